	.target	sm_90a

	.elftype	@"ET_EXEC"


//--------------------- .note.nv.tkinfo           --------------------------
	.section	.note.nv.tkinfo,"",@"SHT_NOTE"
	.sectionflags	@"SHF_NOTE_NV_TKINFO"
	.tkinfo
        /*0018*/ 	.word	0x00000002
        /*0030*/ 	.string	""
        /*0030*/ 	.string	"ptxas"
        /*0030*/ 	.string	"Cuda compilation tools, release 13.0, V13.0.88"
        /*0030*/ 	.string	"Build cuda_13.0.r13.0/compiler.36424714_0"
        /*0030*/ 	.string	"-arch sm_90a -m 64 "



//--------------------- .note.nv.cuinfo           --------------------------
	.section	.note.nv.cuinfo,"",@"SHT_NOTE"
	.sectionflags	@"SHF_NOTE_NV_CUINFO"
        /*0018*/ 	.short	0x0002
        /*001a*/ 	.short	0x005a
        /*001c*/ 	.short	0x0082
	.zero		2


//--------------------- .nv.info                  --------------------------
	.section	.nv.info,"",@"SHT_CUDA_INFO"
	.align	4


	//----- nvinfo : EIATTR_REGCOUNT
	.align		4
        /*0000*/ 	.byte	0x04, 0x2f
        /*0002*/ 	.short	(.L_41 - .L_40)
	.align		4
.L_40:
        /*0004*/ 	.word	index@(_Z30group_norm_nhwc_fwd_sum_kernelI11Fp16IOFp16WLi160EEv26Group_norm_nhwc_fwd_params)
        /*0008*/ 	.word	0x00000020


	//----- nvinfo : EIATTR_FRAME_SIZE
	.align		4
.L_41:
        /*000c*/ 	.byte	0x04, 0x11
        /*000e*/ 	.short	(.L_43 - .L_42)
	.align		4
.L_42:
        /*0010*/ 	.word	index@(_Z30group_norm_nhwc_fwd_sum_kernelI11Fp16IOFp16WLi160EEv26Group_norm_nhwc_fwd_params)
        /*0014*/ 	.word	0x00000000


	//----- nvinfo : EIATTR_REGCOUNT
	.align		4
.L_43:
        /*0018*/ 	.byte	0x04, 0x2f
        /*001a*/ 	.short	(.L_45 - .L_44)
	.align		4
.L_44:
        /*001c*/ 	.word	index@(_Z30group_norm_nhwc_fwd_sum_kernelI11Fp16IOFp16WLi140EEv26Group_norm_nhwc_fwd_params)
        /*0020*/ 	.word	0x0000001e


	//----- nvinfo : EIATTR_FRAME_SIZE
	.align		4
.L_45:
        /*0024*/ 	.byte	0x04, 0x11
        /*0026*/ 	.short	(.L_47 - .L_46)
	.align		4
.L_46:
        /*0028*/ 	.word	index@(_Z30group_norm_nhwc_fwd_sum_kernelI11Fp16IOFp16WLi140EEv26Group_norm_nhwc_fwd_params)
        /*002c*/ 	.word	0x00000000


	//----- nvinfo : EIATTR_REGCOUNT
	.align		4
.L_47:
        /*0030*/ 	.byte	0x04, 0x2f
        /*0032*/ 	.short	(.L_49 - .L_48)
	.align		4
.L_48:
        /*0034*/ 	.word	index@(_Z30group_norm_nhwc_fwd_sum_kernelI11Fp16IOFp16WLi120EEv26Group_norm_nhwc_fwd_params)
        /*0038*/ 	.word	0x0000001e


	//----- nvinfo : EIATTR_FRAME_SIZE
	.align		4
.L_49:
        /*003c*/ 	.byte	0x04, 0x11
        /*003e*/ 	.short	(.L_51 - .L_50)
	.align		4
.L_50:
        /*0040*/ 	.word	index@(_Z30group_norm_nhwc_fwd_sum_kernelI11Fp16IOFp16WLi120EEv26Group_norm_nhwc_fwd_params)
        /*0044*/ 	.word	0x00000000


	//----- nvinfo : EIATTR_REGCOUNT
	.align		4
.L_51:
        /*0048*/ 	.byte	0x04, 0x2f
        /*004a*/ 	.short	(.L_53 - .L_52)
	.align		4
.L_52:
        /*004c*/ 	.word	index@(_Z30group_norm_nhwc_fwd_sum_kernelI11Fp16IOFp16WLi256EEv26Group_norm_nhwc_fwd_params)
        /*0050*/ 	.word	0x00000028


	//----- nvinfo : EIATTR_FRAME_SIZE
	.align		4
.L_53:
        /*0054*/ 	.byte	0x04, 0x11
        /*0056*/ 	.short	(.L_55 - .L_54)
	.align		4
.L_54:
        /*0058*/ 	.word	index@(_Z30group_norm_nhwc_fwd_sum_kernelI11Fp16IOFp16WLi256EEv26Group_norm_nhwc_fwd_params)
        /*005c*/ 	.word	0x00000000


	//----- nvinfo : EIATTR_REGCOUNT
	.align		4
.L_55:
        /*0060*/ 	.byte	0x04, 0x2f
        /*0062*/ 	.short	(.L_57 - .L_56)
	.align		4
.L_56:
        /*0064*/ 	.word	index@(_Z30group_norm_nhwc_fwd_sum_kernelI11Fp16IOFp16WLi448EEv26Group_norm_nhwc_fwd_params)
        /*0068*/ 	.word	0x00000040


	//----- nvinfo : EIATTR_FRAME_SIZE
	.align		4
.L_57:
        /*006c*/ 	.byte	0x04, 0x11
        /*006e*/ 	.short	(.L_59 - .L_58)
	.align		4
.L_58:
        /*0070*/ 	.word	index@(_Z30group_norm_nhwc_fwd_sum_kernelI11Fp16IOFp16WLi448EEv26Group_norm_nhwc_fwd_params)
        /*0074*/ 	.word	0x00000000


	//----- nvinfo : EIATTR_REGCOUNT
	.align		4
.L_59:
        /*0078*/ 	.byte	0x04, 0x2f
        /*007a*/ 	.short	(.L_61 - .L_60)
	.align		4
.L_60:
        /*007c*/ 	.word	index@(_Z30group_norm_nhwc_fwd_sum_kernelI11Fp16IOFp16WLi192EEv26Group_norm_nhwc_fwd_params)
        /*0080*/ 	.word	0x00000020


	//----- nvinfo : EIATTR_FRAME_SIZE
	.align		4
.L_61:
        /*0084*/ 	.byte	0x04, 0x11
        /*0086*/ 	.short	(.L_63 - .L_62)
	.align		4
.L_62:
        /*0088*/ 	.word	index@(_Z30group_norm_nhwc_fwd_sum_kernelI11Fp16IOFp16WLi192EEv26Group_norm_nhwc_fwd_params)
        /*008c*/ 	.word	0x00000000


	//----- nvinfo : EIATTR_REGCOUNT
	.align		4
.L_63:
        /*0090*/ 	.byte	0x04, 0x2f
        /*0092*/ 	.short	(.L_65 - .L_64)
	.align		4
.L_64:
        /*0094*/ 	.word	index@(_Z30group_norm_nhwc_fwd_sum_kernelI11Fp16IOFp16WLi128EEv26Group_norm_nhwc_fwd_params)
        /*0098*/ 	.word	0x00000020


	//----- nvinfo : EIATTR_FRAME_SIZE
	.align		4
.L_65:
        /*009c*/ 	.byte	0x04, 0x11
        /*009e*/ 	.short	(.L_67 - .L_66)
	.align		4
.L_66:
        /*00a0*/ 	.word	index@(_Z30group_norm_nhwc_fwd_sum_kernelI11Fp16IOFp16WLi128EEv26Group_norm_nhwc_fwd_params)
        /*00a4*/ 	.word	0x00000000


	//----- nvinfo : EIATTR_REGCOUNT
	.align		4
.L_67:
        /*00a8*/ 	.byte	0x04, 0x2f
        /*00aa*/ 	.short	(.L_69 - .L_68)
	.align		4
.L_68:
        /*00ac*/ 	.word	index@(_Z30group_norm_nhwc_fwd_sum_kernelI11Fp16IOFp16WLi64EEv26Group_norm_nhwc_fwd_params)
        /*00b0*/ 	.word	0x00000020


	//----- nvinfo : EIATTR_FRAME_SIZE
	.align		4
.L_69:
        /*00b4*/ 	.byte	0x04, 0x11
        /*00b6*/ 	.short	(.L_71 - .L_70)
	.align		4
.L_70:
        /*00b8*/ 	.word	index@(_Z30group_norm_nhwc_fwd_sum_kernelI11Fp16IOFp16WLi64EEv26Group_norm_nhwc_fwd_params)
        /*00bc*/ 	.word	0x00000000


	//----- nvinfo : EIATTR_REGCOUNT
	.align		4
.L_71:
        /*00c0*/ 	.byte	0x04, 0x2f
        /*00c2*/ 	.short	(.L_73 - .L_72)
	.align		4
.L_72:
        /*00c4*/ 	.word	index@(_Z30group_norm_nhwc_fwd_sum_kernelI11Fp16IOFp16WLi168EEv26Group_norm_nhwc_fwd_params)
        /*00c8*/ 	.word	0x0000001e


	//----- nvinfo : EIATTR_FRAME_SIZE
	.align		4
.L_73:
        /*00cc*/ 	.byte	0x04, 0x11
        /*00ce*/ 	.short	(.L_75 - .L_74)
	.align		4
.L_74:
        /*00d0*/ 	.word	index@(_Z30group_norm_nhwc_fwd_sum_kernelI11Fp16IOFp16WLi168EEv26Group_norm_nhwc_fwd_params)
        /*00d4*/ 	.word	0x00000000


	//----- nvinfo : EIATTR_REGCOUNT
	.align		4
.L_75:
        /*00d8*/ 	.byte	0x04, 0x2f
        /*00da*/ 	.short	(.L_77 - .L_76)
	.align		4
.L_76:
        /*00dc*/ 	.word	index@(_Z30group_norm_nhwc_fwd_sum_kernelI11Fp16IOFp16WLi196EEv26Group_norm_nhwc_fwd_params)
        /*00e0*/ 	.word	0x0000001e


	//----- nvinfo : EIATTR_FRAME_SIZE
	.align		4
.L_77:
        /*00e4*/ 	.byte	0x04, 0x11
        /*00e6*/ 	.short	(.L_79 - .L_78)
	.align		4
.L_78:
        /*00e8*/ 	.word	index@(_Z30group_norm_nhwc_fwd_sum_kernelI11Fp16IOFp16WLi196EEv26Group_norm_nhwc_fwd_params)
        /*00ec*/ 	.word	0x00000000


	//----- nvinfo : EIATTR_REGCOUNT
	.align		4
.L_79:
        /*00f0*/ 	.byte	0x04, 0x2f
        /*00f2*/ 	.short	(.L_81 - .L_80)
	.align		4
.L_80:
        /*00f4*/ 	.word	index@(_Z30group_norm_nhwc_fwd_sum_kernelI11Fp16IOBf16WLi160EEv26Group_norm_nhwc_fwd_params)
        /*00f8*/ 	.word	0x00000020


	//----- nvinfo : EIATTR_FRAME_SIZE
	.align		4
.L_81:
        /*00fc*/ 	.byte	0x04, 0x11
        /*00fe*/ 	.short	(.L_83 - .L_82)
	.align		4
.L_82:
        /*0100*/ 	.word	index@(_Z30group_norm_nhwc_fwd_sum_kernelI11Fp16IOBf16WLi160EEv26Group_norm_nhwc_fwd_params)
        /*0104*/ 	.word	0x00000000


	//----- nvinfo : EIATTR_REGCOUNT
	.align		4
.L_83:
        /*0108*/ 	.byte	0x04, 0x2f
        /*010a*/ 	.short	(.L_85 - .L_84)
	.align		4
.L_84:
        /*010c*/ 	.word	index@(_Z30group_norm_nhwc_fwd_sum_kernelI11Fp16IOBf16WLi140EEv26Group_norm_nhwc_fwd_params)
        /*0110*/ 	.word	0x0000001e


	//----- nvinfo : EIATTR_FRAME_SIZE
	.align		4
.L_85:
        /*0114*/ 	.byte	0x04, 0x11
        /*0116*/ 	.short	(.L_87 - .L_86)
	.align		4
.L_86:
        /*0118*/ 	.word	index@(_Z30group_norm_nhwc_fwd_sum_kernelI11Fp16IOBf16WLi140EEv26Group_norm_nhwc_fwd_params)
        /*011c*/ 	.word	0x00000000


	//----- nvinfo : EIATTR_REGCOUNT
	.align		4
.L_87:
        /*0120*/ 	.byte	0x04, 0x2f
        /*0122*/ 	.short	(.L_89 - .L_88)
	.align		4
.L_88:
        /*0124*/ 	.word	index@(_Z30group_norm_nhwc_fwd_sum_kernelI11Fp16IOBf16WLi120EEv26Group_norm_nhwc_fwd_params)
        /*0128*/ 	.word	0x0000001e


	//----- nvinfo : EIATTR_FRAME_SIZE
	.align		4
.L_89:
        /*012c*/ 	.byte	0x04, 0x11
        /*012e*/ 	.short	(.L_91 - .L_90)
	.align		4
.L_90:
        /*0130*/ 	.word	index@(_Z30group_norm_nhwc_fwd_sum_kernelI11Fp16IOBf16WLi120EEv26Group_norm_nhwc_fwd_params)
        /*0134*/ 	.word	0x00000000


	//----- nvinfo : EIATTR_REGCOUNT
	.align		4
.L_91:
        /*0138*/ 	.byte	0x04, 0x2f
        /*013a*/ 	.short	(.L_93 - .L_92)
	.align		4
.L_92:
        /*013c*/ 	.word	index@(_Z30group_norm_nhwc_fwd_sum_kernelI11Fp16IOBf16WLi256EEv26Group_norm_nhwc_fwd_params)
        /*0140*/ 	.word	0x00000028


	//----- nvinfo : EIATTR_FRAME_SIZE
	.align		4
.L_93:
        /*0144*/ 	.byte	0x04, 0x11
        /*0146*/ 	.short	(.L_95 - .L_94)
	.align		4
.L_94:
        /*0148*/ 	.word	index@(_Z30group_norm_nhwc_fwd_sum_kernelI11Fp16IOBf16WLi256EEv26Group_norm_nhwc_fwd_params)
        /*014c*/ 	.word	0x00000000


	//----- nvinfo : EIATTR_REGCOUNT
	.align		4
.L_95:
        /*0150*/ 	.byte	0x04, 0x2f
        /*0152*/ 	.short	(.L_97 - .L_96)
	.align		4
.L_96:
        /*0154*/ 	.word	index@(_Z30group_norm_nhwc_fwd_sum_kernelI11Fp16IOBf16WLi448EEv26Group_norm_nhwc_fwd_params)
        /*0158*/ 	.word	0x00000040


	//----- nvinfo : EIATTR_FRAME_SIZE
	.align		4
.L_97:
        /*015c*/ 	.byte	0x04, 0x11
        /*015e*/ 	.short	(.L_99 - .L_98)
	.align		4
.L_98:
        /*0160*/ 	.word	index@(_Z30group_norm_nhwc_fwd_sum_kernelI11Fp16IOBf16WLi448EEv26Group_norm_nhwc_fwd_params)
        /*0164*/ 	.word	0x00000000


	//----- nvinfo : EIATTR_REGCOUNT
	.align		4
.L_99:
        /*0168*/ 	.byte	0x04, 0x2f
        /*016a*/ 	.short	(.L_101 - .L_100)
	.align		4
.L_100:
        /*016c*/ 	.word	index@(_Z30group_norm_nhwc_fwd_sum_kernelI11Fp16IOBf16WLi192EEv26Group_norm_nhwc_fwd_params)
        /*0170*/ 	.word	0x00000020


	//----- nvinfo : EIATTR_FRAME_SIZE
	.align		4
.L_101:
        /*0174*/ 	.byte	0x04, 0x11
        /*0176*/ 	.short	(.L_103 - .L_102)
	.align		4
.L_102:
        /*0178*/ 	.word	index@(_Z30group_norm_nhwc_fwd_sum_kernelI11Fp16IOBf16WLi192EEv26Group_norm_nhwc_fwd_params)
        /*017c*/ 	.word	0x00000000


	//----- nvinfo : EIATTR_REGCOUNT
	.align		4
.L_103:
        /*0180*/ 	.byte	0x04, 0x2f
        /*0182*/ 	.short	(.L_105 - .L_104)
	.align		4
.L_104:
        /*0184*/ 	.word	index@(_Z30group_norm_nhwc_fwd_sum_kernelI11Fp16IOBf16WLi128EEv26Group_norm_nhwc_fwd_params)
        /*0188*/ 	.word	0x00000020


	//----- nvinfo : EIATTR_FRAME_SIZE
	.align		4
.L_105:
        /*018c*/ 	.byte	0x04, 0x11
        /*018e*/ 	.short	(.L_107 - .L_106)
	.align		4
.L_106:
        /*0190*/ 	.word	index@(_Z30group_norm_nhwc_fwd_sum_kernelI11Fp16IOBf16WLi128EEv26Group_norm_nhwc_fwd_params)
        /*0194*/ 	.word	0x00000000


	//----- nvinfo : EIATTR_REGCOUNT
	.align		4
.L_107:
        /*0198*/ 	.byte	0x04, 0x2f
        /*019a*/ 	.short	(.L_109 - .L_108)
	.align		4
.L_108:
        /*019c*/ 	.word	index@(_Z30group_norm_nhwc_fwd_sum_kernelI11Fp16IOBf16WLi64EEv26Group_norm_nhwc_fwd_params)
        /*01a0*/ 	.word	0x00000020


	//----- nvinfo : EIATTR_FRAME_SIZE
	.align		4
.L_109:
        /*01a4*/ 	.byte	0x04, 0x11
        /*01a6*/ 	.short	(.L_111 - .L_110)
	.align		4
.L_110:
        /*01a8*/ 	.word	index@(_Z30group_norm_nhwc_fwd_sum_kernelI11Fp16IOBf16WLi64EEv26Group_norm_nhwc_fwd_params)
        /*01ac*/ 	.word	0x00000000


	//----- nvinfo : EIATTR_REGCOUNT
	.align		4
.L_111:
        /*01b0*/ 	.byte	0x04, 0x2f
        /*01b2*/ 	.short	(.L_113 - .L_112)
	.align		4
.L_112:
        /*01b4*/ 	.word	index@(_Z30group_norm_nhwc_fwd_sum_kernelI11Fp16IOBf16WLi168EEv26Group_norm_nhwc_fwd_params)
        /*01b8*/ 	.word	0x0000001e


	//----- nvinfo : EIATTR_FRAME_SIZE
	.align		4
.L_113:
        /*01bc*/ 	.byte	0x04, 0x11
        /*01be*/ 	.short	(.L_115 - .L_114)
	.align		4
.L_114:
        /*01c0*/ 	.word	index@(_Z30group_norm_nhwc_fwd_sum_kernelI11Fp16IOBf16WLi168EEv26Group_norm_nhwc_fwd_params)
        /*01c4*/ 	.word	0x00000000


	//----- nvinfo : EIATTR_REGCOUNT
	.align		4
.L_115:
        /*01c8*/ 	.byte	0x04, 0x2f
        /*01ca*/ 	.short	(.L_117 - .L_116)
	.align		4
.L_116:
        /*01cc*/ 	.word	index@(_Z30group_norm_nhwc_fwd_sum_kernelI11Fp16IOBf16WLi196EEv26Group_norm_nhwc_fwd_params)
        /*01d0*/ 	.word	0x0000001e


	//----- nvinfo : EIATTR_FRAME_SIZE
	.align		4
.L_117:
        /*01d4*/ 	.byte	0x04, 0x11
        /*01d6*/ 	.short	(.L_119 - .L_118)
	.align		4
.L_118:
        /*01d8*/ 	.word	index@(_Z30group_norm_nhwc_fwd_sum_kernelI11Fp16IOBf16WLi196EEv26Group_norm_nhwc_fwd_params)
        /*01dc*/ 	.word	0x00000000


	//----- nvinfo : EIATTR_REGCOUNT
	.align		4
.L_119:
        /*01e0*/ 	.byte	0x04, 0x2f
        /*01e2*/ 	.short	(.L_121 - .L_120)
	.align		4
.L_120:
        /*01e4*/ 	.word	index@(_Z30group_norm_nhwc_fwd_sum_kernelI11Fp16IOFp32WLi160EEv26Group_norm_nhwc_fwd_params)
        /*01e8*/ 	.word	0x00000020


	//----- nvinfo : EIATTR_FRAME_SIZE
	.align		4
.L_121:
        /*01ec*/ 	.byte	0x04, 0x11
        /*01ee*/ 	.short	(.L_123 - .L_122)
	.align		4
.L_122:
        /*01f0*/ 	.word	index@(_Z30group_norm_nhwc_fwd_sum_kernelI11Fp16IOFp32WLi160EEv26Group_norm_nhwc_fwd_params)
        /*01f4*/ 	.word	0x00000000


	//----- nvinfo : EIATTR_REGCOUNT
	.align		4
.L_123:
        /*01f8*/ 	.byte	0x04, 0x2f
        /*01fa*/ 	.short	(.L_125 - .L_124)
	.align		4
.L_124:
        /*01fc*/ 	.word	index@(_Z30group_norm_nhwc_fwd_sum_kernelI11Fp16IOFp32WLi140EEv26Group_norm_nhwc_fwd_params)
        /*0200*/ 	.word	0x0000001e


	//----- nvinfo : EIATTR_FRAME_SIZE
	.align		4
.L_125:
        /*0204*/ 	.byte	0x04, 0x11
        /*0206*/ 	.short	(.L_127 - .L_126)
	.align		4
.L_126:
        /*0208*/ 	.word	index@(_Z30group_norm_nhwc_fwd_sum_kernelI11Fp16IOFp32WLi140EEv26Group_norm_nhwc_fwd_params)
        /*020c*/ 	.word	0x00000000


	//----- nvinfo : EIATTR_REGCOUNT
	.align		4
.L_127:
        /*0210*/ 	.byte	0x04, 0x2f
        /*0212*/ 	.short	(.L_129 - .L_128)
	.align		4
.L_128:
        /*0214*/ 	.word	index@(_Z30group_norm_nhwc_fwd_sum_kernelI11Fp16IOFp32WLi120EEv26Group_norm_nhwc_fwd_params)
        /*0218*/ 	.word	0x0000001e


	//----- nvinfo : EIATTR_FRAME_SIZE
	.align		4
.L_129:
        /*021c*/ 	.byte	0x04, 0x11
        /*021e*/ 	.short	(.L_131 - .L_130)
	.align		4
.L_130:
        /*0220*/ 	.word	index@(_Z30group_norm_nhwc_fwd_sum_kernelI11Fp16IOFp32WLi120EEv26Group_norm_nhwc_fwd_params)
        /*0224*/ 	.word	0x00000000


	//----- nvinfo : EIATTR_REGCOUNT
	.align		4
.L_131:
        /*0228*/ 	.byte	0x04, 0x2f
        /*022a*/ 	.short	(.L_133 - .L_132)
	.align		4
.L_132:
        /*022c*/ 	.word	index@(_Z30group_norm_nhwc_fwd_sum_kernelI11Fp16IOFp32WLi256EEv26Group_norm_nhwc_fwd_params)
        /*0230*/ 	.word	0x00000028


	//----- nvinfo : EIATTR_FRAME_SIZE
	.align		4
.L_133:
        /*0234*/ 	.byte	0x04, 0x11
        /*0236*/ 	.short	(.L_135 - .L_134)
	.align		4
.L_134:
        /*0238*/ 	.word	index@(_Z30group_norm_nhwc_fwd_sum_kernelI11Fp16IOFp32WLi256EEv26Group_norm_nhwc_fwd_params)
        /*023c*/ 	.word	0x00000000


	//----- nvinfo : EIATTR_REGCOUNT
	.align		4
.L_135:
        /*0240*/ 	.byte	0x04, 0x2f
        /*0242*/ 	.short	(.L_137 - .L_136)
	.align		4
.L_136:
        /*0244*/ 	.word	index@(_Z30group_norm_nhwc_fwd_sum_kernelI11Fp16IOFp32WLi448EEv26Group_norm_nhwc_fwd_params)
        /*0248*/ 	.word	0x00000040


	//----- nvinfo : EIATTR_FRAME_SIZE
	.align		4
.L_137:
        /*024c*/ 	.byte	0x04, 0x11
        /*024e*/ 	.short	(.L_139 - .L_138)
	.align		4
.L_138:
        /*0250*/ 	.word	index@(_Z30group_norm_nhwc_fwd_sum_kernelI11Fp16IOFp32WLi448EEv26Group_norm_nhwc_fwd_params)
        /*0254*/ 	.word	0x00000000


	//----- nvinfo : EIATTR_REGCOUNT
	.align		4
.L_139:
        /*0258*/ 	.byte	0x04, 0x2f
        /*025a*/ 	.short	(.L_141 - .L_140)
	.align		4
.L_140:
        /*025c*/ 	.word	index@(_Z30group_norm_nhwc_fwd_sum_kernelI11Fp16IOFp32WLi192EEv26Group_norm_nhwc_fwd_params)
        /*0260*/ 	.word	0x00000020


	//----- nvinfo : EIATTR_FRAME_SIZE
	.align		4
.L_141:
        /*0264*/ 	.byte	0x04, 0x11
        /*0266*/ 	.short	(.L_143 - .L_142)
	.align		4
.L_142:
        /*0268*/ 	.word	index@(_Z30group_norm_nhwc_fwd_sum_kernelI11Fp16IOFp32WLi192EEv26Group_norm_nhwc_fwd_params)
        /*026c*/ 	.word	0x00000000


	//----- nvinfo : EIATTR_REGCOUNT
	.align		4
.L_143:
        /*0270*/ 	.byte	0x04, 0x2f
        /*0272*/ 	.short	(.L_145 - .L_144)
	.align		4
.L_144:
        /*0274*/ 	.word	index@(_Z30group_norm_nhwc_fwd_sum_kernelI11Fp16IOFp32WLi128EEv26Group_norm_nhwc_fwd_params)
        /*0278*/ 	.word	0x00000020


	//----- nvinfo : EIATTR_FRAME_SIZE
	.align		4
.L_145:
        /*027c*/ 	.byte	0x04, 0x11
        /*027e*/ 	.short	(.L_147 - .L_146)
	.align		4
.L_146:
        /*0280*/ 	.word	index@(_Z30group_norm_nhwc_fwd_sum_kernelI11Fp16IOFp32WLi128EEv26Group_norm_nhwc_fwd_params)
        /*0284*/ 	.word	0x00000000


	//----- nvinfo : EIATTR_REGCOUNT
	.align		4
.L_147:
        /*0288*/ 	.byte	0x04, 0x2f
        /*028a*/ 	.short	(.L_149 - .L_148)
	.align		4
.L_148:
        /*028c*/ 	.word	index@(_Z30group_norm_nhwc_fwd_sum_kernelI11Fp16IOFp32WLi64EEv26Group_norm_nhwc_fwd_params)
        /*0290*/ 	.word	0x00000020


	//----- nvinfo : EIATTR_FRAME_SIZE
	.align		4
.L_149:
        /*0294*/ 	.byte	0x04, 0x11
        /*0296*/ 	.short	(.L_151 - .L_150)
	.align		4
.L_150:
        /*0298*/ 	.word	index@(_Z30group_norm_nhwc_fwd_sum_kernelI11Fp16IOFp32WLi64EEv26Group_norm_nhwc_fwd_params)
        /*029c*/ 	.word	0x00000000


	//----- nvinfo : EIATTR_REGCOUNT
	.align		4
.L_151:
        /*02a0*/ 	.byte	0x04, 0x2f
        /*02a2*/ 	.short	(.L_153 - .L_152)
	.align		4
.L_152:
        /*02a4*/ 	.word	index@(_Z30group_norm_nhwc_fwd_sum_kernelI11Fp16IOFp32WLi168EEv26Group_norm_nhwc_fwd_params)
        /*02a8*/ 	.word	0x0000001e


	//----- nvinfo : EIATTR_FRAME_SIZE
	.align		4
.L_153:
        /*02ac*/ 	.byte	0x04, 0x11
        /*02ae*/ 	.short	(.L_155 - .L_154)
	.align		4
.L_154:
        /*02b0*/ 	.word	index@(_Z30group_norm_nhwc_fwd_sum_kernelI11Fp16IOFp32WLi168EEv26Group_norm_nhwc_fwd_params)
        /*02b4*/ 	.word	0x00000000


	//----- nvinfo : EIATTR_REGCOUNT
	.align		4
.L_155:
        /*02b8*/ 	.byte	0x04, 0x2f
        /*02ba*/ 	.short	(.L_157 - .L_156)
	.align		4
.L_156:
        /*02bc*/ 	.word	index@(_Z30group_norm_nhwc_fwd_sum_kernelI11Fp16IOFp32WLi196EEv26Group_norm_nhwc_fwd_params)
        /*02c0*/ 	.word	0x0000001e


	//----- nvinfo : EIATTR_FRAME_SIZE
	.align		4
.L_157:
        /*02c4*/ 	.byte	0x04, 0x11
        /*02c6*/ 	.short	(.L_159 - .L_158)
	.align		4
.L_158:
        /*02c8*/ 	.word	index@(_Z30group_norm_nhwc_fwd_sum_kernelI11Fp16IOFp32WLi196EEv26Group_norm_nhwc_fwd_params)
        /*02cc*/ 	.word	0x00000000


	//----- nvinfo : EIATTR_REGCOUNT
	.align		4
.L_159:
        /*02d0*/ 	.byte	0x04, 0x2f
        /*02d2*/ 	.short	(.L_161 - .L_160)
	.align		4
.L_160:
        /*02d4*/ 	.word	index@(_Z30group_norm_nhwc_fwd_sum_kernelI11Bf16IOFp16WLi160EEv26Group_norm_nhwc_fwd_params)
        /*02d8*/ 	.word	0x00000020


	//----- nvinfo : EIATTR_FRAME_SIZE
	.align		4
.L_161:
        /*02dc*/ 	.byte	0x04, 0x11
        /*02de*/ 	.short	(.L_163 - .L_162)
	.align		4
.L_162:
        /*02e0*/ 	.word	index@(_Z30group_norm_nhwc_fwd_sum_kernelI11Bf16IOFp16WLi160EEv26Group_norm_nhwc_fwd_params)
        /*02e4*/ 	.word	0x00000000


	//----- nvinfo : EIATTR_REGCOUNT
	.align		4
.L_163:
        /*02e8*/ 	.byte	0x04, 0x2f
        /*02ea*/ 	.short	(.L_165 - .L_164)
	.align		4
.L_164:
        /*02ec*/ 	.word	index@(_Z30group_norm_nhwc_fwd_sum_kernelI11Bf16IOFp16WLi140EEv26Group_norm_nhwc_fwd_params)
        /*02f0*/ 	.word	0x00000020


	//----- nvinfo : EIATTR_FRAME_SIZE
	.align		4
.L_165:
        /*02f4*/ 	.byte	0x04, 0x11
        /*02f6*/ 	.short	(.L_167 - .L_166)
	.align		4
.L_166:
        /*02f8*/ 	.word	index@(_Z30group_norm_nhwc_fwd_sum_kernelI11Bf16IOFp16WLi140EEv26Group_norm_nhwc_fwd_params)
        /*02fc*/ 	.word	0x00000000


	//----- nvinfo : EIATTR_REGCOUNT
	.align		4
.L_167:
        /*0300*/ 	.byte	0x04, 0x2f
        /*0302*/ 	.short	(.L_169 - .L_168)
	.align		4
.L_168:
        /*0304*/ 	.word	index@(_Z30group_norm_nhwc_fwd_sum_kernelI11Bf16IOFp16WLi120EEv26Group_norm_nhwc_fwd_params)
        /*0308*/ 	.word	0x00000020


	//----- nvinfo : EIATTR_FRAME_SIZE
	.align		4
.L_169:
        /*030c*/ 	.byte	0x04, 0x11
        /*030e*/ 	.short	(.L_171 - .L_170)
	.align		4
.L_170:
        /*0310*/ 	.word	index@(_Z30group_norm_nhwc_fwd_sum_kernelI11Bf16IOFp16WLi120EEv26Group_norm_nhwc_fwd_params)
        /*0314*/ 	.word	0x00000000


	//----- nvinfo : EIATTR_REGCOUNT
	.align		4
.L_171:
        /*0318*/ 	.byte	0x04, 0x2f
        /*031a*/ 	.short	(.L_173 - .L_172)
	.align		4
.L_172:
        /*031c*/ 	.word	index@(_Z30group_norm_nhwc_fwd_sum_kernelI11Bf16IOFp16WLi256EEv26Group_norm_nhwc_fwd_params)
        /*0320*/ 	.word	0x00000028


	//----- nvinfo : EIATTR_FRAME_SIZE
	.align		4
.L_173:
        /*0324*/ 	.byte	0x04, 0x11
        /*0326*/ 	.short	(.L_175 - .L_174)
	.align		4
.L_174:
        /*0328*/ 	.word	index@(_Z30group_norm_nhwc_fwd_sum_kernelI11Bf16IOFp16WLi256EEv26Group_norm_nhwc_fwd_params)
        /*032c*/ 	.word	0x00000000


	//----- nvinfo : EIATTR_REGCOUNT
	.align		4
.L_175:
        /*0330*/ 	.byte	0x04, 0x2f
        /*0332*/ 	.short	(.L_177 - .L_176)
	.align		4
.L_176:
        /*0334*/ 	.word	index@(_Z30group_norm_nhwc_fwd_sum_kernelI11Bf16IOFp16WLi448EEv26Group_norm_nhwc_fwd_params)
        /*0338*/ 	.word	0x00000040


	//----- nvinfo : EIATTR_FRAME_SIZE
	.align		4
.L_177:
        /*033c*/ 	.byte	0x04, 0x11
        /*033e*/ 	.short	(.L_179 - .L_178)
	.align		4
.L_178:
        /*0340*/ 	.word	index@(_Z30group_norm_nhwc_fwd_sum_kernelI11Bf16IOFp16WLi448EEv26Group_norm_nhwc_fwd_params)
        /*0344*/ 	.word	0x00000000


	//----- nvinfo : EIATTR_REGCOUNT
	.align		4
.L_179:
        /*0348*/ 	.byte	0x04, 0x2f
        /*034a*/ 	.short	(.L_181 - .L_180)
	.align		4
.L_180:
        /*034c*/ 	.word	index@(_Z30group_norm_nhwc_fwd_sum_kernelI11Bf16IOFp16WLi192EEv26Group_norm_nhwc_fwd_params)
        /*0350*/ 	.word	0x00000020


	//----- nvinfo : EIATTR_FRAME_SIZE
	.align		4
.L_181:
        /*0354*/ 	.byte	0x04, 0x11
        /*0356*/ 	.short	(.L_183 - .L_182)
	.align		4
.L_182:
        /*0358*/ 	.word	index@(_Z30group_norm_nhwc_fwd_sum_kernelI11Bf16IOFp16WLi192EEv26Group_norm_nhwc_fwd_params)
        /*035c*/ 	.word	0x00000000


	//----- nvinfo : EIATTR_REGCOUNT
	.align		4
.L_183:
        /*0360*/ 	.byte	0x04, 0x2f
        /*0362*/ 	.short	(.L_185 - .L_184)
	.align		4
.L_184:
        /*0364*/ 	.word	index@(_Z30group_norm_nhwc_fwd_sum_kernelI11Bf16IOFp16WLi128EEv26Group_norm_nhwc_fwd_params)
        /*0368*/ 	.word	0x00000020


	//----- nvinfo : EIATTR_FRAME_SIZE
	.align		4
.L_185:
        /*036c*/ 	.byte	0x04, 0x11
        /*036e*/ 	.short	(.L_187 - .L_186)
	.align		4
.L_186:
        /*0370*/ 	.word	index@(_Z30group_norm_nhwc_fwd_sum_kernelI11Bf16IOFp16WLi128EEv26Group_norm_nhwc_fwd_params)
        /*0374*/ 	.word	0x00000000


	//----- nvinfo : EIATTR_REGCOUNT
	.align		4
.L_187:
        /*0378*/ 	.byte	0x04, 0x2f
        /*037a*/ 	.short	(.L_189 - .L_188)
	.align		4
.L_188:
        /*037c*/ 	.word	index@(_Z30group_norm_nhwc_fwd_sum_kernelI11Bf16IOFp16WLi64EEv26Group_norm_nhwc_fwd_params)
        /*0380*/ 	.word	0x00000020


	//----- nvinfo : EIATTR_FRAME_SIZE
	.align		4
.L_189:
        /*0384*/ 	.byte	0x04, 0x11
        /*0386*/ 	.short	(.L_191 - .L_190)
	.align		4
.L_190:
        /*0388*/ 	.word	index@(_Z30group_norm_nhwc_fwd_sum_kernelI11Bf16IOFp16WLi64EEv26Group_norm_nhwc_fwd_params)
        /*038c*/ 	.word	0x00000000


	//----- nvinfo : EIATTR_REGCOUNT
	.align		4
.L_191:
        /*0390*/ 	.byte	0x04, 0x2f
        /*0392*/ 	.short	(.L_193 - .L_192)
	.align		4
.L_192:
        /*0394*/ 	.word	index@(_Z30group_norm_nhwc_fwd_sum_kernelI11Bf16IOFp16WLi168EEv26Group_norm_nhwc_fwd_params)
        /*0398*/ 	.word	0x00000020


	//----- nvinfo : EIATTR_FRAME_SIZE
	.align		4
.L_193:
        /*039c*/ 	.byte	0x04, 0x11
        /*039e*/ 	.short	(.L_195 - .L_194)
	.align		4
.L_194:
        /*03a0*/ 	.word	index@(_Z30group_norm_nhwc_fwd_sum_kernelI11Bf16IOFp16WLi168EEv26Group_norm_nhwc_fwd_params)
        /*03a4*/ 	.word	0x00000000


	//----- nvinfo : EIATTR_REGCOUNT
	.align		4
.L_195:
        /*03a8*/ 	.byte	0x04, 0x2f
        /*03aa*/ 	.short	(.L_197 - .L_196)
	.align		4
.L_196:
        /*03ac*/ 	.word	index@(_Z30group_norm_nhwc_fwd_sum_kernelI11Bf16IOFp16WLi196EEv26Group_norm_nhwc_fwd_params)
        /*03b0*/ 	.word	0x00000020


	//----- nvinfo : EIATTR_FRAME_SIZE
	.align		4
.L_197:
        /*03b4*/ 	.byte	0x04, 0x11
        /*03b6*/ 	.short	(.L_199 - .L_198)
	.align		4
.L_198:
        /*03b8*/ 	.word	index@(_Z30group_norm_nhwc_fwd_sum_kernelI11Bf16IOFp16WLi196EEv26Group_norm_nhwc_fwd_params)
        /*03bc*/ 	.word	0x00000000


	//----- nvinfo : EIATTR_REGCOUNT
	.align		4
.L_199:
        /*03c0*/ 	.byte	0x04, 0x2f
        /*03c2*/ 	.short	(.L_201 - .L_200)
	.align		4
.L_200:
        /*03c4*/ 	.word	index@(_Z30group_norm_nhwc_fwd_sum_kernelI11Bf16IOBf16WLi160EEv26Group_norm_nhwc_fwd_params)
        /*03c8*/ 	.word	0x00000020


	//----- nvinfo : EIATTR_FRAME_SIZE
	.align		4
.L_201:
        /*03cc*/ 	.byte	0x04, 0x11
        /*03ce*/ 	.short	(.L_203 - .L_202)
	.align		4
.L_202:
        /*03d0*/ 	.word	index@(_Z30group_norm_nhwc_fwd_sum_kernelI11Bf16IOBf16WLi160EEv26Group_norm_nhwc_fwd_params)
        /*03d4*/ 	.word	0x00000000


	//----- nvinfo : EIATTR_REGCOUNT
	.align		4
.L_203:
        /*03d8*/ 	.byte	0x04, 0x2f
        /*03da*/ 	.short	(.L_205 - .L_204)
	.align		4
.L_204:
        /*03dc*/ 	.word	index@(_Z30group_norm_nhwc_fwd_sum_kernelI11Bf16IOBf16WLi140EEv26Group_norm_nhwc_fwd_params)
        /*03e0*/ 	.word	0x00000020


	//----- nvinfo : EIATTR_FRAME_SIZE
	.align		4
.L_205:
        /*03e4*/ 	.byte	0x04, 0x11
        /*03e6*/ 	.short	(.L_207 - .L_206)
	.align		4
.L_206:
        /*03e8*/ 	.word	index@(_Z30group_norm_nhwc_fwd_sum_kernelI11Bf16IOBf16WLi140EEv26Group_norm_nhwc_fwd_params)
        /*03ec*/ 	.word	0x00000000


	//----- nvinfo : EIATTR_REGCOUNT
	.align		4
.L_207:
        /*03f0*/ 	.byte	0x04, 0x2f
        /*03f2*/ 	.short	(.L_209 - .L_208)
	.align		4
.L_208:
        /*03f4*/ 	.word	index@(_Z30group_norm_nhwc_fwd_sum_kernelI11Bf16IOBf16WLi120EEv26Group_norm_nhwc_fwd_params)
        /*03f8*/ 	.word	0x00000020


	//----- nvinfo : EIATTR_FRAME_SIZE
	.align		4
.L_209:
        /*03fc*/ 	.byte	0x04, 0x11
        /*03fe*/ 	.short	(.L_211 - .L_210)
	.align		4
.L_210:
        /*0400*/ 	.word	index@(_Z30group_norm_nhwc_fwd_sum_kernelI11Bf16IOBf16WLi120EEv26Group_norm_nhwc_fwd_params)
        /*0404*/ 	.word	0x00000000


	//----- nvinfo : EIATTR_REGCOUNT
	.align		4
.L_211:
        /*0408*/ 	.byte	0x04, 0x2f
        /*040a*/ 	.short	(.L_213 - .L_212)
	.align		4
.L_212:
        /*040c*/ 	.word	index@(_Z30group_norm_nhwc_fwd_sum_kernelI11Bf16IOBf16WLi256EEv26Group_norm_nhwc_fwd_params)
        /*0410*/ 	.word	0x00000028


	//----- nvinfo : EIATTR_FRAME_SIZE
	.align		4
.L_213:
        /*0414*/ 	.byte	0x04, 0x11
        /*0416*/ 	.short	(.L_215 - .L_214)
	.align		4
.L_214:
        /*0418*/ 	.word	index@(_Z30group_norm_nhwc_fwd_sum_kernelI11Bf16IOBf16WLi256EEv26Group_norm_nhwc_fwd_params)
        /*041c*/ 	.word	0x00000000


	//----- nvinfo : EIATTR_REGCOUNT
	.align		4
.L_215:
        /*0420*/ 	.byte	0x04, 0x2f
        /*0422*/ 	.short	(.L_217 - .L_216)
	.align		4
.L_216:
        /*0424*/ 	.word	index@(_Z30group_norm_nhwc_fwd_sum_kernelI11Bf16IOBf16WLi448EEv26Group_norm_nhwc_fwd_params)
        /*0428*/ 	.word	0x00000040


	//----- nvinfo : EIATTR_FRAME_SIZE
	.align		4
.L_217:
        /*042c*/ 	.byte	0x04, 0x11
        /*042e*/ 	.short	(.L_219 - .L_218)
	.align		4
.L_218:
        /*0430*/ 	.word	index@(_Z30group_norm_nhwc_fwd_sum_kernelI11Bf16IOBf16WLi448EEv26Group_norm_nhwc_fwd_params)
        /*0434*/ 	.word	0x00000000


	//----- nvinfo : EIATTR_REGCOUNT
	.align		4
.L_219:
        /*0438*/ 	.byte	0x04, 0x2f
        /*043a*/ 	.short	(.L_221 - .L_220)
	.align		4
.L_220:
        /*043c*/ 	.word	index@(_Z30group_norm_nhwc_fwd_sum_kernelI11Bf16IOBf16WLi192EEv26Group_norm_nhwc_fwd_params)
        /*0440*/ 	.word	0x00000020


	//----- nvinfo : EIATTR_FRAME_SIZE
	.align		4
.L_221:
        /*0444*/ 	.byte	0x04, 0x11
        /*0446*/ 	.short	(.L_223 - .L_222)
	.align		4
.L_222:
        /*0448*/ 	.word	index@(_Z30group_norm_nhwc_fwd_sum_kernelI11Bf16IOBf16WLi192EEv26Group_norm_nhwc_fwd_params)
        /*044c*/ 	.word	0x00000000


	//----- nvinfo : EIATTR_REGCOUNT
	.align		4
.L_223:
        /*0450*/ 	.byte	0x04, 0x2f
        /*0452*/ 	.short	(.L_225 - .L_224)
	.align		4
.L_224:
        /*0454*/ 	.word	index@(_Z30group_norm_nhwc_fwd_sum_kernelI11Bf16IOBf16WLi128EEv26Group_norm_nhwc_fwd_params)
        /*0458*/ 	.word	0x00000020


	//----- nvinfo : EIATTR_FRAME_SIZE
	.align		4
.L_225:
        /*045c*/ 	.byte	0x04, 0x11
        /*045e*/ 	.short	(.L_227 - .L_226)
	.align		4
.L_226:
        /*0460*/ 	.word	index@(_Z30group_norm_nhwc_fwd_sum_kernelI11Bf16IOBf16WLi128EEv26Group_norm_nhwc_fwd_params)
        /*0464*/ 	.word	0x00000000


	//----- nvinfo : EIATTR_REGCOUNT
	.align		4
.L_227:
        /*0468*/ 	.byte	0x04, 0x2f
        /*046a*/ 	.short	(.L_229 - .L_228)
	.align		4
.L_228:
        /*046c*/ 	.word	index@(_Z30group_norm_nhwc_fwd_sum_kernelI11Bf16IOBf16WLi64EEv26Group_norm_nhwc_fwd_params)
        /*0470*/ 	.word	0x00000020


	//----- nvinfo : EIATTR_FRAME_SIZE
	.align		4
.L_229:
        /*0474*/ 	.byte	0x04, 0x11
        /*0476*/ 	.short	(.L_231 - .L_230)
	.align		4
.L_230:
        /*0478*/ 	.word	index@(_Z30group_norm_nhwc_fwd_sum_kernelI11Bf16IOBf16WLi64EEv26Group_norm_nhwc_fwd_params)
        /*047c*/ 	.word	0x00000000


	//----- nvinfo : EIATTR_REGCOUNT
	.align		4
.L_231:
        /*0480*/ 	.byte	0x04, 0x2f
        /*0482*/ 	.short	(.L_233 - .L_232)
	.align		4
.L_232:
        /*0484*/ 	.word	index@(_Z30group_norm_nhwc_fwd_sum_kernelI11Bf16IOBf16WLi168EEv26Group_norm_nhwc_fwd_params)
        /*0488*/ 	.word	0x00000020


	//----- nvinfo : EIATTR_FRAME_SIZE
	.align		4
.L_233:
        /*048c*/ 	.byte	0x04, 0x11
        /*048e*/ 	.short	(.L_235 - .L_234)
	.align		4
.L_234:
        /*0490*/ 	.word	index@(_Z30group_norm_nhwc_fwd_sum_kernelI11Bf16IOBf16WLi168EEv26Group_norm_nhwc_fwd_params)
        /*0494*/ 	.word	0x00000000


	//----- nvinfo : EIATTR_REGCOUNT
	.align		4
.L_235:
        /*0498*/ 	.byte	0x04, 0x2f
        /*049a*/ 	.short	(.L_237 - .L_236)
	.align		4
.L_236:
        /*049c*/ 	.word	index@(_Z30group_norm_nhwc_fwd_sum_kernelI11Bf16IOBf16WLi196EEv26Group_norm_nhwc_fwd_params)
        /*04a0*/ 	.word	0x00000020


	//----- nvinfo : EIATTR_FRAME_SIZE
	.align		4
.L_237:
        /*04a4*/ 	.byte	0x04, 0x11
        /*04a6*/ 	.short	(.L_239 - .L_238)
	.align		4
.L_238:
        /*04a8*/ 	.word	index@(_Z30group_norm_nhwc_fwd_sum_kernelI11Bf16IOBf16WLi196EEv26Group_norm_nhwc_fwd_params)
        /*04ac*/ 	.word	0x00000000


	//----- nvinfo : EIATTR_REGCOUNT
	.align		4
.L_239:
        /*04b0*/ 	.byte	0x04, 0x2f
        /*04b2*/ 	.short	(.L_241 - .L_240)
	.align		4
.L_240:
        /*04b4*/ 	.word	index@(_Z30group_norm_nhwc_fwd_sum_kernelI11Bf16IOFp32WLi160EEv26Group_norm_nhwc_fwd_params)
        /*04b8*/ 	.word	0x00000020


	//----- nvinfo : EIATTR_FRAME_SIZE
	.align		4
.L_241:
        /*04bc*/ 	.byte	0x04, 0x11
        /*04be*/ 	.short	(.L_243 - .L_242)
	.align		4
.L_242:
        /*04c0*/ 	.word	index@(_Z30group_norm_nhwc_fwd_sum_kernelI11Bf16IOFp32WLi160EEv26Group_norm_nhwc_fwd_params)
        /*04c4*/ 	.word	0x00000000


	//----- nvinfo : EIATTR_REGCOUNT
	.align		4
.L_243:
        /*04c8*/ 	.byte	0x04, 0x2f
        /*04ca*/ 	.short	(.L_245 - .L_244)
	.align		4
.L_244:
        /*04cc*/ 	.word	index@(_Z30group_norm_nhwc_fwd_sum_kernelI11Bf16IOFp32WLi140EEv26Group_norm_nhwc_fwd_params)
        /*04d0*/ 	.word	0x00000020


	//----- nvinfo : EIATTR_FRAME_SIZE
	.align		4
.L_245:
        /*04d4*/ 	.byte	0x04, 0x11
        /*04d6*/ 	.short	(.L_247 - .L_246)
	.align		4
.L_246:
        /*04d8*/ 	.word	index@(_Z30group_norm_nhwc_fwd_sum_kernelI11Bf16IOFp32WLi140EEv26Group_norm_nhwc_fwd_params)
        /*04dc*/ 	.word	0x00000000


	//----- nvinfo : EIATTR_REGCOUNT
	.align		4
.L_247:
        /*04e0*/ 	.byte	0x04, 0x2f
        /*04e2*/ 	.short	(.L_249 - .L_248)
	.align		4
.L_248:
        /*04e4*/ 	.word	index@(_Z30group_norm_nhwc_fwd_sum_kernelI11Bf16IOFp32WLi120EEv26Group_norm_nhwc_fwd_params)
        /*04e8*/ 	.word	0x00000020


	//----- nvinfo : EIATTR_FRAME_SIZE
	.align		4
.L_249:
        /*04ec*/ 	.byte	0x04, 0x11
        /*04ee*/ 	.short	(.L_251 - .L_250)
	.align		4
.L_250:
        /*04f0*/ 	.word	index@(_Z30group_norm_nhwc_fwd_sum_kernelI11Bf16IOFp32WLi120EEv26Group_norm_nhwc_fwd_params)
        /*04f4*/ 	.word	0x00000000


	//----- nvinfo : EIATTR_REGCOUNT
	.align		4
.L_251:
        /*04f8*/ 	.byte	0x04, 0x2f
        /*04fa*/ 	.short	(.L_253 - .L_252)
	.align		4
.L_252:
        /*04fc*/ 	.word	index@(_Z30group_norm_nhwc_fwd_sum_kernelI11Bf16IOFp32WLi256EEv26Group_norm_nhwc_fwd_params)
        /*0500*/ 	.word	0x00000028


	//----- nvinfo : EIATTR_FRAME_SIZE
	.align		4
.L_253:
        /*0504*/ 	.byte	0x04, 0x11
        /*0506*/ 	.short	(.L_255 - .L_254)
	.align		4
.L_254:
        /*0508*/ 	.word	index@(_Z30group_norm_nhwc_fwd_sum_kernelI11Bf16IOFp32WLi256EEv26Group_norm_nhwc_fwd_params)
        /*050c*/ 	.word	0x00000000


	//----- nvinfo : EIATTR_REGCOUNT
	.align		4
.L_255:
        /*0510*/ 	.byte	0x04, 0x2f
        /*0512*/ 	.short	(.L_257 - .L_256)
	.align		4
.L_256:
        /*0514*/ 	.word	index@(_Z30group_norm_nhwc_fwd_sum_kernelI11Bf16IOFp32WLi448EEv26Group_norm_nhwc_fwd_params)
        /*0518*/ 	.word	0x00000040


	//----- nvinfo : EIATTR_FRAME_SIZE
	.align		4
.L_257:
        /*051c*/ 	.byte	0x04, 0x11
        /*051e*/ 	.short	(.L_259 - .L_258)
	.align		4
.L_258:
        /*0520*/ 	.word	index@(_Z30group_norm_nhwc_fwd_sum_kernelI11Bf16IOFp32WLi448EEv26Group_norm_nhwc_fwd_params)
        /*0524*/ 	.word	0x00000000


	//----- nvinfo : EIATTR_REGCOUNT
	.align		4
.L_259:
        /*0528*/ 	.byte	0x04, 0x2f
        /*052a*/ 	.short	(.L_261 - .L_260)
	.align		4
.L_260:
        /*052c*/ 	.word	index@(_Z30group_norm_nhwc_fwd_sum_kernelI11Bf16IOFp32WLi192EEv26Group_norm_nhwc_fwd_params)
        /*0530*/ 	.word	0x00000020


	//----- nvinfo : EIATTR_FRAME_SIZE
	.align		4
.L_261:
        /*0534*/ 	.byte	0x04, 0x11
        /*0536*/ 	.short	(.L_263 - .L_262)
	.align		4
.L_262:
        /*0538*/ 	.word	index@(_Z30group_norm_nhwc_fwd_sum_kernelI11Bf16IOFp32WLi192EEv26Group_norm_nhwc_fwd_params)
        /*053c*/ 	.word	0x00000000


	//----- nvinfo : EIATTR_REGCOUNT
	.align		4
.L_263:
        /*0540*/ 	.byte	0x04, 0x2f
        /*0542*/ 	.short	(.L_265 - .L_264)
	.align		4
.L_264:
        /*0544*/ 	.word	index@(_Z30group_norm_nhwc_fwd_sum_kernelI11Bf16IOFp32WLi128EEv26Group_norm_nhwc_fwd_params)
        /*0548*/ 	.word	0x00000020


	//----- nvinfo : EIATTR_FRAME_SIZE
	.align		4
.L_265:
        /*054c*/ 	.byte	0x04, 0x11
        /*054e*/ 	.short	(.L_267 - .L_266)
	.align		4
.L_266:
        /*0550*/ 	.word	index@(_Z30group_norm_nhwc_fwd_sum_kernelI11Bf16IOFp32WLi128EEv26Group_norm_nhwc_fwd_params)
        /*0554*/ 	.word	0x00000000


	//----- nvinfo : EIATTR_REGCOUNT
	.align		4
.L_267:
        /*0558*/ 	.byte	0x04, 0x2f
        /*055a*/ 	.short	(.L_269 - .L_268)
	.align		4
.L_268:
        /*055c*/ 	.word	index@(_Z30group_norm_nhwc_fwd_sum_kernelI11Bf16IOFp32WLi64EEv26Group_norm_nhwc_fwd_params)
        /*0560*/ 	.word	0x00000020


	//----- nvinfo : EIATTR_FRAME_SIZE
	.align		4
.L_269:
        /*0564*/ 	.byte	0x04, 0x11
        /*0566*/ 	.short	(.L_271 - .L_270)
	.align		4
.L_270:
        /*0568*/ 	.word	index@(_Z30group_norm_nhwc_fwd_sum_kernelI11Bf16IOFp32WLi64EEv26Group_norm_nhwc_fwd_params)
        /*056c*/ 	.word	0x00000000


	//----- nvinfo : EIATTR_REGCOUNT
	.align		4
.L_271:
        /*0570*/ 	.byte	0x04, 0x2f
        /*0572*/ 	.short	(.L_273 - .L_272)
	.align		4
.L_272:
        /*0574*/ 	.word	index@(_Z30group_norm_nhwc_fwd_sum_kernelI11Bf16IOFp32WLi168EEv26Group_norm_nhwc_fwd_params)
        /*0578*/ 	.word	0x00000020


	//----- nvinfo : EIATTR_FRAME_SIZE
	.align		4
.L_273:
        /*057c*/ 	.byte	0x04, 0x11
        /*057e*/ 	.short	(.L_275 - .L_274)
	.align		4
.L_274:
        /*0580*/ 	.word	index@(_Z30group_norm_nhwc_fwd_sum_kernelI11Bf16IOFp32WLi168EEv26Group_norm_nhwc_fwd_params)
        /*0584*/ 	.word	0x00000000


	//----- nvinfo : EIATTR_REGCOUNT
	.align		4
.L_275:
        /*0588*/ 	.byte	0x04, 0x2f
        /*058a*/ 	.short	(.L_277 - .L_276)
	.align		4
.L_276:
        /*058c*/ 	.word	index@(_Z30group_norm_nhwc_fwd_sum_kernelI11Bf16IOFp32WLi196EEv26Group_norm_nhwc_fwd_params)
        /*0590*/ 	.word	0x00000020


	//----- nvinfo : EIATTR_FRAME_SIZE
	.align		4
.L_277:
        /*0594*/ 	.byte	0x04, 0x11
        /*0596*/ 	.short	(.L_279 - .L_278)
	.align		4
.L_278:
        /*0598*/ 	.word	index@(_Z30group_norm_nhwc_fwd_sum_kernelI11Bf16IOFp32WLi196EEv26Group_norm_nhwc_fwd_params)
        /*059c*/ 	.word	0x00000000


	//----- nvinfo : EIATTR_REGCOUNT
	.align		4
.L_279:
        /*05a0*/ 	.byte	0x04, 0x2f
        /*05a2*/ 	.short	(.L_281 - .L_280)
	.align		4
.L_280:
        /*05a4*/ 	.word	index@(_Z30group_norm_nhwc_fwd_sum_kernelI11Fp32IOFp16WLi160EEv26Group_norm_nhwc_fwd_params)
        /*05a8*/ 	.word	0x00000020


	//----- nvinfo : EIATTR_FRAME_SIZE
	.align		4
.L_281:
        /*05ac*/ 	.byte	0x04, 0x11
        /*05ae*/ 	.short	(.L_283 - .L_282)
	.align		4
.L_282:
        /*05b0*/ 	.word	index@(_Z30group_norm_nhwc_fwd_sum_kernelI11Fp32IOFp16WLi160EEv26Group_norm_nhwc_fwd_params)
        /*05b4*/ 	.word	0x00000000


	//----- nvinfo : EIATTR_REGCOUNT
	.align		4
.L_283:
        /*05b8*/ 	.byte	0x04, 0x2f
        /*05ba*/ 	.short	(.L_285 - .L_284)
	.align		4
.L_284:
        /*05bc*/ 	.word	index@(_Z30group_norm_nhwc_fwd_sum_kernelI11Fp32IOFp16WLi140EEv26Group_norm_nhwc_fwd_params)
        /*05c0*/ 	.word	0x0000001f


	//----- nvinfo : EIATTR_FRAME_SIZE
	.align		4
.L_285:
        /*05c4*/ 	.byte	0x04, 0x11
        /*05c6*/ 	.short	(.L_287 - .L_286)
	.align		4
.L_286:
        /*05c8*/ 	.word	index@(_Z30group_norm_nhwc_fwd_sum_kernelI11Fp32IOFp16WLi140EEv26Group_norm_nhwc_fwd_params)
        /*05cc*/ 	.word	0x00000000


	//----- nvinfo : EIATTR_REGCOUNT
	.align		4
.L_287:
        /*05d0*/ 	.byte	0x04, 0x2f
        /*05d2*/ 	.short	(.L_289 - .L_288)
	.align		4
.L_288:
        /*05d4*/ 	.word	index@(_Z30group_norm_nhwc_fwd_sum_kernelI11Fp32IOFp16WLi120EEv26Group_norm_nhwc_fwd_params)
        /*05d8*/ 	.word	0x0000001f


	//----- nvinfo : EIATTR_FRAME_SIZE
	.align		4
.L_289:
        /*05dc*/ 	.byte	0x04, 0x11
        /*05de*/ 	.short	(.L_291 - .L_290)
	.align		4
.L_290:
        /*05e0*/ 	.word	index@(_Z30group_norm_nhwc_fwd_sum_kernelI11Fp32IOFp16WLi120EEv26Group_norm_nhwc_fwd_params)
        /*05e4*/ 	.word	0x00000000


	//----- nvinfo : EIATTR_REGCOUNT
	.align		4
.L_291:
        /*05e8*/ 	.byte	0x04, 0x2f
        /*05ea*/ 	.short	(.L_293 - .L_292)
	.align		4
.L_292:
        /*05ec*/ 	.word	index@(_Z30group_norm_nhwc_fwd_sum_kernelI11Fp32IOFp16WLi256EEv26Group_norm_nhwc_fwd_params)
        /*05f0*/ 	.word	0x00000028


	//----- nvinfo : EIATTR_FRAME_SIZE
	.align		4
.L_293:
        /*05f4*/ 	.byte	0x04, 0x11
        /*05f6*/ 	.short	(.L_295 - .L_294)
	.align		4
.L_294:
        /*05f8*/ 	.word	index@(_Z30group_norm_nhwc_fwd_sum_kernelI11Fp32IOFp16WLi256EEv26Group_norm_nhwc_fwd_params)
        /*05fc*/ 	.word	0x00000000


	//----- nvinfo : EIATTR_REGCOUNT
	.align		4
.L_295:
        /*0600*/ 	.byte	0x04, 0x2f
        /*0602*/ 	.short	(.L_297 - .L_296)
	.align		4
.L_296:
        /*0604*/ 	.word	index@(_Z30group_norm_nhwc_fwd_sum_kernelI11Fp32IOFp16WLi448EEv26Group_norm_nhwc_fwd_params)
        /*0608*/ 	.word	0x00000040


	//----- nvinfo : EIATTR_FRAME_SIZE
	.align		4
.L_297:
        /*060c*/ 	.byte	0x04, 0x11
        /*060e*/ 	.short	(.L_299 - .L_298)
	.align		4
.L_298:
        /*0610*/ 	.word	index@(_Z30group_norm_nhwc_fwd_sum_kernelI11Fp32IOFp16WLi448EEv26Group_norm_nhwc_fwd_params)
        /*0614*/ 	.word	0x00000000


	//----- nvinfo : EIATTR_REGCOUNT
	.align		4
.L_299:
        /*0618*/ 	.byte	0x04, 0x2f
        /*061a*/ 	.short	(.L_301 - .L_300)
	.align		4
.L_300:
        /*061c*/ 	.word	index@(_Z30group_norm_nhwc_fwd_sum_kernelI11Fp32IOFp16WLi192EEv26Group_norm_nhwc_fwd_params)
        /*0620*/ 	.word	0x00000020


	//----- nvinfo : EIATTR_FRAME_SIZE
	.align		4
.L_301:
        /*0624*/ 	.byte	0x04, 0x11
        /*0626*/ 	.short	(.L_303 - .L_302)
	.align		4
.L_302:
        /*0628*/ 	.word	index@(_Z30group_norm_nhwc_fwd_sum_kernelI11Fp32IOFp16WLi192EEv26Group_norm_nhwc_fwd_params)
        /*062c*/ 	.word	0x00000000


	//----- nvinfo : EIATTR_REGCOUNT
	.align		4
.L_303:
        /*0630*/ 	.byte	0x04, 0x2f
        /*0632*/ 	.short	(.L_305 - .L_304)
	.align		4
.L_304:
        /*0634*/ 	.word	index@(_Z30group_norm_nhwc_fwd_sum_kernelI11Fp32IOFp16WLi128EEv26Group_norm_nhwc_fwd_params)
        /*0638*/ 	.word	0x00000020


	//----- nvinfo : EIATTR_FRAME_SIZE
	.align		4
.L_305:
        /*063c*/ 	.byte	0x04, 0x11
        /*063e*/ 	.short	(.L_307 - .L_306)
	.align		4
.L_306:
        /*0640*/ 	.word	index@(_Z30group_norm_nhwc_fwd_sum_kernelI11Fp32IOFp16WLi128EEv26Group_norm_nhwc_fwd_params)
        /*0644*/ 	.word	0x00000000


	//----- nvinfo : EIATTR_REGCOUNT
	.align		4
.L_307:
        /*0648*/ 	.byte	0x04, 0x2f
        /*064a*/ 	.short	(.L_309 - .L_308)
	.align		4
.L_308:
        /*064c*/ 	.word	index@(_Z30group_norm_nhwc_fwd_sum_kernelI11Fp32IOFp16WLi64EEv26Group_norm_nhwc_fwd_params)
        /*0650*/ 	.word	0x00000020


	//----- nvinfo : EIATTR_FRAME_SIZE
	.align		4
.L_309:
        /*0654*/ 	.byte	0x04, 0x11
        /*0656*/ 	.short	(.L_311 - .L_310)
	.align		4
.L_310:
        /*0658*/ 	.word	index@(_Z30group_norm_nhwc_fwd_sum_kernelI11Fp32IOFp16WLi64EEv26Group_norm_nhwc_fwd_params)
        /*065c*/ 	.word	0x00000000


	//----- nvinfo : EIATTR_REGCOUNT
	.align		4
.L_311:
        /*0660*/ 	.byte	0x04, 0x2f
        /*0662*/ 	.short	(.L_313 - .L_312)
	.align		4
.L_312:
        /*0664*/ 	.word	index@(_Z30group_norm_nhwc_fwd_sum_kernelI11Fp32IOFp16WLi168EEv26Group_norm_nhwc_fwd_params)
        /*0668*/ 	.word	0x0000001f


	//----- nvinfo : EIATTR_FRAME_SIZE
	.align		4
.L_313:
        /*066c*/ 	.byte	0x04, 0x11
        /*066e*/ 	.short	(.L_315 - .L_314)
	.align		4
.L_314:
        /*0670*/ 	.word	index@(_Z30group_norm_nhwc_fwd_sum_kernelI11Fp32IOFp16WLi168EEv26Group_norm_nhwc_fwd_params)
        /*0674*/ 	.word	0x00000000


	//----- nvinfo : EIATTR_REGCOUNT
	.align		4
.L_315:
        /*0678*/ 	.byte	0x04, 0x2f
        /*067a*/ 	.short	(.L_317 - .L_316)
	.align		4
.L_316:
        /*067c*/ 	.word	index@(_Z30group_norm_nhwc_fwd_sum_kernelI11Fp32IOFp16WLi196EEv26Group_norm_nhwc_fwd_params)
        /*0680*/ 	.word	0x0000001f


	//----- nvinfo : EIATTR_FRAME_SIZE
	.align		4
.L_317:
        /*0684*/ 	.byte	0x04, 0x11
        /*0686*/ 	.short	(.L_319 - .L_318)
	.align		4
.L_318:
        /*0688*/ 	.word	index@(_Z30group_norm_nhwc_fwd_sum_kernelI11Fp32IOFp16WLi196EEv26Group_norm_nhwc_fwd_params)
        /*068c*/ 	.word	0x00000000


	//----- nvinfo : EIATTR_REGCOUNT
	.align		4
.L_319:
        /*0690*/ 	.byte	0x04, 0x2f
        /*0692*/ 	.short	(.L_321 - .L_320)
	.align		4
.L_320:
        /*0694*/ 	.word	index@(_Z30group_norm_nhwc_fwd_sum_kernelI11Fp32IOBf16WLi160EEv26Group_norm_nhwc_fwd_params)
        /*0698*/ 	.word	0x00000020


	//----- nvinfo : EIATTR_FRAME_SIZE
	.align		4
.L_321:
        /*069c*/ 	.byte	0x04, 0x11
        /*069e*/ 	.short	(.L_323 - .L_322)
	.align		4
.L_322:
        /*06a0*/ 	.word	index@(_Z30group_norm_nhwc_fwd_sum_kernelI11Fp32IOBf16WLi160EEv26Group_norm_nhwc_fwd_params)
        /*06a4*/ 	.word	0x00000000


	//----- nvinfo : EIATTR_REGCOUNT
	.align		4
.L_323:
        /*06a8*/ 	.byte	0x04, 0x2f
        /*06aa*/ 	.short	(.L_325 - .L_324)
	.align		4
.L_324:
        /*06ac*/ 	.word	index@(_Z30group_norm_nhwc_fwd_sum_kernelI11Fp32IOBf16WLi140EEv26Group_norm_nhwc_fwd_params)
        /*06b0*/ 	.word	0x0000001f


	//----- nvinfo : EIATTR_FRAME_SIZE
	.align		4
.L_325:
        /*06b4*/ 	.byte	0x04, 0x11
        /*06b6*/ 	.short	(.L_327 - .L_326)
	.align		4
.L_326:
        /*06b8*/ 	.word	index@(_Z30group_norm_nhwc_fwd_sum_kernelI11Fp32IOBf16WLi140EEv26Group_norm_nhwc_fwd_params)
        /*06bc*/ 	.word	0x00000000


	//----- nvinfo : EIATTR_REGCOUNT
	.align		4
.L_327:
        /*06c0*/ 	.byte	0x04, 0x2f
        /*06c2*/ 	.short	(.L_329 - .L_328)
	.align		4
.L_328:
        /*06c4*/ 	.word	index@(_Z30group_norm_nhwc_fwd_sum_kernelI11Fp32IOBf16WLi120EEv26Group_norm_nhwc_fwd_params)
        /*06c8*/ 	.word	0x0000001f


	//----- nvinfo : EIATTR_FRAME_SIZE
	.align		4
.L_329:
        /*06cc*/ 	.byte	0x04, 0x11
        /*06ce*/ 	.short	(.L_331 - .L_330)
	.align		4
.L_330:
        /*06d0*/ 	.word	index@(_Z30group_norm_nhwc_fwd_sum_kernelI11Fp32IOBf16WLi120EEv26Group_norm_nhwc_fwd_params)
        /*06d4*/ 	.word	0x00000000


	//----- nvinfo : EIATTR_REGCOUNT
	.align		4
.L_331:
        /*06d8*/ 	.byte	0x04, 0x2f
        /*06da*/ 	.short	(.L_333 - .L_332)
	.align		4
.L_332:
        /*06dc*/ 	.word	index@(_Z30group_norm_nhwc_fwd_sum_kernelI11Fp32IOBf16WLi256EEv26Group_norm_nhwc_fwd_params)
        /*06e0*/ 	.word	0x00000028


	//----- nvinfo : EIATTR_FRAME_SIZE
	.align		4
.L_333:
        /*06e4*/ 	.byte	0x04, 0x11
        /*06e6*/ 	.short	(.L_335 - .L_334)
	.align		4
.L_334:
        /*06e8*/ 	.word	index@(_Z30group_norm_nhwc_fwd_sum_kernelI11Fp32IOBf16WLi256EEv26Group_norm_nhwc_fwd_params)
        /*06ec*/ 	.word	0x00000000


	//----- nvinfo : EIATTR_REGCOUNT
	.align		4
.L_335:
        /*06f0*/ 	.byte	0x04, 0x2f
        /*06f2*/ 	.short	(.L_337 - .L_336)
	.align		4
.L_336:
        /*06f4*/ 	.word	index@(_Z30group_norm_nhwc_fwd_sum_kernelI11Fp32IOBf16WLi448EEv26Group_norm_nhwc_fwd_params)
        /*06f8*/ 	.word	0x00000040


	//----- nvinfo : EIATTR_FRAME_SIZE
	.align		4
.L_337:
        /*06fc*/ 	.byte	0x04, 0x11
        /*06fe*/ 	.short	(.L_339 - .L_338)
	.align		4
.L_338:
        /*0700*/ 	.word	index@(_Z30group_norm_nhwc_fwd_sum_kernelI11Fp32IOBf16WLi448EEv26Group_norm_nhwc_fwd_params)
        /*0704*/ 	.word	0x00000000


	//----- nvinfo : EIATTR_REGCOUNT
	.align		4
.L_339:
        /*0708*/ 	.byte	0x04, 0x2f
        /*070a*/ 	.short	(.L_341 - .L_340)
	.align		4
.L_340:
        /*070c*/ 	.word	index@(_Z30group_norm_nhwc_fwd_sum_kernelI11Fp32IOBf16WLi192EEv26Group_norm_nhwc_fwd_params)
        /*0710*/ 	.word	0x00000020


	//----- nvinfo : EIATTR_FRAME_SIZE
	.align		4
.L_341:
        /*0714*/ 	.byte	0x04, 0x11
        /*0716*/ 	.short	(.L_343 - .L_342)
	.align		4
.L_342:
        /*0718*/ 	.word	index@(_Z30group_norm_nhwc_fwd_sum_kernelI11Fp32IOBf16WLi192EEv26Group_norm_nhwc_fwd_params)
        /*071c*/ 	.word	0x00000000


	//----- nvinfo : EIATTR_REGCOUNT
	.align		4
.L_343:
        /*0720*/ 	.byte	0x04, 0x2f
        /*0722*/ 	.short	(.L_345 - .L_344)
	.align		4
.L_344:
        /*0724*/ 	.word	index@(_Z30group_norm_nhwc_fwd_sum_kernelI11Fp32IOBf16WLi128EEv26Group_norm_nhwc_fwd_params)
        /*0728*/ 	.word	0x00000020


	//----- nvinfo : EIATTR_FRAME_SIZE
	.align		4
.L_345:
        /*072c*/ 	.byte	0x04, 0x11
        /*072e*/ 	.short	(.L_347 - .L_346)
	.align		4
.L_346:
        /*0730*/ 	.word	index@(_Z30group_norm_nhwc_fwd_sum_kernelI11Fp32IOBf16WLi128EEv26Group_norm_nhwc_fwd_params)
        /*0734*/ 	.word	0x00000000


	//----- nvinfo : EIATTR_REGCOUNT
	.align		4
.L_347:
        /*0738*/ 	.byte	0x04, 0x2f
        /*073a*/ 	.short	(.L_349 - .L_348)
	.align		4
.L_348:
        /*073c*/ 	.word	index@(_Z30group_norm_nhwc_fwd_sum_kernelI11Fp32IOBf16WLi64EEv26Group_norm_nhwc_fwd_params)
        /*0740*/ 	.word	0x00000020


	//----- nvinfo : EIATTR_FRAME_SIZE
	.align		4
.L_349:
        /*0744*/ 	.byte	0x04, 0x11
        /*0746*/ 	.short	(.L_351 - .L_350)
	.align		4
.L_350:
        /*0748*/ 	.word	index@(_Z30group_norm_nhwc_fwd_sum_kernelI11Fp32IOBf16WLi64EEv26Group_norm_nhwc_fwd_params)
        /*074c*/ 	.word	0x00000000


	//----- nvinfo : EIATTR_REGCOUNT
	.align		4
.L_351:
        /*0750*/ 	.byte	0x04, 0x2f
        /*0752*/ 	.short	(.L_353 - .L_352)
	.align		4
.L_352:
        /*0754*/ 	.word	index@(_Z30group_norm_nhwc_fwd_sum_kernelI11Fp32IOBf16WLi168EEv26Group_norm_nhwc_fwd_params)
        /*0758*/ 	.word	0x0000001f


	//----- nvinfo : EIATTR_FRAME_SIZE
	.align		4
.L_353:
        /*075c*/ 	.byte	0x04, 0x11
        /*075e*/ 	.short	(.L_355 - .L_354)
	.align		4
.L_354:
        /*0760*/ 	.word	index@(_Z30group_norm_nhwc_fwd_sum_kernelI11Fp32IOBf16WLi168EEv26Group_norm_nhwc_fwd_params)
        /*0764*/ 	.word	0x00000000


	//----- nvinfo : EIATTR_REGCOUNT
	.align		4
.L_355:
        /*0768*/ 	.byte	0x04, 0x2f
        /*076a*/ 	.short	(.L_357 - .L_356)
	.align		4
.L_356:
        /*076c*/ 	.word	index@(_Z30group_norm_nhwc_fwd_sum_kernelI11Fp32IOBf16WLi196EEv26Group_norm_nhwc_fwd_params)
        /*0770*/ 	.word	0x0000001f


	//----- nvinfo : EIATTR_FRAME_SIZE
	.align		4
.L_357:
        /*0774*/ 	.byte	0x04, 0x11
        /*0776*/ 	.short	(.L_359 - .L_358)
	.align		4
.L_358:
        /*0778*/ 	.word	index@(_Z30group_norm_nhwc_fwd_sum_kernelI11Fp32IOBf16WLi196EEv26Group_norm_nhwc_fwd_params)
        /*077c*/ 	.word	0x00000000


	//----- nvinfo : EIATTR_REGCOUNT
	.align		4
.L_359:
        /*0780*/ 	.byte	0x04, 0x2f
        /*0782*/ 	.short	(.L_361 - .L_360)
	.align		4
.L_360:
        /*0784*/ 	.word	index@(_Z30group_norm_nhwc_fwd_sum_kernelI11Fp32IOFp32WLi160EEv26Group_norm_nhwc_fwd_params)
        /*0788*/ 	.word	0x00000020


	//----- nvinfo : EIATTR_FRAME_SIZE
	.align		4
.L_361:
        /*078c*/ 	.byte	0x04, 0x11
        /*078e*/ 	.short	(.L_363 - .L_362)
	.align		4
.L_362:
        /*0790*/ 	.word	index@(_Z30group_norm_nhwc_fwd_sum_kernelI11Fp32IOFp32WLi160EEv26Group_norm_nhwc_fwd_params)
        /*0794*/ 	.word	0x00000000


	//----- nvinfo : EIATTR_REGCOUNT
	.align		4
.L_363:
        /*0798*/ 	.byte	0x04, 0x2f
        /*079a*/ 	.short	(.L_365 - .L_364)
	.align		4
.L_364:
        /*079c*/ 	.word	index@(_Z30group_norm_nhwc_fwd_sum_kernelI11Fp32IOFp32WLi140EEv26Group_norm_nhwc_fwd_params)
        /*07a0*/ 	.word	0x0000001f


	//----- nvinfo : EIATTR_FRAME_SIZE
	.align		4
.L_365:
        /*07a4*/ 	.byte	0x04, 0x11
        /*07a6*/ 	.short	(.L_367 - .L_366)
	.align		4
.L_366:
        /*07a8*/ 	.word	index@(_Z30group_norm_nhwc_fwd_sum_kernelI11Fp32IOFp32WLi140EEv26Group_norm_nhwc_fwd_params)
        /*07ac*/ 	.word	0x00000000


	//----- nvinfo : EIATTR_REGCOUNT
	.align		4
.L_367:
        /*07b0*/ 	.byte	0x04, 0x2f
        /*07b2*/ 	.short	(.L_369 - .L_368)
	.align		4
.L_368:
        /*07b4*/ 	.word	index@(_Z30group_norm_nhwc_fwd_sum_kernelI11Fp32IOFp32WLi120EEv26Group_norm_nhwc_fwd_params)
        /*07b8*/ 	.word	0x0000001f


	//----- nvinfo : EIATTR_FRAME_SIZE
	.align		4
.L_369:
        /*07bc*/ 	.byte	0x04, 0x11
        /*07be*/ 	.short	(.L_371 - .L_370)
	.align		4
.L_370:
        /*07c0*/ 	.word	index@(_Z30group_norm_nhwc_fwd_sum_kernelI11Fp32IOFp32WLi120EEv26Group_norm_nhwc_fwd_params)
        /*07c4*/ 	.word	0x00000000


	//----- nvinfo : EIATTR_REGCOUNT
	.align		4
.L_371:
        /*07c8*/ 	.byte	0x04, 0x2f
        /*07ca*/ 	.short	(.L_373 - .L_372)
	.align		4
.L_372:
        /*07cc*/ 	.word	index@(_Z30group_norm_nhwc_fwd_sum_kernelI11Fp32IOFp32WLi256EEv26Group_norm_nhwc_fwd_params)
        /*07d0*/ 	.word	0x00000028


	//----- nvinfo : EIATTR_FRAME_SIZE
	.align		4
.L_373:
        /*07d4*/ 	.byte	0x04, 0x11
        /*07d6*/ 	.short	(.L_375 - .L_374)
	.align		4
.L_374:
        /*07d8*/ 	.word	index@(_Z30group_norm_nhwc_fwd_sum_kernelI11Fp32IOFp32WLi256EEv26Group_norm_nhwc_fwd_params)
        /*07dc*/ 	.word	0x00000000


	//----- nvinfo : EIATTR_REGCOUNT
	.align		4
.L_375:
        /*07e0*/ 	.byte	0x04, 0x2f
        /*07e2*/ 	.short	(.L_377 - .L_376)
	.align		4
.L_376:
        /*07e4*/ 	.word	index@(_Z30group_norm_nhwc_fwd_sum_kernelI11Fp32IOFp32WLi448EEv26Group_norm_nhwc_fwd_params)
        /*07e8*/ 	.word	0x00000040


	//----- nvinfo : EIATTR_FRAME_SIZE
	.align		4
.L_377:
        /*07ec*/ 	.byte	0x04, 0x11
        /*07ee*/ 	.short	(.L_379 - .L_378)
	.align		4
.L_378:
        /*07f0*/ 	.word	index@(_Z30group_norm_nhwc_fwd_sum_kernelI11Fp32IOFp32WLi448EEv26Group_norm_nhwc_fwd_params)
        /*07f4*/ 	.word	0x00000000


	//----- nvinfo : EIATTR_REGCOUNT
	.align		4
.L_379:
        /*07f8*/ 	.byte	0x04, 0x2f
        /*07fa*/ 	.short	(.L_381 - .L_380)
	.align		4
.L_380:
        /*07fc*/ 	.word	index@(_Z30group_norm_nhwc_fwd_sum_kernelI11Fp32IOFp32WLi192EEv26Group_norm_nhwc_fwd_params)
        /*0800*/ 	.word	0x00000020


	//----- nvinfo : EIATTR_FRAME_SIZE
	.align		4
.L_381:
        /*0804*/ 	.byte	0x04, 0x11
        /*0806*/ 	.short	(.L_383 - .L_382)
	.align		4
.L_382:
        /*0808*/ 	.word	index@(_Z30group_norm_nhwc_fwd_sum_kernelI11Fp32IOFp32WLi192EEv26Group_norm_nhwc_fwd_params)
        /*080c*/ 	.word	0x00000000


	//----- nvinfo : EIATTR_REGCOUNT
	.align		4
.L_383:
        /*0810*/ 	.byte	0x04, 0x2f
        /*0812*/ 	.short	(.L_385 - .L_384)
	.align		4
.L_384:
        /*0814*/ 	.word	index@(_Z30group_norm_nhwc_fwd_sum_kernelI11Fp32IOFp32WLi128EEv26Group_norm_nhwc_fwd_params)
        /*0818*/ 	.word	0x00000020


	//----- nvinfo : EIATTR_FRAME_SIZE
	.align		4
.L_385:
        /*081c*/ 	.byte	0x04, 0x11
        /*081e*/ 	.short	(.L_387 - .L_386)
	.align		4
.L_386:
        /*0820*/ 	.word	index@(_Z30group_norm_nhwc_fwd_sum_kernelI11Fp32IOFp32WLi128EEv26Group_norm_nhwc_fwd_params)
        /*0824*/ 	.word	0x00000000


	//----- nvinfo : EIATTR_REGCOUNT
	.align		4
.L_387:
        /*0828*/ 	.byte	0x04, 0x2f
        /*082a*/ 	.short	(.L_389 - .L_388)
	.align		4
.L_388:
        /*082c*/ 	.word	index@(_Z30group_norm_nhwc_fwd_sum_kernelI11Fp32IOFp32WLi64EEv26Group_norm_nhwc_fwd_params)
        /*0830*/ 	.word	0x00000020


	//----- nvinfo : EIATTR_FRAME_SIZE
	.align		4
.L_389:
        /*0834*/ 	.byte	0x04, 0x11
        /*0836*/ 	.short	(.L_391 - .L_390)
	.align		4
.L_390:
        /*0838*/ 	.word	index@(_Z30group_norm_nhwc_fwd_sum_kernelI11Fp32IOFp32WLi64EEv26Group_norm_nhwc_fwd_params)
        /*083c*/ 	.word	0x00000000


	//----- nvinfo : EIATTR_REGCOUNT
	.align		4
.L_391:
        /*0840*/ 	.byte	0x04, 0x2f
        /*0842*/ 	.short	(.L_393 - .L_392)
	.align		4
.L_392:
        /*0844*/ 	.word	index@(_Z30group_norm_nhwc_fwd_sum_kernelI11Fp32IOFp32WLi168EEv26Group_norm_nhwc_fwd_params)
        /*0848*/ 	.word	0x0000001f


	//----- nvinfo : EIATTR_FRAME_SIZE
	.align		4
.L_393:
        /*084c*/ 	.byte	0x04, 0x11
        /*084e*/ 	.short	(.L_395 - .L_394)
	.align		4
.L_394:
        /*0850*/ 	.word	index@(_Z30group_norm_nhwc_fwd_sum_kernelI11Fp32IOFp32WLi168EEv26Group_norm_nhwc_fwd_params)
        /*0854*/ 	.word	0x00000000


	//----- nvinfo : EIATTR_REGCOUNT
	.align		4
.L_395:
        /*0858*/ 	.byte	0x04, 0x2f
        /*085a*/ 	.short	(.L_397 - .L_396)
	.align		4
.L_396:
        /*085c*/ 	.word	index@(_Z30group_norm_nhwc_fwd_sum_kernelI11Fp32IOFp32WLi196EEv26Group_norm_nhwc_fwd_params)
        /*0860*/ 	.word	0x0000001f


	//----- nvinfo : EIATTR_FRAME_SIZE
	.align		4
.L_397:
        /*0864*/ 	.byte	0x04, 0x11
        /*0866*/ 	.short	(.L_399 - .L_398)
	.align		4
.L_398:
        /*0868*/ 	.word	index@(_Z30group_norm_nhwc_fwd_sum_kernelI11Fp32IOFp32WLi196EEv26Group_norm_nhwc_fwd_params)
        /*086c*/ 	.word	0x00000000


	//----- nvinfo : EIATTR_REGCOUNT
	.align		4
.L_399:
        /*0870*/ 	.byte	0x04, 0x2f
        /*0872*/ 	.short	(.L_401 - .L_400)
	.align		4
.L_400:
        /*0874*/ 	.word	index@(_Z32group_norm_nhwc_fwd_scale_kernelI11Fp16IOFp16WLi160EEv26Group_norm_nhwc_fwd_params)
        /*0878*/ 	.word	0x00000020


	//----- nvinfo : EIATTR_FRAME_SIZE
	.align		4
.L_401:
        /*087c*/ 	.byte	0x04, 0x11
        /*087e*/ 	.short	(.L_403 - .L_402)
	.align		4
.L_402:
        /*0880*/ 	.word	index@(_Z32group_norm_nhwc_fwd_scale_kernelI11Fp16IOFp16WLi160EEv26Group_norm_nhwc_fwd_params)
        /*0884*/ 	.word	0x00000000


	//----- nvinfo : EIATTR_REGCOUNT
	.align		4
.L_403:
        /*0888*/ 	.byte	0x04, 0x2f
        /*088a*/ 	.short	(.L_405 - .L_404)
	.align		4
.L_404:
        /*088c*/ 	.word	index@(_Z32group_norm_nhwc_fwd_scale_kernelI11Fp16IOFp16WLi140EEv26Group_norm_nhwc_fwd_params)
        /*0890*/ 	.word	0x00000020


	//----- nvinfo : EIATTR_FRAME_SIZE
	.align		4
.L_405:
        /*0894*/ 	.byte	0x04, 0x11
        /*0896*/ 	.short	(.L_407 - .L_406)
	.align		4
.L_406:
        /*0898*/ 	.word	index@(_Z32group_norm_nhwc_fwd_scale_kernelI11Fp16IOFp16WLi140EEv26Group_norm_nhwc_fwd_params)
        /*089c*/ 	.word	0x00000000


	//----- nvinfo : EIATTR_REGCOUNT
	.align		4
.L_407:
        /*08a0*/ 	.byte	0x04, 0x2f
        /*08a2*/ 	.short	(.L_409 - .L_408)
	.align		4
.L_408:
        /*08a4*/ 	.word	index@(_Z32group_norm_nhwc_fwd_scale_kernelI11Fp16IOFp16WLi120EEv26Group_norm_nhwc_fwd_params)
        /*08a8*/ 	.word	0x00000020


	//----- nvinfo : EIATTR_FRAME_SIZE
	.align		4
.L_409:
        /*08ac*/ 	.byte	0x04, 0x11
        /*08ae*/ 	.short	(.L_411 - .L_410)
	.align		4
.L_410:
        /*08b0*/ 	.word	index@(_Z32group_norm_nhwc_fwd_scale_kernelI11Fp16IOFp16WLi120EEv26Group_norm_nhwc_fwd_params)
        /*08b4*/ 	.word	0x00000000


	//----- nvinfo : EIATTR_REGCOUNT
	.align		4
.L_411:
        /*08b8*/ 	.byte	0x04, 0x2f
        /*08ba*/ 	.short	(.L_413 - .L_412)
	.align		4
.L_412:
        /*08bc*/ 	.word	index@(_Z32group_norm_nhwc_fwd_scale_kernelI11Fp16IOFp16WLi256EEv26Group_norm_nhwc_fwd_params)
        /*08c0*/ 	.word	0x00000020


	//----- nvinfo : EIATTR_FRAME_SIZE
	.align		4
.L_413:
        /*08c4*/ 	.byte	0x04, 0x11
        /*08c6*/ 	.short	(.L_415 - .L_414)
	.align		4
.L_414:
        /*08c8*/ 	.word	index@(_Z32group_norm_nhwc_fwd_scale_kernelI11Fp16IOFp16WLi256EEv26Group_norm_nhwc_fwd_params)
        /*08cc*/ 	.word	0x00000000


	//----- nvinfo : EIATTR_REGCOUNT
	.align		4
.L_415:
        /*08d0*/ 	.byte	0x04, 0x2f
        /*08d2*/ 	.short	(.L_417 - .L_416)
	.align		4
.L_416:
        /*08d4*/ 	.word	index@(_Z32group_norm_nhwc_fwd_scale_kernelI11Fp16IOFp16WLi448EEv26Group_norm_nhwc_fwd_params)
        /*08d8*/ 	.word	0x00000020


	//----- nvinfo : EIATTR_FRAME_SIZE
	.align		4
.L_417:
        /*08dc*/ 	.byte	0x04, 0x11
        /*08de*/ 	.short	(.L_419 - .L_418)
	.align		4
.L_418:
        /*08e0*/ 	.word	index@(_Z32group_norm_nhwc_fwd_scale_kernelI11Fp16IOFp16WLi448EEv26Group_norm_nhwc_fwd_params)
        /*08e4*/ 	.word	0x00000000


	//----- nvinfo : EIATTR_REGCOUNT
	.align		4
.L_419:
        /*08e8*/ 	.byte	0x04, 0x2f
        /*08ea*/ 	.short	(.L_421 - .L_420)
	.align		4
.L_420:
        /*08ec*/ 	.word	index@(_Z32group_norm_nhwc_fwd_scale_kernelI11Fp16IOFp16WLi192EEv26Group_norm_nhwc_fwd_params)
        /*08f0*/ 	.word	0x00000020


	//----- nvinfo : EIATTR_FRAME_SIZE
	.align		4
.L_421:
        /*08f4*/ 	.byte	0x04, 0x11
        /*08f6*/ 	.short	(.L_423 - .L_422)
	.align		4
.L_422:
        /*08f8*/ 	.word	index@(_Z32group_norm_nhwc_fwd_scale_kernelI11Fp16IOFp16WLi192EEv26Group_norm_nhwc_fwd_params)
        /*08fc*/ 	.word	0x00000000


	//----- nvinfo : EIATTR_REGCOUNT
	.align		4
.L_423:
        /*0900*/ 	.byte	0x04, 0x2f
        /*0902*/ 	.short	(.L_425 - .L_424)
	.align		4
.L_424:
        /*0904*/ 	.word	index@(_Z32group_norm_nhwc_fwd_scale_kernelI11Fp16IOFp16WLi128EEv26Group_norm_nhwc_fwd_params)
        /*0908*/ 	.word	0x00000020


	//----- nvinfo : EIATTR_FRAME_SIZE
	.align		4
.L_425:
        /*090c*/ 	.byte	0x04, 0x11
        /*090e*/ 	.short	(.L_427 - .L_426)
	.align		4
.L_426:
        /*0910*/ 	.word	index@(_Z32group_norm_nhwc_fwd_scale_kernelI11Fp16IOFp16WLi128EEv26Group_norm_nhwc_fwd_params)
        /*0914*/ 	.word	0x00000000


	//----- nvinfo : EIATTR_REGCOUNT
	.align		4
.L_427:
        /*0918*/ 	.byte	0x04, 0x2f
        /*091a*/ 	.short	(.L_429 - .L_428)
	.align		4
.L_428:
        /*091c*/ 	.word	index@(_Z32group_norm_nhwc_fwd_scale_kernelI11Fp16IOFp16WLi64EEv26Group_norm_nhwc_fwd_params)
        /*0920*/ 	.word	0x00000020


	//----- nvinfo : EIATTR_FRAME_SIZE
	.align		4
.L_429:
        /*0924*/ 	.byte	0x04, 0x11
        /*0926*/ 	.short	(.L_431 - .L_430)
	.align		4
.L_430:
        /*0928*/ 	.word	index@(_Z32group_norm_nhwc_fwd_scale_kernelI11Fp16IOFp16WLi64EEv26Group_norm_nhwc_fwd_params)
        /*092c*/ 	.word	0x00000000


	//----- nvinfo : EIATTR_REGCOUNT
	.align		4
.L_431:
        /*0930*/ 	.byte	0x04, 0x2f
        /*0932*/ 	.short	(.L_433 - .L_432)
	.align		4
.L_432:
        /*0934*/ 	.word	index@(_Z32group_norm_nhwc_fwd_scale_kernelI11Fp16IOFp16WLi168EEv26Group_norm_nhwc_fwd_params)
        /*0938*/ 	.word	0x00000020


	//----- nvinfo : EIATTR_FRAME_SIZE
	.align		4
.L_433:
        /*093c*/ 	.byte	0x04, 0x11
        /*093e*/ 	.short	(.L_435 - .L_434)
	.align		4
.L_434:
        /*0940*/ 	.word	index@(_Z32group_norm_nhwc_fwd_scale_kernelI11Fp16IOFp16WLi168EEv26Group_norm_nhwc_fwd_params)
        /*0944*/ 	.word	0x00000000


	//----- nvinfo : EIATTR_REGCOUNT
	.align		4
.L_435:
        /*0948*/ 	.byte	0x04, 0x2f
        /*094a*/ 	.short	(.L_437 - .L_436)
	.align		4
.L_436:
        /*094c*/ 	.word	index@(_Z32group_norm_nhwc_fwd_scale_kernelI11Fp16IOFp16WLi196EEv26Group_norm_nhwc_fwd_params)
        /*0950*/ 	.word	0x00000020


	//----- nvinfo : EIATTR_FRAME_SIZE
	.align		4
.L_437:
        /*0954*/ 	.byte	0x04, 0x11
        /*0956*/ 	.short	(.L_439 - .L_438)
	.align		4
.L_438:
        /*0958*/ 	.word	index@(_Z32group_norm_nhwc_fwd_scale_kernelI11Fp16IOFp16WLi196EEv26Group_norm_nhwc_fwd_params)
        /*095c*/ 	.word	0x00000000


	//----- nvinfo : EIATTR_REGCOUNT
	.align		4
.L_439:
        /*0960*/ 	.byte	0x04, 0x2f
        /*0962*/ 	.short	(.L_441 - .L_440)
	.align		4
.L_440:
        /*0964*/ 	.word	index@(_Z32group_norm_nhwc_fwd_scale_kernelI11Fp16IOBf16WLi160EEv26Group_norm_nhwc_fwd_params)
        /*0968*/ 	.word	0x00000020


	//----- nvinfo : EIATTR_FRAME_SIZE
	.align		4
.L_441:
        /*096c*/ 	.byte	0x04, 0x11
        /*096e*/ 	.short	(.L_443 - .L_442)
	.align		4
.L_442:
        /*0970*/ 	.word	index@(_Z32group_norm_nhwc_fwd_scale_kernelI11Fp16IOBf16WLi160EEv26Group_norm_nhwc_fwd_params)
        /*0974*/ 	.word	0x00000000


	//----- nvinfo : EIATTR_REGCOUNT
	.align		4
.L_443:
        /*0978*/ 	.byte	0x04, 0x2f
        /*097a*/ 	.short	(.L_445 - .L_444)
	.align		4
.L_444:
        /*097c*/ 	.word	index@(_Z32group_norm_nhwc_fwd_scale_kernelI11Fp16IOBf16WLi140EEv26Group_norm_nhwc_fwd_params)
        /*0980*/ 	.word	0x00000020


	//----- nvinfo : EIATTR_FRAME_SIZE
	.align		4
.L_445:
        /*0984*/ 	.byte	0x04, 0x11
        /*0986*/ 	.short	(.L_447 - .L_446)
	.align		4
.L_446:
        /*0988*/ 	.word	index@(_Z32group_norm_nhwc_fwd_scale_kernelI11Fp16IOBf16WLi140EEv26Group_norm_nhwc_fwd_params)
        /*098c*/ 	.word	0x00000000


	//----- nvinfo : EIATTR_REGCOUNT
	.align		4
.L_447:
        /*0990*/ 	.byte	0x04, 0x2f
        /*0992*/ 	.short	(.L_449 - .L_448)
	.align		4
.L_448:
        /*0994*/ 	.word	index@(_Z32group_norm_nhwc_fwd_scale_kernelI11Fp16IOBf16WLi120EEv26Group_norm_nhwc_fwd_params)
        /*0998*/ 	.word	0x00000020


	//----- nvinfo : EIATTR_FRAME_SIZE
	.align		4
.L_449:
        /*099c*/ 	.byte	0x04, 0x11
        /*099e*/ 	.short	(.L_451 - .L_450)
	.align		4
.L_450:
        /*09a0*/ 	.word	index@(_Z32group_norm_nhwc_fwd_scale_kernelI11Fp16IOBf16WLi120EEv26Group_norm_nhwc_fwd_params)
        /*09a4*/ 	.word	0x00000000


	//----- nvinfo : EIATTR_REGCOUNT
	.align		4
.L_451:
        /*09a8*/ 	.byte	0x04, 0x2f
        /*09aa*/ 	.short	(.L_453 - .L_452)
	.align		4
.L_452:
        /*09ac*/ 	.word	index@(_Z32group_norm_nhwc_fwd_scale_kernelI11Fp16IOBf16WLi256EEv26Group_norm_nhwc_fwd_params)
        /*09b0*/ 	.word	0x00000020


	//----- nvinfo : EIATTR_FRAME_SIZE
	.align		4
.L_453:
        /*09b4*/ 	.byte	0x04, 0x11
        /*09b6*/ 	.short	(.L_455 - .L_454)
	.align		4
.L_454:
        /*09b8*/ 	.word	index@(_Z32group_norm_nhwc_fwd_scale_kernelI11Fp16IOBf16WLi256EEv26Group_norm_nhwc_fwd_params)
        /*09bc*/ 	.word	0x00000000


	//----- nvinfo : EIATTR_REGCOUNT
	.align		4
.L_455:
        /*09c0*/ 	.byte	0x04, 0x2f
        /*09c2*/ 	.short	(.L_457 - .L_456)
	.align		4
.L_456:
        /*09c4*/ 	.word	index@(_Z32group_norm_nhwc_fwd_scale_kernelI11Fp16IOBf16WLi448EEv26Group_norm_nhwc_fwd_params)
        /*09c8*/ 	.word	0x00000020


	//----- nvinfo : EIATTR_FRAME_SIZE
	.align		4
.L_457:
        /*09cc*/ 	.byte	0x04, 0x11
        /*09ce*/ 	.short	(.L_459 - .L_458)
	.align		4
.L_458:
        /*09d0*/ 	.word	index@(_Z32group_norm_nhwc_fwd_scale_kernelI11Fp16IOBf16WLi448EEv26Group_norm_nhwc_fwd_params)
        /*09d4*/ 	.word	0x00000000


	//----- nvinfo : EIATTR_REGCOUNT
	.align		4
.L_459:
        /*09d8*/ 	.byte	0x04, 0x2f
        /*09da*/ 	.short	(.L_461 - .L_460)
	.align		4
.L_460:
        /*09dc*/ 	.word	index@(_Z32group_norm_nhwc_fwd_scale_kernelI11Fp16IOBf16WLi192EEv26Group_norm_nhwc_fwd_params)
        /*09e0*/ 	.word	0x00000020


	//----- nvinfo : EIATTR_FRAME_SIZE
	.align		4
.L_461:
        /*09e4*/ 	.byte	0x04, 0x11
        /*09e6*/ 	.short	(.L_463 - .L_462)
	.align		4
.L_462:
        /*09e8*/ 	.word	index@(_Z32group_norm_nhwc_fwd_scale_kernelI11Fp16IOBf16WLi192EEv26Group_norm_nhwc_fwd_params)
        /*09ec*/ 	.word	0x00000000


	//----- nvinfo : EIATTR_REGCOUNT
	.align		4
.L_463:
        /*09f0*/ 	.byte	0x04, 0x2f
        /*09f2*/ 	.short	(.L_465 - .L_464)
	.align		4
.L_464:
        /*09f4*/ 	.word	index@(_Z32group_norm_nhwc_fwd_scale_kernelI11Fp16IOBf16WLi128EEv26Group_norm_nhwc_fwd_params)
        /*09f8*/ 	.word	0x00000020


	//----- nvinfo : EIATTR_FRAME_SIZE
	.align		4
.L_465:
        /*09fc*/ 	.byte	0x04, 0x11
        /*09fe*/ 	.short	(.L_467 - .L_466)
	.align		4
.L_466:
        /*0a00*/ 	.word	index@(_Z32group_norm_nhwc_fwd_scale_kernelI11Fp16IOBf16WLi128EEv26Group_norm_nhwc_fwd_params)
        /*0a04*/ 	.word	0x00000000


	//----- nvinfo : EIATTR_REGCOUNT
	.align		4
.L_467:
        /*0a08*/ 	.byte	0x04, 0x2f
        /*0a0a*/ 	.short	(.L_469 - .L_468)
	.align		4
.L_468:
        /*0a0c*/ 	.word	index@(_Z32group_norm_nhwc_fwd_scale_kernelI11Fp16IOBf16WLi64EEv26Group_norm_nhwc_fwd_params)
        /*0a10*/ 	.word	0x00000020


	//----- nvinfo : EIATTR_FRAME_SIZE
	.align		4
.L_469:
        /*0a14*/ 	.byte	0x04, 0x11
        /*0a16*/ 	.short	(.L_471 - .L_470)
	.align		4
.L_470:
        /*0a18*/ 	.word	index@(_Z32group_norm_nhwc_fwd_scale_kernelI11Fp16IOBf16WLi64EEv26Group_norm_nhwc_fwd_params)
        /*0a1c*/ 	.word	0x00000000


	//----- nvinfo : EIATTR_REGCOUNT
	.align		4
.L_471:
        /*0a20*/ 	.byte	0x04, 0x2f
        /*0a22*/ 	.short	(.L_473 - .L_472)
	.align		4
.L_472:
        /*0a24*/ 	.word	index@(_Z32group_norm_nhwc_fwd_scale_kernelI11Fp16IOBf16WLi168EEv26Group_norm_nhwc_fwd_params)
        /*0a28*/ 	.word	0x00000020


	//----- nvinfo : EIATTR_FRAME_SIZE
	.align		4
.L_473:
        /*0a2c*/ 	.byte	0x04, 0x11
        /*0a2e*/ 	.short	(.L_475 - .L_474)
	.align		4
.L_474:
        /*0a30*/ 	.word	index@(_Z32group_norm_nhwc_fwd_scale_kernelI11Fp16IOBf16WLi168EEv26Group_norm_nhwc_fwd_params)
        /*0a34*/ 	.word	0x00000000


	//----- nvinfo : EIATTR_REGCOUNT
	.align		4
.L_475:
        /*0a38*/ 	.byte	0x04, 0x2f
        /*0a3a*/ 	.short	(.L_477 - .L_476)
	.align		4
.L_476:
        /*0a3c*/ 	.word	index@(_Z32group_norm_nhwc_fwd_scale_kernelI11Fp16IOBf16WLi196EEv26Group_norm_nhwc_fwd_params)
        /*0a40*/ 	.word	0x00000020


	//----- nvinfo : EIATTR_FRAME_SIZE
	.align		4
.L_477:
        /*0a44*/ 	.byte	0x04, 0x11
        /*0a46*/ 	.short	(.L_479 - .L_478)
	.align		4
.L_478:
        /*0a48*/ 	.word	index@(_Z32group_norm_nhwc_fwd_scale_kernelI11Fp16IOBf16WLi196EEv26Group_norm_nhwc_fwd_params)
        /*0a4c*/ 	.word	0x00000000


	//----- nvinfo : EIATTR_REGCOUNT
	.align		4
.L_479:
        /*0a50*/ 	.byte	0x04, 0x2f
        /*0a52*/ 	.short	(.L_481 - .L_480)
	.align		4
.L_480:
        /*0a54*/ 	.word	index@(_Z32group_norm_nhwc_fwd_scale_kernelI11Fp16IOFp32WLi160EEv26Group_norm_nhwc_fwd_params)
        /*0a58*/ 	.word	0x00000020


	//----- nvinfo : EIATTR_FRAME_SIZE
	.align		4
.L_481:
        /*0a5c*/ 	.byte	0x04, 0x11
        /*0a5e*/ 	.short	(.L_483 - .L_482)
	.align		4
.L_482:
        /*0a60*/ 	.word	index@(_Z32group_norm_nhwc_fwd_scale_kernelI11Fp16IOFp32WLi160EEv26Group_norm_nhwc_fwd_params)
        /*0a64*/ 	.word	0x00000000


	//----- nvinfo : EIATTR_REGCOUNT
	.align		4
.L_483:
        /*0a68*/ 	.byte	0x04, 0x2f
        /*0a6a*/ 	.short	(.L_485 - .L_484)
	.align		4
.L_484:
        /*0a6c*/ 	.word	index@(_Z32group_norm_nhwc_fwd_scale_kernelI11Fp16IOFp32WLi140EEv26Group_norm_nhwc_fwd_params)
        /*0a70*/ 	.word	0x00000020


	//----- nvinfo : EIATTR_FRAME_SIZE
	.align		4
.L_485:
        /*0a74*/ 	.byte	0x04, 0x11
        /*0a76*/ 	.short	(.L_487 - .L_486)
	.align		4
.L_486:
        /*0a78*/ 	.word	index@(_Z32group_norm_nhwc_fwd_scale_kernelI11Fp16IOFp32WLi140EEv26Group_norm_nhwc_fwd_params)
        /*0a7c*/ 	.word	0x00000000


	//----- nvinfo : EIATTR_REGCOUNT
	.align		4
.L_487:
        /*0a80*/ 	.byte	0x04, 0x2f
        /*0a82*/ 	.short	(.L_489 - .L_488)
	.align		4
.L_488:
        /*0a84*/ 	.word	index@(_Z32group_norm_nhwc_fwd_scale_kernelI11Fp16IOFp32WLi120EEv26Group_norm_nhwc_fwd_params)
        /*0a88*/ 	.word	0x00000020


	//----- nvinfo : EIATTR_FRAME_SIZE
	.align		4
.L_489:
        /*0a8c*/ 	.byte	0x04, 0x11
        /*0a8e*/ 	.short	(.L_491 - .L_490)
	.align		4
.L_490:
        /*0a90*/ 	.word	index@(_Z32group_norm_nhwc_fwd_scale_kernelI11Fp16IOFp32WLi120EEv26Group_norm_nhwc_fwd_params)
        /*0a94*/ 	.word	0x00000000


	//----- nvinfo : EIATTR_REGCOUNT
	.align		4
.L_491:
        /*0a98*/ 	.byte	0x04, 0x2f
        /*0a9a*/ 	.short	(.L_493 - .L_492)
	.align		4
.L_492:
        /*0a9c*/ 	.word	index@(_Z32group_norm_nhwc_fwd_scale_kernelI11Fp16IOFp32WLi256EEv26Group_norm_nhwc_fwd_params)
        /*0aa0*/ 	.word	0x00000020


	//----- nvinfo : EIATTR_FRAME_SIZE
	.align		4
.L_493:
        /*0aa4*/ 	.byte	0x04, 0x11
        /*0aa6*/ 	.short	(.L_495 - .L_494)
	.align		4
.L_494:
        /*0aa8*/ 	.word	index@(_Z32group_norm_nhwc_fwd_scale_kernelI11Fp16IOFp32WLi256EEv26Group_norm_nhwc_fwd_params)
        /*0aac*/ 	.word	0x00000000


	//----- nvinfo : EIATTR_REGCOUNT
	.align		4
.L_495:
        /*0ab0*/ 	.byte	0x04, 0x2f
        /*0ab2*/ 	.short	(.L_497 - .L_496)
	.align		4
.L_496:
        /*0ab4*/ 	.word	index@(_Z32group_norm_nhwc_fwd_scale_kernelI11Fp16IOFp32WLi448EEv26Group_norm_nhwc_fwd_params)
        /*0ab8*/ 	.word	0x00000020


	//----- nvinfo : EIATTR_FRAME_SIZE
	.align		4
.L_497:
        /*0abc*/ 	.byte	0x04, 0x11
        /*0abe*/ 	.short	(.L_499 - .L_498)
	.align		4
.L_498:
        /*0ac0*/ 	.word	index@(_Z32group_norm_nhwc_fwd_scale_kernelI11Fp16IOFp32WLi448EEv26Group_norm_nhwc_fwd_params)
        /*0ac4*/ 	.word	0x00000000


	//----- nvinfo : EIATTR_REGCOUNT
	.align		4
.L_499:
        /*0ac8*/ 	.byte	0x04, 0x2f
        /*0aca*/ 	.short	(.L_501 - .L_500)
	.align		4
.L_500:
        /*0acc*/ 	.word	index@(_Z32group_norm_nhwc_fwd_scale_kernelI11Fp16IOFp32WLi192EEv26Group_norm_nhwc_fwd_params)
        /*0ad0*/ 	.word	0x00000020


	//----- nvinfo : EIATTR_FRAME_SIZE
	.align		4
.L_501:
        /*0ad4*/ 	.byte	0x04, 0x11
        /*0ad6*/ 	.short	(.L_503 - .L_502)
	.align		4
.L_502:
        /*0ad8*/ 	.word	index@(_Z32group_norm_nhwc_fwd_scale_kernelI11Fp16IOFp32WLi192EEv26Group_norm_nhwc_fwd_params)
        /*0adc*/ 	.word	0x00000000


	//----- nvinfo : EIATTR_REGCOUNT
	.align		4
.L_503:
        /*0ae0*/ 	.byte	0x04, 0x2f
        /*0ae2*/ 	.short	(.L_505 - .L_504)
	.align		4
.L_504:
        /*0ae4*/ 	.word	index@(_Z32group_norm_nhwc_fwd_scale_kernelI11Fp16IOFp32WLi128EEv26Group_norm_nhwc_fwd_params)
        /*0ae8*/ 	.word	0x00000020


	//----- nvinfo : EIATTR_FRAME_SIZE
	.align		4
.L_505:
        /*0aec*/ 	.byte	0x04, 0x11
        /*0aee*/ 	.short	(.L_507 - .L_506)
	.align		4
.L_506:
        /*0af0*/ 	.word	index@(_Z32group_norm_nhwc_fwd_scale_kernelI11Fp16IOFp32WLi128EEv26Group_norm_nhwc_fwd_params)
        /*0af4*/ 	.word	0x00000000


	//----- nvinfo : EIATTR_REGCOUNT
	.align		4
.L_507:
        /*0af8*/ 	.byte	0x04, 0x2f
        /*0afa*/ 	.short	(.L_509 - .L_508)
	.align		4
.L_508:
        /*0afc*/ 	.word	index@(_Z32group_norm_nhwc_fwd_scale_kernelI11Fp16IOFp32WLi64EEv26Group_norm_nhwc_fwd_params)
        /*0b00*/ 	.word	0x00000020


	//----- nvinfo : EIATTR_FRAME_SIZE
	.align		4
.L_509:
        /*0b04*/ 	.byte	0x04, 0x11
        /*0b06*/ 	.short	(.L_511 - .L_510)
	.align		4
.L_510:
        /*0b08*/ 	.word	index@(_Z32group_norm_nhwc_fwd_scale_kernelI11Fp16IOFp32WLi64EEv26Group_norm_nhwc_fwd_params)
        /*0b0c*/ 	.word	0x00000000


	//----- nvinfo : EIATTR_REGCOUNT
	.align		4
.L_511:
        /*0b10*/ 	.byte	0x04, 0x2f
        /*0b12*/ 	.short	(.L_513 - .L_512)
	.align		4
.L_512:
        /*0b14*/ 	.word	index@(_Z32group_norm_nhwc_fwd_scale_kernelI11Fp16IOFp32WLi168EEv26Group_norm_nhwc_fwd_params)
        /*0b18*/ 	.word	0x00000020


	//----- nvinfo : EIATTR_FRAME_SIZE
	.align		4
.L_513:
        /*0b1c*/ 	.byte	0x04, 0x11
        /*0b1e*/ 	.short	(.L_515 - .L_514)
	.align		4
.L_514:
        /*0b20*/ 	.word	index@(_Z32group_norm_nhwc_fwd_scale_kernelI11Fp16IOFp32WLi168EEv26Group_norm_nhwc_fwd_params)
        /*0b24*/ 	.word	0x00000000


	//----- nvinfo : EIATTR_REGCOUNT
	.align		4
.L_515:
        /*0b28*/ 	.byte	0x04, 0x2f
        /*0b2a*/ 	.short	(.L_517 - .L_516)
	.align		4
.L_516:
        /*0b2c*/ 	.word	index@(_Z32group_norm_nhwc_fwd_scale_kernelI11Fp16IOFp32WLi196EEv26Group_norm_nhwc_fwd_params)
        /*0b30*/ 	.word	0x00000020


	//----- nvinfo : EIATTR_FRAME_SIZE
	.align		4
.L_517:
        /*0b34*/ 	.byte	0x04, 0x11
        /*0b36*/ 	.short	(.L_519 - .L_518)
	.align		4
.L_518:
        /*0b38*/ 	.word	index@(_Z32group_norm_nhwc_fwd_scale_kernelI11Fp16IOFp32WLi196EEv26Group_norm_nhwc_fwd_params)
        /*0b3c*/ 	.word	0x00000000


	//----- nvinfo : EIATTR_REGCOUNT
	.align		4
.L_519:
        /*0b40*/ 	.byte	0x04, 0x2f
        /*0b42*/ 	.short	(.L_521 - .L_520)
	.align		4
.L_520:
        /*0b44*/ 	.word	index@(_Z32group_norm_nhwc_fwd_scale_kernelI11Bf16IOFp16WLi160EEv26Group_norm_nhwc_fwd_params)
        /*0b48*/ 	.word	0x00000020


	//----- nvinfo : EIATTR_FRAME_SIZE
	.align		4
.L_521:
        /*0b4c*/ 	.byte	0x04, 0x11
        /*0b4e*/ 	.short	(.L_523 - .L_522)
	.align		4
.L_522:
        /*0b50*/ 	.word	index@(_Z32group_norm_nhwc_fwd_scale_kernelI11Bf16IOFp16WLi160EEv26Group_norm_nhwc_fwd_params)
        /*0b54*/ 	.word	0x00000000


	//----- nvinfo : EIATTR_REGCOUNT
	.align		4
.L_523:
        /*0b58*/ 	.byte	0x04, 0x2f
        /*0b5a*/ 	.short	(.L_525 - .L_524)
	.align		4
.L_524:
        /*0b5c*/ 	.word	index@(_Z32group_norm_nhwc_fwd_scale_kernelI11Bf16IOFp16WLi140EEv26Group_norm_nhwc_fwd_params)
        /*0b60*/ 	.word	0x00000020


	//----- nvinfo : EIATTR_FRAME_SIZE
	.align		4
.L_525:
        /*0b64*/ 	.byte	0x04, 0x11
        /*0b66*/ 	.short	(.L_527 - .L_526)
	.align		4
.L_526:
        /*0b68*/ 	.word	index@(_Z32group_norm_nhwc_fwd_scale_kernelI11Bf16IOFp16WLi140EEv26Group_norm_nhwc_fwd_params)
        /*0b6c*/ 	.word	0x00000000


	//----- nvinfo : EIATTR_REGCOUNT
	.align		4
.L_527:
        /*0b70*/ 	.byte	0x04, 0x2f
        /*0b72*/ 	.short	(.L_529 - .L_528)
	.align		4
.L_528:
        /*0b74*/ 	.word	index@(_Z32group_norm_nhwc_fwd_scale_kernelI11Bf16IOFp16WLi120EEv26Group_norm_nhwc_fwd_params)
        /*0b78*/ 	.word	0x00000020


	//----- nvinfo : EIATTR_FRAME_SIZE
	.align		4
.L_529:
        /*0b7c*/ 	.byte	0x04, 0x11
        /*0b7e*/ 	.short	(.L_531 - .L_530)
	.align		4
.L_530:
        /*0b80*/ 	.word	index@(_Z32group_norm_nhwc_fwd_scale_kernelI11Bf16IOFp16WLi120EEv26Group_norm_nhwc_fwd_params)
        /*0b84*/ 	.word	0x00000000


	//----- nvinfo : EIATTR_REGCOUNT
	.align		4
.L_531:
        /*0b88*/ 	.byte	0x04, 0x2f
        /*0b8a*/ 	.short	(.L_533 - .L_532)
	.align		4
.L_532:
        /*0b8c*/ 	.word	index@(_Z32group_norm_nhwc_fwd_scale_kernelI11Bf16IOFp16WLi256EEv26Group_norm_nhwc_fwd_params)
        /*0b90*/ 	.word	0x00000020


	//----- nvinfo : EIATTR_FRAME_SIZE
	.align		4
.L_533:
        /*0b94*/ 	.byte	0x04, 0x11
        /*0b96*/ 	.short	(.L_535 - .L_534)
	.align		4
.L_534:
        /*0b98*/ 	.word	index@(_Z32group_norm_nhwc_fwd_scale_kernelI11Bf16IOFp16WLi256EEv26Group_norm_nhwc_fwd_params)
        /*0b9c*/ 	.word	0x00000000


	//----- nvinfo : EIATTR_REGCOUNT
	.align		4
.L_535:
        /*0ba0*/ 	.byte	0x04, 0x2f
        /*0ba2*/ 	.short	(.L_537 - .L_536)
	.align		4
.L_536:
        /*0ba4*/ 	.word	index@(_Z32group_norm_nhwc_fwd_scale_kernelI11Bf16IOFp16WLi448EEv26Group_norm_nhwc_fwd_params)
        /*0ba8*/ 	.word	0x00000020


	//----- nvinfo : EIATTR_FRAME_SIZE
	.align		4
.L_537:
        /*0bac*/ 	.byte	0x04, 0x11
        /*0bae*/ 	.short	(.L_539 - .L_538)
	.align		4
.L_538:
        /*0bb0*/ 	.word	index@(_Z32group_norm_nhwc_fwd_scale_kernelI11Bf16IOFp16WLi448EEv26Group_norm_nhwc_fwd_params)
        /*0bb4*/ 	.word	0x00000000


	//----- nvinfo : EIATTR_REGCOUNT
	.align		4
.L_539:
        /*0bb8*/ 	.byte	0x04, 0x2f
        /*0bba*/ 	.short	(.L_541 - .L_540)
	.align		4
.L_540:
        /*0bbc*/ 	.word	index@(_Z32group_norm_nhwc_fwd_scale_kernelI11Bf16IOFp16WLi192EEv26Group_norm_nhwc_fwd_params)
        /*0bc0*/ 	.word	0x00000020


	//----- nvinfo : EIATTR_FRAME_SIZE
	.align		4
.L_541:
        /*0bc4*/ 	.byte	0x04, 0x11
        /*0bc6*/ 	.short	(.L_543 - .L_542)
	.align		4
.L_542:
        /*0bc8*/ 	.word	index@(_Z32group_norm_nhwc_fwd_scale_kernelI11Bf16IOFp16WLi192EEv26Group_norm_nhwc_fwd_params)
        /*0bcc*/ 	.word	0x00000000


	//----- nvinfo : EIATTR_REGCOUNT
	.align		4
.L_543:
        /*0bd0*/ 	.byte	0x04, 0x2f
        /*0bd2*/ 	.short	(.L_545 - .L_544)
	.align		4
.L_544:
        /*0bd4*/ 	.word	index@(_Z32group_norm_nhwc_fwd_scale_kernelI11Bf16IOFp16WLi128EEv26Group_norm_nhwc_fwd_params)
        /*0bd8*/ 	.word	0x00000020


	//----- nvinfo : EIATTR_FRAME_SIZE
	.align		4
.L_545:
        /*0bdc*/ 	.byte	0x04, 0x11
        /*0bde*/ 	.short	(.L_547 - .L_546)
	.align		4
.L_546:
        /*0be0*/ 	.word	index@(_Z32group_norm_nhwc_fwd_scale_kernelI11Bf16IOFp16WLi128EEv26Group_norm_nhwc_fwd_params)
        /*0be4*/ 	.word	0x00000000


	//----- nvinfo : EIATTR_REGCOUNT
	.align		4
.L_547:
        /*0be8*/ 	.byte	0x04, 0x2f
        /*0bea*/ 	.short	(.L_549 - .L_548)
	.align		4
.L_548:
        /*0bec*/ 	.word	index@(_Z32group_norm_nhwc_fwd_scale_kernelI11Bf16IOFp16WLi64EEv26Group_norm_nhwc_fwd_params)
        /*0bf0*/ 	.word	0x00000020


	//----- nvinfo : EIATTR_FRAME_SIZE
	.align		4
.L_549:
        /*0bf4*/ 	.byte	0x04, 0x11
        /*0bf6*/ 	.short	(.L_551 - .L_550)
	.align		4
.L_550:
        /*0bf8*/ 	.word	index@(_Z32group_norm_nhwc_fwd_scale_kernelI11Bf16IOFp16WLi64EEv26Group_norm_nhwc_fwd_params)
        /*0bfc*/ 	.word	0x00000000


	//----- nvinfo : EIATTR_REGCOUNT
	.align		4
.L_551:
        /*0c00*/ 	.byte	0x04, 0x2f
        /*0c02*/ 	.short	(.L_553 - .L_552)
	.align		4
.L_552:
        /*0c04*/ 	.word	index@(_Z32group_norm_nhwc_fwd_scale_kernelI11Bf16IOFp16WLi168EEv26Group_norm_nhwc_fwd_params)
        /*0c08*/ 	.word	0x00000020


	//----- nvinfo : EIATTR_FRAME_SIZE
	.align		4
.L_553:
        /*0c0c*/ 	.byte	0x04, 0x11
        /*0c0e*/ 	.short	(.L_555 - .L_554)
	.align		4
.L_554:
        /*0c10*/ 	.word	index@(_Z32group_norm_nhwc_fwd_scale_kernelI11Bf16IOFp16WLi168EEv26Group_norm_nhwc_fwd_params)
        /*0c14*/ 	.word	0x00000000


	//----- nvinfo : EIATTR_REGCOUNT
	.align		4
.L_555:
        /*0c18*/ 	.byte	0x04, 0x2f
        /*0c1a*/ 	.short	(.L_557 - .L_556)
	.align		4
.L_556:
        /*0c1c*/ 	.word	index@(_Z32group_norm_nhwc_fwd_scale_kernelI11Bf16IOFp16WLi196EEv26Group_norm_nhwc_fwd_params)
        /*0c20*/ 	.word	0x00000020


	//----- nvinfo : EIATTR_FRAME_SIZE
	.align		4
.L_557:
        /*0c24*/ 	.byte	0x04, 0x11
        /*0c26*/ 	.short	(.L_559 - .L_558)
	.align		4
.L_558:
        /*0c28*/ 	.word	index@(_Z32group_norm_nhwc_fwd_scale_kernelI11Bf16IOFp16WLi196EEv26Group_norm_nhwc_fwd_params)
        /*0c2c*/ 	.word	0x00000000


	//----- nvinfo : EIATTR_REGCOUNT
	.align		4
.L_559:
        /*0c30*/ 	.byte	0x04, 0x2f
        /*0c32*/ 	.short	(.L_561 - .L_560)
	.align		4
.L_560:
        /*0c34*/ 	.word	index@(_Z32group_norm_nhwc_fwd_scale_kernelI11Bf16IOBf16WLi160EEv26Group_norm_nhwc_fwd_params)
        /*0c38*/ 	.word	0x00000020


	//----- nvinfo : EIATTR_FRAME_SIZE
	.align		4
.L_561:
        /*0c3c*/ 	.byte	0x04, 0x11
        /*0c3e*/ 	.short	(.L_563 - .L_562)
	.align		4
.L_562:
        /*0c40*/ 	.word	index@(_Z32group_norm_nhwc_fwd_scale_kernelI11Bf16IOBf16WLi160EEv26Group_norm_nhwc_fwd_params)
        /*0c44*/ 	.word	0x00000000


	//----- nvinfo : EIATTR_REGCOUNT
	.align		4
.L_563:
        /*0c48*/ 	.byte	0x04, 0x2f
        /*0c4a*/ 	.short	(.L_565 - .L_564)
	.align		4
.L_564:
        /*0c4c*/ 	.word	index@(_Z32group_norm_nhwc_fwd_scale_kernelI11Bf16IOBf16WLi140EEv26Group_norm_nhwc_fwd_params)
        /*0c50*/ 	.word	0x00000020


	//----- nvinfo : EIATTR_FRAME_SIZE
	.align		4
.L_565:
        /*0c54*/ 	.byte	0x04, 0x11
        /*0c56*/ 	.short	(.L_567 - .L_566)
	.align		4
.L_566:
        /*0c58*/ 	.word	index@(_Z32group_norm_nhwc_fwd_scale_kernelI11Bf16IOBf16WLi140EEv26Group_norm_nhwc_fwd_params)
        /*0c5c*/ 	.word	0x00000000


	//----- nvinfo : EIATTR_REGCOUNT
	.align		4
.L_567:
        /*0c60*/ 	.byte	0x04, 0x2f
        /*0c62*/ 	.short	(.L_569 - .L_568)
	.align		4
.L_568:
        /*0c64*/ 	.word	index@(_Z32group_norm_nhwc_fwd_scale_kernelI11Bf16IOBf16WLi120EEv26Group_norm_nhwc_fwd_params)
        /*0c68*/ 	.word	0x00000020


	//----- nvinfo : EIATTR_FRAME_SIZE
	.align		4
.L_569:
        /*0c6c*/ 	.byte	0x04, 0x11
        /*0c6e*/ 	.short	(.L_571 - .L_570)
	.align		4
.L_570:
        /*0c70*/ 	.word	index@(_Z32group_norm_nhwc_fwd_scale_kernelI11Bf16IOBf16WLi120EEv26Group_norm_nhwc_fwd_params)
        /*0c74*/ 	.word	0x00000000


	//----- nvinfo : EIATTR_REGCOUNT
	.align		4
.L_571:
        /*0c78*/ 	.byte	0x04, 0x2f
        /*0c7a*/ 	.short	(.L_573 - .L_572)
	.align		4
.L_572:
        /*0c7c*/ 	.word	index@(_Z32group_norm_nhwc_fwd_scale_kernelI11Bf16IOBf16WLi256EEv26Group_norm_nhwc_fwd_params)
        /*0c80*/ 	.word	0x00000020


	//----- nvinfo : EIATTR_FRAME_SIZE
	.align		4
.L_573:
        /*0c84*/ 	.byte	0x04, 0x11
        /*0c86*/ 	.short	(.L_575 - .L_574)
	.align		4
.L_574:
        /*0c88*/ 	.word	index@(_Z32group_norm_nhwc_fwd_scale_kernelI11Bf16IOBf16WLi256EEv26Group_norm_nhwc_fwd_params)
        /*0c8c*/ 	.word	0x00000000


	//----- nvinfo : EIATTR_REGCOUNT
	.align		4
.L_575:
        /*0c90*/ 	.byte	0x04, 0x2f
        /*0c92*/ 	.short	(.L_577 - .L_576)
	.align		4
.L_576:
        /*0c94*/ 	.word	index@(_Z32group_norm_nhwc_fwd_scale_kernelI11Bf16IOBf16WLi448EEv26Group_norm_nhwc_fwd_params)
        /*0c98*/ 	.word	0x00000020


	//----- nvinfo : EIATTR_FRAME_SIZE
	.align		4
.L_577:
        /*0c9c*/ 	.byte	0x04, 0x11
        /*0c9e*/ 	.short	(.L_579 - .L_578)
	.align		4
.L_578:
        /*0ca0*/ 	.word	index@(_Z32group_norm_nhwc_fwd_scale_kernelI11Bf16IOBf16WLi448EEv26Group_norm_nhwc_fwd_params)
        /*0ca4*/ 	.word	0x00000000


	//----- nvinfo : EIATTR_REGCOUNT
	.align		4
.L_579:
        /*0ca8*/ 	.byte	0x04, 0x2f
        /*0caa*/ 	.short	(.L_581 - .L_580)
	.align		4
.L_580:
        /*0cac*/ 	.word	index@(_Z32group_norm_nhwc_fwd_scale_kernelI11Bf16IOBf16WLi192EEv26Group_norm_nhwc_fwd_params)
        /*0cb0*/ 	.word	0x00000020


	//----- nvinfo : EIATTR_FRAME_SIZE
	.align		4
.L_581:
        /*0cb4*/ 	.byte	0x04, 0x11
        /*0cb6*/ 	.short	(.L_583 - .L_582)
	.align		4
.L_582:
        /*0cb8*/ 	.word	index@(_Z32group_norm_nhwc_fwd_scale_kernelI11Bf16IOBf16WLi192EEv26Group_norm_nhwc_fwd_params)
        /*0cbc*/ 	.word	0x00000000


	//----- nvinfo : EIATTR_REGCOUNT
	.align		4
.L_583:
        /*0cc0*/ 	.byte	0x04, 0x2f
        /*0cc2*/ 	.short	(.L_585 - .L_584)
	.align		4
.L_584:
        /*0cc4*/ 	.word	index@(_Z32group_norm_nhwc_fwd_scale_kernelI11Bf16IOBf16WLi128EEv26Group_norm_nhwc_fwd_params)
        /*0cc8*/ 	.word	0x00000020


	//----- nvinfo : EIATTR_FRAME_SIZE
	.align		4
.L_585:
        /*0ccc*/ 	.byte	0x04, 0x11
        /*0cce*/ 	.short	(.L_587 - .L_586)
	.align		4
.L_586:
        /*0cd0*/ 	.word	index@(_Z32group_norm_nhwc_fwd_scale_kernelI11Bf16IOBf16WLi128EEv26Group_norm_nhwc_fwd_params)
        /*0cd4*/ 	.word	0x00000000


	//----- nvinfo : EIATTR_REGCOUNT
	.align		4
.L_587:
        /*0cd8*/ 	.byte	0x04, 0x2f
        /*0cda*/ 	.short	(.L_589 - .L_588)
	.align		4
.L_588:
        /*0cdc*/ 	.word	index@(_Z32group_norm_nhwc_fwd_scale_kernelI11Bf16IOBf16WLi64EEv26Group_norm_nhwc_fwd_params)
        /*0ce0*/ 	.word	0x00000020


	//----- nvinfo : EIATTR_FRAME_SIZE
	.align		4
.L_589:
        /*0ce4*/ 	.byte	0x04, 0x11
        /*0ce6*/ 	.short	(.L_591 - .L_590)
	.align		4
.L_590:
        /*0ce8*/ 	.word	index@(_Z32group_norm_nhwc_fwd_scale_kernelI11Bf16IOBf16WLi64EEv26Group_norm_nhwc_fwd_params)
        /*0cec*/ 	.word	0x00000000


	//----- nvinfo : EIATTR_REGCOUNT
	.align		4
.L_591:
        /*0cf0*/ 	.byte	0x04, 0x2f
        /*0cf2*/ 	.short	(.L_593 - .L_592)
	.align		4
.L_592:
        /*0cf4*/ 	.word	index@(_Z32group_norm_nhwc_fwd_scale_kernelI11Bf16IOBf16WLi168EEv26Group_norm_nhwc_fwd_params)
        /*0cf8*/ 	.word	0x00000020


	//----- nvinfo : EIATTR_FRAME_SIZE
	.align		4
.L_593:
        /*0cfc*/ 	.byte	0x04, 0x11
        /*0cfe*/ 	.short	(.L_595 - .L_594)
	.align		4
.L_594:
        /*0d00*/ 	.word	index@(_Z32group_norm_nhwc_fwd_scale_kernelI11Bf16IOBf16WLi168EEv26Group_norm_nhwc_fwd_params)
        /*0d04*/ 	.word	0x00000000


	//----- nvinfo : EIATTR_REGCOUNT
	.align		4
.L_595:
        /*0d08*/ 	.byte	0x04, 0x2f
        /*0d0a*/ 	.short	(.L_597 - .L_596)
	.align		4
.L_596:
        /*0d0c*/ 	.word	index@(_Z32group_norm_nhwc_fwd_scale_kernelI11Bf16IOBf16WLi196EEv26Group_norm_nhwc_fwd_params)
        /*0d10*/ 	.word	0x00000020


	//----- nvinfo : EIATTR_FRAME_SIZE
	.align		4
.L_597:
        /*0d14*/ 	.byte	0x04, 0x11
        /*0d16*/ 	.short	(.L_599 - .L_598)
	.align		4
.L_598:
        /*0d18*/ 	.word	index@(_Z32group_norm_nhwc_fwd_scale_kernelI11Bf16IOBf16WLi196EEv26Group_norm_nhwc_fwd_params)
        /*0d1c*/ 	.word	0x00000000


	//----- nvinfo : EIATTR_REGCOUNT
	.align		4
.L_599:
        /*0d20*/ 	.byte	0x04, 0x2f
        /*0d22*/ 	.short	(.L_601 - .L_600)
	.align		4
.L_600:
        /*0d24*/ 	.word	index@(_Z32group_norm_nhwc_fwd_scale_kernelI11Bf16IOFp32WLi160EEv26Group_norm_nhwc_fwd_params)
        /*0d28*/ 	.word	0x00000020


	//----- nvinfo : EIATTR_FRAME_SIZE
	.align		4
.L_601:
        /*0d2c*/ 	.byte	0x04, 0x11
        /*0d2e*/ 	.short	(.L_603 - .L_602)
	.align		4
.L_602:
        /*0d30*/ 	.word	index@(_Z32group_norm_nhwc_fwd_scale_kernelI11Bf16IOFp32WLi160EEv26Group_norm_nhwc_fwd_params)
        /*0d34*/ 	.word	0x00000000


	//----- nvinfo : EIATTR_REGCOUNT
	.align		4
.L_603:
        /*0d38*/ 	.byte	0x04, 0x2f
        /*0d3a*/ 	.short	(.L_605 - .L_604)
	.align		4
.L_604:
        /*0d3c*/ 	.word	index@(_Z32group_norm_nhwc_fwd_scale_kernelI11Bf16IOFp32WLi140EEv26Group_norm_nhwc_fwd_params)
        /*0d40*/ 	.word	0x00000020


	//----- nvinfo : EIATTR_FRAME_SIZE
	.align		4
.L_605:
        /*0d44*/ 	.byte	0x04, 0x11
        /*0d46*/ 	.short	(.L_607 - .L_606)
	.align		4
.L_606:
        /*0d48*/ 	.word	index@(_Z32group_norm_nhwc_fwd_scale_kernelI11Bf16IOFp32WLi140EEv26Group_norm_nhwc_fwd_params)
        /*0d4c*/ 	.word	0x00000000


	//----- nvinfo : EIATTR_REGCOUNT
	.align		4
.L_607:
        /*0d50*/ 	.byte	0x04, 0x2f
        /*0d52*/ 	.short	(.L_609 - .L_608)
	.align		4
.L_608:
        /*0d54*/ 	.word	index@(_Z32group_norm_nhwc_fwd_scale_kernelI11Bf16IOFp32WLi120EEv26Group_norm_nhwc_fwd_params)
        /*0d58*/ 	.word	0x00000020


	//----- nvinfo : EIATTR_FRAME_SIZE
	.align		4
.L_609:
        /*0d5c*/ 	.byte	0x04, 0x11
        /*0d5e*/ 	.short	(.L_611 - .L_610)
	.align		4
.L_610:
        /*0d60*/ 	.word	index@(_Z32group_norm_nhwc_fwd_scale_kernelI11Bf16IOFp32WLi120EEv26Group_norm_nhwc_fwd_params)
        /*0d64*/ 	.word	0x00000000


	//----- nvinfo : EIATTR_REGCOUNT
	.align		4
.L_611:
        /*0d68*/ 	.byte	0x04, 0x2f
        /*0d6a*/ 	.short	(.L_613 - .L_612)
	.align		4
.L_612:
        /*0d6c*/ 	.word	index@(_Z32group_norm_nhwc_fwd_scale_kernelI11Bf16IOFp32WLi256EEv26Group_norm_nhwc_fwd_params)
        /*0d70*/ 	.word	0x00000020


	//----- nvinfo : EIATTR_FRAME_SIZE
	.align		4
.L_613:
        /*0d74*/ 	.byte	0x04, 0x11
        /*0d76*/ 	.short	(.L_615 - .L_614)
	.align		4
.L_614:
        /*0d78*/ 	.word	index@(_Z32group_norm_nhwc_fwd_scale_kernelI11Bf16IOFp32WLi256EEv26Group_norm_nhwc_fwd_params)
        /*0d7c*/ 	.word	0x00000000


	//----- nvinfo : EIATTR_REGCOUNT
	.align		4
.L_615:
        /*0d80*/ 	.byte	0x04, 0x2f
        /*0d82*/ 	.short	(.L_617 - .L_616)
	.align		4
.L_616:
        /*0d84*/ 	.word	index@(_Z32group_norm_nhwc_fwd_scale_kernelI11Bf16IOFp32WLi448EEv26Group_norm_nhwc_fwd_params)
        /*0d88*/ 	.word	0x00000020


	//----- nvinfo : EIATTR_FRAME_SIZE
	.align		4
.L_617:
        /*0d8c*/ 	.byte	0x04, 0x11
        /*0d8e*/ 	.short	(.L_619 - .L_618)
	.align		4
.L_618:
        /*0d90*/ 	.word	index@(_Z32group_norm_nhwc_fwd_scale_kernelI11Bf16IOFp32WLi448EEv26Group_norm_nhwc_fwd_params)
        /*0d94*/ 	.word	0x00000000


	//----- nvinfo : EIATTR_REGCOUNT
	.align		4
.L_619:
        /*0d98*/ 	.byte	0x04, 0x2f
        /*0d9a*/ 	.short	(.L_621 - .L_620)
	.align		4
.L_620:
        /*0d9c*/ 	.word	index@(_Z32group_norm_nhwc_fwd_scale_kernelI11Bf16IOFp32WLi192EEv26Group_norm_nhwc_fwd_params)
        /*0da0*/ 	.word	0x00000020


	//----- nvinfo : EIATTR_FRAME_SIZE
	.align		4
.L_621:
        /*0da4*/ 	.byte	0x04, 0x11
        /*0da6*/ 	.short	(.L_623 - .L_622)
	.align		4
.L_622:
        /*0da8*/ 	.word	index@(_Z32group_norm_nhwc_fwd_scale_kernelI11Bf16IOFp32WLi192EEv26Group_norm_nhwc_fwd_params)
        /*0dac*/ 	.word	0x00000000


	//----- nvinfo : EIATTR_REGCOUNT
	.align		4
.L_623:
        /*0db0*/ 	.byte	0x04, 0x2f
        /*0db2*/ 	.short	(.L_625 - .L_624)
	.align		4
.L_624:
        /*0db4*/ 	.word	index@(_Z32group_norm_nhwc_fwd_scale_kernelI11Bf16IOFp32WLi128EEv26Group_norm_nhwc_fwd_params)
        /*0db8*/ 	.word	0x00000020


	//----- nvinfo : EIATTR_FRAME_SIZE
	.align		4
.L_625:
        /*0dbc*/ 	.byte	0x04, 0x11
        /*0dbe*/ 	.short	(.L_627 - .L_626)
	.align		4
.L_626:
        /*0dc0*/ 	.word	index@(_Z32group_norm_nhwc_fwd_scale_kernelI11Bf16IOFp32WLi128EEv26Group_norm_nhwc_fwd_params)
        /*0dc4*/ 	.word	0x00000000


	//----- nvinfo : EIATTR_REGCOUNT
	.align		4
.L_627:
        /*0dc8*/ 	.byte	0x04, 0x2f
        /*0dca*/ 	.short	(.L_629 - .L_628)
	.align		4
.L_628:
        /*0dcc*/ 	.word	index@(_Z32group_norm_nhwc_fwd_scale_kernelI11Bf16IOFp32WLi64EEv26Group_norm_nhwc_fwd_params)
        /*0dd0*/ 	.word	0x00000020


	//----- nvinfo : EIATTR_FRAME_SIZE
	.align		4
.L_629:
        /*0dd4*/ 	.byte	0x04, 0x11
        /*0dd6*/ 	.short	(.L_631 - .L_630)
	.align		4
.L_630:
        /*0dd8*/ 	.word	index@(_Z32group_norm_nhwc_fwd_scale_kernelI11Bf16IOFp32WLi64EEv26Group_norm_nhwc_fwd_params)
        /*0ddc*/ 	.word	0x00000000


	//----- nvinfo : EIATTR_REGCOUNT
	.align		4
.L_631:
        /*0de0*/ 	.byte	0x04, 0x2f
        /*0de2*/ 	.short	(.L_633 - .L_632)
	.align		4
.L_632:
        /*0de4*/ 	.word	index@(_Z32group_norm_nhwc_fwd_scale_kernelI11Bf16IOFp32WLi168EEv26Group_norm_nhwc_fwd_params)
        /*0de8*/ 	.word	0x00000020


	//----- nvinfo : EIATTR_FRAME_SIZE
	.align		4
.L_633:
        /*0dec*/ 	.byte	0x04, 0x11
        /*0dee*/ 	.short	(.L_635 - .L_634)
	.align		4
.L_634:
        /*0df0*/ 	.word	index@(_Z32group_norm_nhwc_fwd_scale_kernelI11Bf16IOFp32WLi168EEv26Group_norm_nhwc_fwd_params)
        /*0df4*/ 	.word	0x00000000


	//----- nvinfo : EIATTR_REGCOUNT
	.align		4
.L_635:
        /*0df8*/ 	.byte	0x04, 0x2f
        /*0dfa*/ 	.short	(.L_637 - .L_636)
	.align		4
.L_636:
        /*0dfc*/ 	.word	index@(_Z32group_norm_nhwc_fwd_scale_kernelI11Bf16IOFp32WLi196EEv26Group_norm_nhwc_fwd_params)
        /*0e00*/ 	.word	0x00000020


	//----- nvinfo : EIATTR_FRAME_SIZE
	.align		4
.L_637:
        /*0e04*/ 	.byte	0x04, 0x11
        /*0e06*/ 	.short	(.L_639 - .L_638)
	.align		4
.L_638:
        /*0e08*/ 	.word	index@(_Z32group_norm_nhwc_fwd_scale_kernelI11Bf16IOFp32WLi196EEv26Group_norm_nhwc_fwd_params)
        /*0e0c*/ 	.word	0x00000000


	//----- nvinfo : EIATTR_REGCOUNT
	.align		4
.L_639:
        /*0e10*/ 	.byte	0x04, 0x2f
        /*0e12*/ 	.short	(.L_641 - .L_640)
	.align		4
.L_640:
        /*0e14*/ 	.word	index@(_Z32group_norm_nhwc_fwd_scale_kernelI11Fp32IOFp16WLi160EEv26Group_norm_nhwc_fwd_params)
        /*0e18*/ 	.word	0x00000020


	//----- nvinfo : EIATTR_FRAME_SIZE
	.align		4
.L_641:
        /*0e1c*/ 	.byte	0x04, 0x11
        /*0e1e*/ 	.short	(.L_643 - .L_642)
	.align		4
.L_642:
        /*0e20*/ 	.word	index@(_Z32group_norm_nhwc_fwd_scale_kernelI11Fp32IOFp16WLi160EEv26Group_norm_nhwc_fwd_params)
        /*0e24*/ 	.word	0x00000000


	//----- nvinfo : EIATTR_REGCOUNT
	.align		4
.L_643:
        /*0e28*/ 	.byte	0x04, 0x2f
        /*0e2a*/ 	.short	(.L_645 - .L_644)
	.align		4
.L_644:
        /*0e2c*/ 	.word	index@(_Z32group_norm_nhwc_fwd_scale_kernelI11Fp32IOFp16WLi140EEv26Group_norm_nhwc_fwd_params)
        /*0e30*/ 	.word	0x00000020


	//----- nvinfo : EIATTR_FRAME_SIZE
	.align		4
.L_645:
        /*0e34*/ 	.byte	0x04, 0x11
        /*0e36*/ 	.short	(.L_647 - .L_646)
	.align		4
.L_646:
        /*0e38*/ 	.word	index@(_Z32group_norm_nhwc_fwd_scale_kernelI11Fp32IOFp16WLi140EEv26Group_norm_nhwc_fwd_params)
        /*0e3c*/ 	.word	0x00000000


	//----- nvinfo : EIATTR_REGCOUNT
	.align		4
.L_647:
        /*0e40*/ 	.byte	0x04, 0x2f
        /*0e42*/ 	.short	(.L_649 - .L_648)
	.align		4
.L_648:
        /*0e44*/ 	.word	index@(_Z32group_norm_nhwc_fwd_scale_kernelI11Fp32IOFp16WLi120EEv26Group_norm_nhwc_fwd_params)
        /*0e48*/ 	.word	0x00000020


	//----- nvinfo : EIATTR_FRAME_SIZE
	.align		4
.L_649:
        /*0e4c*/ 	.byte	0x04, 0x11
        /*0e4e*/ 	.short	(.L_651 - .L_650)
	.align		4
.L_650:
        /*0e50*/ 	.word	index@(_Z32group_norm_nhwc_fwd_scale_kernelI11Fp32IOFp16WLi120EEv26Group_norm_nhwc_fwd_params)
        /*0e54*/ 	.word	0x00000000


	//----- nvinfo : EIATTR_REGCOUNT
	.align		4
.L_651:
        /*0e58*/ 	.byte	0x04, 0x2f
        /*0e5a*/ 	.short	(.L_653 - .L_652)
	.align		4
.L_652:
        /*0e5c*/ 	.word	index@(_Z32group_norm_nhwc_fwd_scale_kernelI11Fp32IOFp16WLi256EEv26Group_norm_nhwc_fwd_params)
        /*0e60*/ 	.word	0x00000020


	//----- nvinfo : EIATTR_FRAME_SIZE
	.align		4
.L_653:
        /*0e64*/ 	.byte	0x04, 0x11
        /*0e66*/ 	.short	(.L_655 - .L_654)
	.align		4
.L_654:
        /*0e68*/ 	.word	index@(_Z32group_norm_nhwc_fwd_scale_kernelI11Fp32IOFp16WLi256EEv26Group_norm_nhwc_fwd_params)
        /*0e6c*/ 	.word	0x00000000


	//----- nvinfo : EIATTR_REGCOUNT
	.align		4
.L_655:
        /*0e70*/ 	.byte	0x04, 0x2f
        /*0e72*/ 	.short	(.L_657 - .L_656)
	.align		4
.L_656:
        /*0e74*/ 	.word	index@(_Z32group_norm_nhwc_fwd_scale_kernelI11Fp32IOFp16WLi448EEv26Group_norm_nhwc_fwd_params)
        /*0e78*/ 	.word	0x00000020


	//----- nvinfo : EIATTR_FRAME_SIZE
	.align		4
.L_657:
        /*0e7c*/ 	.byte	0x04, 0x11
        /*0e7e*/ 	.short	(.L_659 - .L_658)
	.align		4
.L_658:
        /*0e80*/ 	.word	index@(_Z32group_norm_nhwc_fwd_scale_kernelI11Fp32IOFp16WLi448EEv26Group_norm_nhwc_fwd_params)
        /*0e84*/ 	.word	0x00000000


	//----- nvinfo : EIATTR_REGCOUNT
	.align		4
.L_659:
        /*0e88*/ 	.byte	0x04, 0x2f
        /*0e8a*/ 	.short	(.L_661 - .L_660)
	.align		4
.L_660:
        /*0e8c*/ 	.word	index@(_Z32group_norm_nhwc_fwd_scale_kernelI11Fp32IOFp16WLi192EEv26Group_norm_nhwc_fwd_params)
        /*0e90*/ 	.word	0x00000020


	//----- nvinfo : EIATTR_FRAME_SIZE
	.align		4
.L_661:
        /*0e94*/ 	.byte	0x04, 0x11
        /*0e96*/ 	.short	(.L_663 - .L_662)
	.align		4
.L_662:
        /*0e98*/ 	.word	index@(_Z32group_norm_nhwc_fwd_scale_kernelI11Fp32IOFp16WLi192EEv26Group_norm_nhwc_fwd_params)
        /*0e9c*/ 	.word	0x00000000


	//----- nvinfo : EIATTR_REGCOUNT
	.align		4
.L_663:
        /*0ea0*/ 	.byte	0x04, 0x2f
        /*0ea2*/ 	.short	(.L_665 - .L_664)
	.align		4
.L_664:
        /*0ea4*/ 	.word	index@(_Z32group_norm_nhwc_fwd_scale_kernelI11Fp32IOFp16WLi128EEv26Group_norm_nhwc_fwd_params)
        /*0ea8*/ 	.word	0x00000020


	//----- nvinfo : EIATTR_FRAME_SIZE
	.align		4
.L_665:
        /*0eac*/ 	.byte	0x04, 0x11
        /*0eae*/ 	.short	(.L_667 - .L_666)
	.align		4
.L_666:
        /*0eb0*/ 	.word	index@(_Z32group_norm_nhwc_fwd_scale_kernelI11Fp32IOFp16WLi128EEv26Group_norm_nhwc_fwd_params)
        /*0eb4*/ 	.word	0x00000000


	//----- nvinfo : EIATTR_REGCOUNT
	.align		4
.L_667:
        /*0eb8*/ 	.byte	0x04, 0x2f
        /*0eba*/ 	.short	(.L_669 - .L_668)
	.align		4
.L_668:
        /*0ebc*/ 	.word	index@(_Z32group_norm_nhwc_fwd_scale_kernelI11Fp32IOFp16WLi64EEv26Group_norm_nhwc_fwd_params)
        /*0ec0*/ 	.word	0x00000020


	//----- nvinfo : EIATTR_FRAME_SIZE
	.align		4
.L_669:
        /*0ec4*/ 	.byte	0x04, 0x11
        /*0ec6*/ 	.short	(.L_671 - .L_670)
	.align		4
.L_670:
        /*0ec8*/ 	.word	index@(_Z32group_norm_nhwc_fwd_scale_kernelI11Fp32IOFp16WLi64EEv26Group_norm_nhwc_fwd_params)
        /*0ecc*/ 	.word	0x00000000


	//----- nvinfo : EIATTR_REGCOUNT
	.align		4
.L_671:
        /*0ed0*/ 	.byte	0x04, 0x2f
        /*0ed2*/ 	.short	(.L_673 - .L_672)
	.align		4
.L_672:
        /*0ed4*/ 	.word	index@(_Z32group_norm_nhwc_fwd_scale_kernelI11Fp32IOFp16WLi168EEv26Group_norm_nhwc_fwd_params)
        /*0ed8*/ 	.word	0x00000020


	//----- nvinfo : EIATTR_FRAME_SIZE
	.align		4
.L_673:
        /*0edc*/ 	.byte	0x04, 0x11
        /*0ede*/ 	.short	(.L_675 - .L_674)
	.align		4
.L_674:
        /*0ee0*/ 	.word	index@(_Z32group_norm_nhwc_fwd_scale_kernelI11Fp32IOFp16WLi168EEv26Group_norm_nhwc_fwd_params)
        /*0ee4*/ 	.word	0x00000000


	//----- nvinfo : EIATTR_REGCOUNT
	.align		4
.L_675:
        /*0ee8*/ 	.byte	0x04, 0x2f
        /*0eea*/ 	.short	(.L_677 - .L_676)
	.align		4
.L_676:
        /*0eec*/ 	.word	index@(_Z32group_norm_nhwc_fwd_scale_kernelI11Fp32IOFp16WLi196EEv26Group_norm_nhwc_fwd_params)
        /*0ef0*/ 	.word	0x00000020


	//----- nvinfo : EIATTR_FRAME_SIZE
	.align		4
.L_677:
        /*0ef4*/ 	.byte	0x04, 0x11
        /*0ef6*/ 	.short	(.L_679 - .L_678)
	.align		4
.L_678:
        /*0ef8*/ 	.word	index@(_Z32group_norm_nhwc_fwd_scale_kernelI11Fp32IOFp16WLi196EEv26Group_norm_nhwc_fwd_params)
        /*0efc*/ 	.word	0x00000000


	//----- nvinfo : EIATTR_REGCOUNT
	.align		4
.L_679:
        /*0f00*/ 	.byte	0x04, 0x2f
        /*0f02*/ 	.short	(.L_681 - .L_680)
	.align		4
.L_680:
        /*0f04*/ 	.word	index@(_Z32group_norm_nhwc_fwd_scale_kernelI11Fp32IOBf16WLi160EEv26Group_norm_nhwc_fwd_params)
        /*0f08*/ 	.word	0x00000020


	//----- nvinfo : EIATTR_FRAME_SIZE
	.align		4
.L_681:
        /*0f0c*/ 	.byte	0x04, 0x11
        /*0f0e*/ 	.short	(.L_683 - .L_682)
	.align		4
.L_682:
        /*0f10*/ 	.word	index@(_Z32group_norm_nhwc_fwd_scale_kernelI11Fp32IOBf16WLi160EEv26Group_norm_nhwc_fwd_params)
        /*0f14*/ 	.word	0x00000000


	//----- nvinfo : EIATTR_REGCOUNT
	.align		4
.L_683:
        /*0f18*/ 	.byte	0x04, 0x2f
        /*0f1a*/ 	.short	(.L_685 - .L_684)
	.align		4
.L_684:
        /*0f1c*/ 	.word	index@(_Z32group_norm_nhwc_fwd_scale_kernelI11Fp32IOBf16WLi140EEv26Group_norm_nhwc_fwd_params)
        /*0f20*/ 	.word	0x00000020


	//----- nvinfo : EIATTR_FRAME_SIZE
	.align		4
.L_685:
        /*0f24*/ 	.byte	0x04, 0x11
        /*0f26*/ 	.short	(.L_687 - .L_686)
	.align		4
.L_686:
        /*0f28*/ 	.word	index@(_Z32group_norm_nhwc_fwd_scale_kernelI11Fp32IOBf16WLi140EEv26Group_norm_nhwc_fwd_params)
        /*0f2c*/ 	.word	0x00000000


	//----- nvinfo : EIATTR_REGCOUNT
	.align		4
.L_687:
        /*0f30*/ 	.byte	0x04, 0x2f
        /*0f32*/ 	.short	(.L_689 - .L_688)
	.align		4
.L_688:
        /*0f34*/ 	.word	index@(_Z32group_norm_nhwc_fwd_scale_kernelI11Fp32IOBf16WLi120EEv26Group_norm_nhwc_fwd_params)
        /*0f38*/ 	.word	0x00000020


	//----- nvinfo : EIATTR_FRAME_SIZE
	.align		4
.L_689:
        /*0f3c*/ 	.byte	0x04, 0x11
        /*0f3e*/ 	.short	(.L_691 - .L_690)
	.align		4
.L_690:
        /*0f40*/ 	.word	index@(_Z32group_norm_nhwc_fwd_scale_kernelI11Fp32IOBf16WLi120EEv26Group_norm_nhwc_fwd_params)
        /*0f44*/ 	.word	0x00000000


	//----- nvinfo : EIATTR_REGCOUNT
	.align		4
.L_691:
        /*0f48*/ 	.byte	0x04, 0x2f
        /*0f4a*/ 	.short	(.L_693 - .L_692)
	.align		4
.L_692:
        /*0f4c*/ 	.word	index@(_Z32group_norm_nhwc_fwd_scale_kernelI11Fp32IOBf16WLi256EEv26Group_norm_nhwc_fwd_params)
        /*0f50*/ 	.word	0x00000020


	//----- nvinfo : EIATTR_FRAME_SIZE
	.align		4
.L_693:
        /*0f54*/ 	.byte	0x04, 0x11
        /*0f56*/ 	.short	(.L_695 - .L_694)
	.align		4
.L_694:
        /*0f58*/ 	.word	index@(_Z32group_norm_nhwc_fwd_scale_kernelI11Fp32IOBf16WLi256EEv26Group_norm_nhwc_fwd_params)
        /*0f5c*/ 	.word	0x00000000


	//----- nvinfo : EIATTR_REGCOUNT
	.align		4
.L_695:
        /*0f60*/ 	.byte	0x04, 0x2f
        /*0f62*/ 	.short	(.L_697 - .L_696)
	.align		4
.L_696:
        /*0f64*/ 	.word	index@(_Z32group_norm_nhwc_fwd_scale_kernelI11Fp32IOBf16WLi448EEv26Group_norm_nhwc_fwd_params)
        /*0f68*/ 	.word	0x00000020


	//----- nvinfo : EIATTR_FRAME_SIZE
	.align		4
.L_697:
        /*0f6c*/ 	.byte	0x04, 0x11
        /*0f6e*/ 	.short	(.L_699 - .L_698)
	.align		4
.L_698:
        /*0f70*/ 	.word	index@(_Z32group_norm_nhwc_fwd_scale_kernelI11Fp32IOBf16WLi448EEv26Group_norm_nhwc_fwd_params)
        /*0f74*/ 	.word	0x00000000


	//----- nvinfo : EIATTR_REGCOUNT
	.align		4
.L_699:
        /*0f78*/ 	.byte	0x04, 0x2f
        /*0f7a*/ 	.short	(.L_701 - .L_700)
	.align		4
.L_700:
        /*0f7c*/ 	.word	index@(_Z32group_norm_nhwc_fwd_scale_kernelI11Fp32IOBf16WLi192EEv26Group_norm_nhwc_fwd_params)
        /*0f80*/ 	.word	0x00000020


	//----- nvinfo : EIATTR_FRAME_SIZE
	.align		4
.L_701:
        /*0f84*/ 	.byte	0x04, 0x11
        /*0f86*/ 	.short	(.L_703 - .L_702)
	.align		4
.L_702:
        /*0f88*/ 	.word	index@(_Z32group_norm_nhwc_fwd_scale_kernelI11Fp32IOBf16WLi192EEv26Group_norm_nhwc_fwd_params)
        /*0f8c*/ 	.word	0x00000000


	//----- nvinfo : EIATTR_REGCOUNT
	.align		4
.L_703:
        /*0f90*/ 	.byte	0x04, 0x2f
        /*0f92*/ 	.short	(.L_705 - .L_704)
	.align		4
.L_704:
        /*0f94*/ 	.word	index@(_Z32group_norm_nhwc_fwd_scale_kernelI11Fp32IOBf16WLi128EEv26Group_norm_nhwc_fwd_params)
        /*0f98*/ 	.word	0x00000020


	//----- nvinfo : EIATTR_FRAME_SIZE
	.align		4
.L_705:
        /*0f9c*/ 	.byte	0x04, 0x11
        /*0f9e*/ 	.short	(.L_707 - .L_706)
	.align		4
.L_706:
        /*0fa0*/ 	.word	index@(_Z32group_norm_nhwc_fwd_scale_kernelI11Fp32IOBf16WLi128EEv26Group_norm_nhwc_fwd_params)
        /*0fa4*/ 	.word	0x00000000


	//----- nvinfo : EIATTR_REGCOUNT
	.align		4
.L_707:
        /*0fa8*/ 	.byte	0x04, 0x2f
        /*0faa*/ 	.short	(.L_709 - .L_708)
	.align		4
.L_708:
        /*0fac*/ 	.word	index@(_Z32group_norm_nhwc_fwd_scale_kernelI11Fp32IOBf16WLi64EEv26Group_norm_nhwc_fwd_params)
        /*0fb0*/ 	.word	0x00000020


	//----- nvinfo : EIATTR_FRAME_SIZE
	.align		4
.L_709:
        /*0fb4*/ 	.byte	0x04, 0x11
        /*0fb6*/ 	.short	(.L_711 - .L_710)
	.align		4
.L_710:
        /*0fb8*/ 	.word	index@(_Z32group_norm_nhwc_fwd_scale_kernelI11Fp32IOBf16WLi64EEv26Group_norm_nhwc_fwd_params)
        /*0fbc*/ 	.word	0x00000000


	//----- nvinfo : EIATTR_REGCOUNT
	.align		4
.L_711:
        /*0fc0*/ 	.byte	0x04, 0x2f
        /*0fc2*/ 	.short	(.L_713 - .L_712)
	.align		4
.L_712:
        /*0fc4*/ 	.word	index@(_Z32group_norm_nhwc_fwd_scale_kernelI11Fp32IOBf16WLi168EEv26Group_norm_nhwc_fwd_params)
        /*0fc8*/ 	.word	0x00000020


	//----- nvinfo : EIATTR_FRAME_SIZE
	.align		4
.L_713:
        /*0fcc*/ 	.byte	0x04, 0x11
        /*0fce*/ 	.short	(.L_715 - .L_714)
	.align		4
.L_714:
        /*0fd0*/ 	.word	index@(_Z32group_norm_nhwc_fwd_scale_kernelI11Fp32IOBf16WLi168EEv26Group_norm_nhwc_fwd_params)
        /*0fd4*/ 	.word	0x00000000


	//----- nvinfo : EIATTR_REGCOUNT
	.align		4
.L_715:
        /*0fd8*/ 	.byte	0x04, 0x2f
        /*0fda*/ 	.short	(.L_717 - .L_716)
	.align		4
.L_716:
        /*0fdc*/ 	.word	index@(_Z32group_norm_nhwc_fwd_scale_kernelI11Fp32IOBf16WLi196EEv26Group_norm_nhwc_fwd_params)
        /*0fe0*/ 	.word	0x00000020


	//----- nvinfo : EIATTR_FRAME_SIZE
	.align		4
.L_717:
        /*0fe4*/ 	.byte	0x04, 0x11
        /*0fe6*/ 	.short	(.L_719 - .L_718)
	.align		4
.L_718:
        /*0fe8*/ 	.word	index@(_Z32group_norm_nhwc_fwd_scale_kernelI11Fp32IOBf16WLi196EEv26Group_norm_nhwc_fwd_params)
        /*0fec*/ 	.word	0x00000000


	//----- nvinfo : EIATTR_REGCOUNT
	.align		4
.L_719:
        /*0ff0*/ 	.byte	0x04, 0x2f
        /*0ff2*/ 	.short	(.L_721 - .L_720)
	.align		4
.L_720:
        /*0ff4*/ 	.word	index@(_Z32group_norm_nhwc_fwd_scale_kernelI11Fp32IOFp32WLi160EEv26Group_norm_nhwc_fwd_params)
        /*0ff8*/ 	.word	0x00000020


	//----- nvinfo : EIATTR_FRAME_SIZE
	.align		4
.L_721:
        /*0ffc*/ 	.byte	0x04, 0x11
        /*0ffe*/ 	.short	(.L_723 - .L_722)
	.align		4
.L_722:
        /*1000*/ 	.word	index@(_Z32group_norm_nhwc_fwd_scale_kernelI11Fp32IOFp32WLi160EEv26Group_norm_nhwc_fwd_params)
        /*1004*/ 	.word	0x00000000


	//----- nvinfo : EIATTR_REGCOUNT
	.align		4
.L_723:
        /*1008*/ 	.byte	0x04, 0x2f
        /*100a*/ 	.short	(.L_725 - .L_724)
	.align		4
.L_724:
        /*100c*/ 	.word	index@(_Z32group_norm_nhwc_fwd_scale_kernelI11Fp32IOFp32WLi140EEv26Group_norm_nhwc_fwd_params)
        /*1010*/ 	.word	0x00000020


	//----- nvinfo : EIATTR_FRAME_SIZE
	.align		4
.L_725:
        /*1014*/ 	.byte	0x04, 0x11
        /*1016*/ 	.short	(.L_727 - .L_726)
	.align		4
.L_726:
        /*1018*/ 	.word	index@(_Z32group_norm_nhwc_fwd_scale_kernelI11Fp32IOFp32WLi140EEv26Group_norm_nhwc_fwd_params)
        /*101c*/ 	.word	0x00000000


	//----- nvinfo : EIATTR_REGCOUNT
	.align		4
.L_727:
        /*1020*/ 	.byte	0x04, 0x2f
        /*1022*/ 	.short	(.L_729 - .L_728)
	.align		4
.L_728:
        /*1024*/ 	.word	index@(_Z32group_norm_nhwc_fwd_scale_kernelI11Fp32IOFp32WLi120EEv26Group_norm_nhwc_fwd_params)
        /*1028*/ 	.word	0x00000020


	//----- nvinfo : EIATTR_FRAME_SIZE
	.align		4
.L_729:
        /*102c*/ 	.byte	0x04, 0x11
        /*102e*/ 	.short	(.L_731 - .L_730)
	.align		4
.L_730:
        /*1030*/ 	.word	index@(_Z32group_norm_nhwc_fwd_scale_kernelI11Fp32IOFp32WLi120EEv26Group_norm_nhwc_fwd_params)
        /*1034*/ 	.word	0x00000000


	//----- nvinfo : EIATTR_REGCOUNT
	.align		4
.L_731:
        /*1038*/ 	.byte	0x04, 0x2f
        /*103a*/ 	.short	(.L_733 - .L_732)
	.align		4
.L_732:
        /*103c*/ 	.word	index@(_Z32group_norm_nhwc_fwd_scale_kernelI11Fp32IOFp32WLi256EEv26Group_norm_nhwc_fwd_params)
        /*1040*/ 	.word	0x00000020


	//----- nvinfo : EIATTR_FRAME_SIZE
	.align		4
.L_733:
        /*1044*/ 	.byte	0x04, 0x11
        /*1046*/ 	.short	(.L_735 - .L_734)
	.align		4
.L_734:
        /*1048*/ 	.word	index@(_Z32group_norm_nhwc_fwd_scale_kernelI11Fp32IOFp32WLi256EEv26Group_norm_nhwc_fwd_params)
        /*104c*/ 	.word	0x00000000


	//----- nvinfo : EIATTR_REGCOUNT
	.align		4
.L_735:
        /*1050*/ 	.byte	0x04, 0x2f
        /*1052*/ 	.short	(.L_737 - .L_736)
	.align		4
.L_736:
        /*1054*/ 	.word	index@(_Z32group_norm_nhwc_fwd_scale_kernelI11Fp32IOFp32WLi448EEv26Group_norm_nhwc_fwd_params)
        /*1058*/ 	.word	0x00000020


	//----- nvinfo : EIATTR_FRAME_SIZE
	.align		4
.L_737:
        /*105c*/ 	.byte	0x04, 0x11
        /*105e*/ 	.short	(.L_739 - .L_738)
	.align		4
.L_738:
        /*1060*/ 	.word	index@(_Z32group_norm_nhwc_fwd_scale_kernelI11Fp32IOFp32WLi448EEv26Group_norm_nhwc_fwd_params)
        /*1064*/ 	.word	0x00000000


	//----- nvinfo : EIATTR_REGCOUNT
	.align		4
.L_739:
        /*1068*/ 	.byte	0x04, 0x2f
        /*106a*/ 	.short	(.L_741 - .L_740)
	.align		4
.L_740:
        /*106c*/ 	.word	index@(_Z32group_norm_nhwc_fwd_scale_kernelI11Fp32IOFp32WLi192EEv26Group_norm_nhwc_fwd_params)
        /*1070*/ 	.word	0x00000020


	//----- nvinfo : EIATTR_FRAME_SIZE
	.align		4
.L_741:
        /*1074*/ 	.byte	0x04, 0x11
        /*1076*/ 	.short	(.L_743 - .L_742)
	.align		4
.L_742:
        /*1078*/ 	.word	index@(_Z32group_norm_nhwc_fwd_scale_kernelI11Fp32IOFp32WLi192EEv26Group_norm_nhwc_fwd_params)
        /*107c*/ 	.word	0x00000000


	//----- nvinfo : EIATTR_REGCOUNT
	.align		4
.L_743:
        /*1080*/ 	.byte	0x04, 0x2f
        /*1082*/ 	.short	(.L_745 - .L_744)
	.align		4
.L_744:
        /*1084*/ 	.word	index@(_Z32group_norm_nhwc_fwd_scale_kernelI11Fp32IOFp32WLi128EEv26Group_norm_nhwc_fwd_params)
        /*1088*/ 	.word	0x00000020


	//----- nvinfo : EIATTR_FRAME_SIZE
	.align		4
.L_745:
        /*108c*/ 	.byte	0x04, 0x11
        /*108e*/ 	.short	(.L_747 - .L_746)
	.align		4
.L_746:
        /*1090*/ 	.word	index@(_Z32group_norm_nhwc_fwd_scale_kernelI11Fp32IOFp32WLi128EEv26Group_norm_nhwc_fwd_params)
        /*1094*/ 	.word	0x00000000


	//----- nvinfo : EIATTR_REGCOUNT
	.align		4
.L_747:
        /*1098*/ 	.byte	0x04, 0x2f
        /*109a*/ 	.short	(.L_749 - .L_748)
	.align		4
.L_748:
        /*109c*/ 	.word	index@(_Z32group_norm_nhwc_fwd_scale_kernelI11Fp32IOFp32WLi64EEv26Group_norm_nhwc_fwd_params)
        /*10a0*/ 	.word	0x00000020


	//----- nvinfo : EIATTR_FRAME_SIZE
	.align		4
.L_749:
        /*10a4*/ 	.byte	0x04, 0x11
        /*10a6*/ 	.short	(.L_751 - .L_750)
	.align		4
.L_750:
        /*10a8*/ 	.word	index@(_Z32group_norm_nhwc_fwd_scale_kernelI11Fp32IOFp32WLi64EEv26Group_norm_nhwc_fwd_params)
        /*10ac*/ 	.word	0x00000000


	//----- nvinfo : EIATTR_REGCOUNT
	.align		4
.L_751:
        /*10b0*/ 	.byte	0x04, 0x2f
        /*10b2*/ 	.short	(.L_753 - .L_752)
	.align		4
.L_752:
        /*10b4*/ 	.word	index@(_Z32group_norm_nhwc_fwd_scale_kernelI11Fp32IOFp32WLi168EEv26Group_norm_nhwc_fwd_params)
        /*10b8*/ 	.word	0x00000020


	//----- nvinfo : EIATTR_FRAME_SIZE
	.align		4
.L_753:
        /*10bc*/ 	.byte	0x04, 0x11
        /*10be*/ 	.short	(.L_755 - .L_754)
	.align		4
.L_754:
        /*10c0*/ 	.word	index@(_Z32group_norm_nhwc_fwd_scale_kernelI11Fp32IOFp32WLi168EEv26Group_norm_nhwc_fwd_params)
        /*10c4*/ 	.word	0x00000000


	//----- nvinfo : EIATTR_REGCOUNT
	.align		4
.L_755:
        /*10c8*/ 	.byte	0x04, 0x2f
        /*10ca*/ 	.short	(.L_757 - .L_756)
	.align		4
.L_756:
        /*10cc*/ 	.word	index@(_Z32group_norm_nhwc_fwd_scale_kernelI11Fp32IOFp32WLi196EEv26Group_norm_nhwc_fwd_params)
        /*10d0*/ 	.word	0x00000020


	//----- nvinfo : EIATTR_FRAME_SIZE
	.align		4
.L_757:
        /*10d4*/ 	.byte	0x04, 0x11
        /*10d6*/ 	.short	(.L_759 - .L_758)
	.align		4
.L_758:
        /*10d8*/ 	.word	index@(_Z32group_norm_nhwc_fwd_scale_kernelI11Fp32IOFp32WLi196EEv26Group_norm_nhwc_fwd_params)
        /*10dc*/ 	.word	0x00000000


	//----- nvinfo : EIATTR_REGCOUNT
	.align		4
.L_759:
        /*10e0*/ 	.byte	0x04, 0x2f
        /*10e2*/ 	.short	(.L_761 - .L_760)
	.align		4
.L_760:
        /*10e4*/ 	.word	index@(_ZN3cub17CUB_300001_SM_9006detail11EmptyKernelIvEEvv)
        /*10e8*/ 	.word	0x00000004


	//----- nvinfo : EIATTR_FRAME_SIZE
	.align		4
.L_761:
        /*10ec*/ 	.byte	0x04, 0x11
        /*10ee*/ 	.short	(.L_763 - .L_762)
	.align		4
.L_762:
        /*10f0*/ 	.word	index@(_ZN3cub17CUB_300001_SM_9006detail11EmptyKernelIvEEvv)
        /*10f4*/ 	.word	0x00000000


	//----- nvinfo : EIATTR_MIN_STACK_SIZE
	.align		4
.L_763:
        /*10f8*/ 	.byte	0x04, 0x12
        /*10fa*/ 	.short	(.L_765 - .L_764)
	.align		4
.L_764:
        /*10fc*/ 	.word	index@(_ZN3cub17CUB_300001_SM_9006detail11EmptyKernelIvEEvv)
        /*1100*/ 	.word	0x00000000


	//----- nvinfo : EIATTR_MIN_STACK_SIZE
	.align		4
.L_765:
        /*1104*/ 	.byte	0x04, 0x12
        /*1106*/ 	.short	(.L_767 - .L_766)
	.align		4
.L_766:
        /*1108*/ 	.word	index@(_Z32group_norm_nhwc_fwd_scale_kernelI11Fp32IOFp32WLi196EEv26Group_norm_nhwc_fwd_params)
        /*110c*/ 	.word	0x00000000


	//----- nvinfo : EIATTR_MIN_STACK_SIZE
	.align		4
.L_767:
        /*1110*/ 	.byte	0x04, 0x12
        /*1112*/ 	.short	(.L_769 - .L_768)
	.align		4
.L_768:
        /*1114*/ 	.word	index@(_Z32group_norm_nhwc_fwd_scale_kernelI11Fp32IOFp32WLi168EEv26Group_norm_nhwc_fwd_params)
        /*1118*/ 	.word	0x00000000


	//----- nvinfo : EIATTR_MIN_STACK_SIZE
	.align		4
.L_769:
        /*111c*/ 	.byte	0x04, 0x12
        /*111e*/ 	.short	(.L_771 - .L_770)
	.align		4
.L_770:
        /*1120*/ 	.word	index@(_Z32group_norm_nhwc_fwd_scale_kernelI11Fp32IOFp32WLi64EEv26Group_norm_nhwc_fwd_params)
        /*1124*/ 	.word	0x00000000


	//----- nvinfo : EIATTR_MIN_STACK_SIZE
	.align		4
.L_771:
        /*1128*/ 	.byte	0x04, 0x12
        /*112a*/ 	.short	(.L_773 - .L_772)
	.align		4
.L_772:
        /*112c*/ 	.word	index@(_Z32group_norm_nhwc_fwd_scale_kernelI11Fp32IOFp32WLi128EEv26Group_norm_nhwc_fwd_params)
        /*1130*/ 	.word	0x00000000


	//----- nvinfo : EIATTR_MIN_STACK_SIZE
	.align		4
.L_773:
        /*1134*/ 	.byte	0x04, 0x12
        /*1136*/ 	.short	(.L_775 - .L_774)
	.align		4
.L_774:
        /*1138*/ 	.word	index@(_Z32group_norm_nhwc_fwd_scale_kernelI11Fp32IOFp32WLi192EEv26Group_norm_nhwc_fwd_params)
        /*113c*/ 	.word	0x00000000


	//----- nvinfo : EIATTR_MIN_STACK_SIZE
	.align		4
.L_775:
        /*1140*/ 	.byte	0x04, 0x12
        /*1142*/ 	.short	(.L_777 - .L_776)
	.align		4
.L_776:
        /*1144*/ 	.word	index@(_Z32group_norm_nhwc_fwd_scale_kernelI11Fp32IOFp32WLi448EEv26Group_norm_nhwc_fwd_params)
        /*1148*/ 	.word	0x00000000


	//----- nvinfo : EIATTR_MIN_STACK_SIZE
	.align		4
.L_777:
        /*114c*/ 	.byte	0x04, 0x12
        /*114e*/ 	.short	(.L_779 - .L_778)
	.align		4
.L_778:
        /*1150*/ 	.word	index@(_Z32group_norm_nhwc_fwd_scale_kernelI11Fp32IOFp32WLi256EEv26Group_norm_nhwc_fwd_params)
        /*1154*/ 	.word	0x00000000


	//----- nvinfo : EIATTR_MIN_STACK_SIZE
	.align		4
.L_779:
        /*1158*/ 	.byte	0x04, 0x12
        /*115a*/ 	.short	(.L_781 - .L_780)
	.align		4
.L_780:
        /*115c*/ 	.word	index@(_Z32group_norm_nhwc_fwd_scale_kernelI11Fp32IOFp32WLi120EEv26Group_norm_nhwc_fwd_params)
        /*1160*/ 	.word	0x00000000


	//----- nvinfo : EIATTR_MIN_STACK_SIZE
	.align		4
.L_781:
        /*1164*/ 	.byte	0x04, 0x12
        /*1166*/ 	.short	(.L_783 - .L_782)
	.align		4
.L_782:
        /*1168*/ 	.word	index@(_Z32group_norm_nhwc_fwd_scale_kernelI11Fp32IOFp32WLi140EEv26Group_norm_nhwc_fwd_params)
        /*116c*/ 	.word	0x00000000


	//----- nvinfo : EIATTR_MIN_STACK_SIZE
	.align		4
.L_783:
        /*1170*/ 	.byte	0x04, 0x12
        /*1172*/ 	.short	(.L_785 - .L_784)
	.align		4
.L_784:
        /*1174*/ 	.word	index@(_Z32group_norm_nhwc_fwd_scale_kernelI11Fp32IOFp32WLi160EEv26Group_norm_nhwc_fwd_params)
        /*1178*/ 	.word	0x00000000


	//----- nvinfo : EIATTR_MIN_STACK_SIZE
	.align		4
.L_785:
        /*117c*/ 	.byte	0x04, 0x12
        /*117e*/ 	.short	(.L_787 - .L_786)
	.align		4
.L_786:
        /*1180*/ 	.word	index@(_Z32group_norm_nhwc_fwd_scale_kernelI11Fp32IOBf16WLi196EEv26Group_norm_nhwc_fwd_params)
        /*1184*/ 	.word	0x00000000


	//----- nvinfo : EIATTR_MIN_STACK_SIZE
	.align		4
.L_787:
        /*1188*/ 	.byte	0x04, 0x12
        /*118a*/ 	.short	(.L_789 - .L_788)
	.align		4
.L_788:
        /*118c*/ 	.word	index@(_Z32group_norm_nhwc_fwd_scale_kernelI11Fp32IOBf16WLi168EEv26Group_norm_nhwc_fwd_params)
        /*1190*/ 	.word	0x00000000


	//----- nvinfo : EIATTR_MIN_STACK_SIZE
	.align		4
.L_789:
        /*1194*/ 	.byte	0x04, 0x12
        /*1196*/ 	.short	(.L_791 - .L_790)
	.align		4
.L_790:
        /*1198*/ 	.word	index@(_Z32group_norm_nhwc_fwd_scale_kernelI11Fp32IOBf16WLi64EEv26Group_norm_nhwc_fwd_params)
        /*119c*/ 	.word	0x00000000


	//----- nvinfo : EIATTR_MIN_STACK_SIZE
	.align		4
.L_791:
        /*11a0*/ 	.byte	0x04, 0x12
        /*11a2*/ 	.short	(.L_793 - .L_792)
	.align		4
.L_792:
        /*11a4*/ 	.word	index@(_Z32group_norm_nhwc_fwd_scale_kernelI11Fp32IOBf16WLi128EEv26Group_norm_nhwc_fwd_params)
        /*11a8*/ 	.word	0x00000000


	//----- nvinfo : EIATTR_MIN_STACK_SIZE
	.align		4
.L_793:
        /*11ac*/ 	.byte	0x04, 0x12
        /*11ae*/ 	.short	(.L_795 - .L_794)
	.align		4
.L_794:
        /*11b0*/ 	.word	index@(_Z32group_norm_nhwc_fwd_scale_kernelI11Fp32IOBf16WLi192EEv26Group_norm_nhwc_fwd_params)
        /*11b4*/ 	.word	0x00000000


	//----- nvinfo : EIATTR_MIN_STACK_SIZE
	.align		4
.L_795:
        /*11b8*/ 	.byte	0x04, 0x12
        /*11ba*/ 	.short	(.L_797 - .L_796)
	.align		4
.L_796:
        /*11bc*/ 	.word	index@(_Z32group_norm_nhwc_fwd_scale_kernelI11Fp32IOBf16WLi448EEv26Group_norm_nhwc_fwd_params)
        /*11c0*/ 	.word	0x00000000


	//----- nvinfo : EIATTR_MIN_STACK_SIZE
	.align		4
.L_797:
        /*11c4*/ 	.byte	0x04, 0x12
        /*11c6*/ 	.short	(.L_799 - .L_798)
	.align		4
.L_798:
        /*11c8*/ 	.word	index@(_Z32group_norm_nhwc_fwd_scale_kernelI11Fp32IOBf16WLi256EEv26Group_norm_nhwc_fwd_params)
        /*11cc*/ 	.word	0x00000000


	//----- nvinfo : EIATTR_MIN_STACK_SIZE
	.align		4
.L_799:
        /*11d0*/ 	.byte	0x04, 0x12
        /*11d2*/ 	.short	(.L_801 - .L_800)
	.align		4
.L_800:
        /*11d4*/ 	.word	index@(_Z32group_norm_nhwc_fwd_scale_kernelI11Fp32IOBf16WLi120EEv26Group_norm_nhwc_fwd_params)
        /*11d8*/ 	.word	0x00000000


	//----- nvinfo : EIATTR_MIN_STACK_SIZE
	.align		4
.L_801:
        /*11dc*/ 	.byte	0x04, 0x12
        /*11de*/ 	.short	(.L_803 - .L_802)
	.align		4
.L_802:
        /*11e0*/ 	.word	index@(_Z32group_norm_nhwc_fwd_scale_kernelI11Fp32IOBf16WLi140EEv26Group_norm_nhwc_fwd_params)
        /*11e4*/ 	.word	0x00000000


	//----- nvinfo : EIATTR_MIN_STACK_SIZE
	.align		4
.L_803:
        /*11e8*/ 	.byte	0x04, 0x12
        /*11ea*/ 	.short	(.L_805 - .L_804)
	.align		4
.L_804:
        /*11ec*/ 	.word	index@(_Z32group_norm_nhwc_fwd_scale_kernelI11Fp32IOBf16WLi160EEv26Group_norm_nhwc_fwd_params)
        /*11f0*/ 	.word	0x00000000


	//----- nvinfo : EIATTR_MIN_STACK_SIZE
	.align		4
.L_805:
        /*11f4*/ 	.byte	0x04, 0x12
        /*11f6*/ 	.short	(.L_807 - .L_806)
	.align		4
.L_806:
        /*11f8*/ 	.word	index@(_Z32group_norm_nhwc_fwd_scale_kernelI11Fp32IOFp16WLi196EEv26Group_norm_nhwc_fwd_params)
        /*11fc*/ 	.word	0x00000000


	//----- nvinfo : EIATTR_MIN_STACK_SIZE
	.align		4
.L_807:
        /*1200*/ 	.byte	0x04, 0x12
        /*1202*/ 	.short	(.L_809 - .L_808)
	.align		4
.L_808:
        /*1204*/ 	.word	index@(_Z32group_norm_nhwc_fwd_scale_kernelI11Fp32IOFp16WLi168EEv26Group_norm_nhwc_fwd_params)
        /*1208*/ 	.word	0x00000000


	//----- nvinfo : EIATTR_MIN_STACK_SIZE
	.align		4
.L_809:
        /*120c*/ 	.byte	0x04, 0x12
        /*120e*/ 	.short	(.L_811 - .L_810)
	.align		4
.L_810:
        /*1210*/ 	.word	index@(_Z32group_norm_nhwc_fwd_scale_kernelI11Fp32IOFp16WLi64EEv26Group_norm_nhwc_fwd_params)
        /*1214*/ 	.word	0x00000000


	//----- nvinfo : EIATTR_MIN_STACK_SIZE
	.align		4
.L_811:
        /*1218*/ 	.byte	0x04, 0x12
        /*121a*/ 	.short	(.L_813 - .L_812)
	.align		4
.L_812:
        /*121c*/ 	.word	index@(_Z32group_norm_nhwc_fwd_scale_kernelI11Fp32IOFp16WLi128EEv26Group_norm_nhwc_fwd_params)
        /*1220*/ 	.word	0x00000000


	//----- nvinfo : EIATTR_MIN_STACK_SIZE
	.align		4
.L_813:
        /*1224*/ 	.byte	0x04, 0x12
        /*1226*/ 	.short	(.L_815 - .L_814)
	.align		4
.L_814:
        /*1228*/ 	.word	index@(_Z32group_norm_nhwc_fwd_scale_kernelI11Fp32IOFp16WLi192EEv26Group_norm_nhwc_fwd_params)
        /*122c*/ 	.word	0x00000000


	//----- nvinfo : EIATTR_MIN_STACK_SIZE
	.align		4
.L_815:
        /*1230*/ 	.byte	0x04, 0x12
        /*1232*/ 	.short	(.L_817 - .L_816)
	.align		4
.L_816:
        /*1234*/ 	.word	index@(_Z32group_norm_nhwc_fwd_scale_kernelI11Fp32IOFp16WLi448EEv26Group_norm_nhwc_fwd_params)
        /*1238*/ 	.word	0x00000000


	//----- nvinfo : EIATTR_MIN_STACK_SIZE
	.align		4
.L_817:
        /*123c*/ 	.byte	0x04, 0x12
        /*123e*/ 	.short	(.L_819 - .L_818)
	.align		4
.L_818:
        /*1240*/ 	.word	index@(_Z32group_norm_nhwc_fwd_scale_kernelI11Fp32IOFp16WLi256EEv26Group_norm_nhwc_fwd_params)
        /*1244*/ 	.word	0x00000000


	//----- nvinfo : EIATTR_MIN_STACK_SIZE
	.align		4
.L_819:
        /*1248*/ 	.byte	0x04, 0x12
        /*124a*/ 	.short	(.L_821 - .L_820)
	.align		4
.L_820:
        /*124c*/ 	.word	index@(_Z32group_norm_nhwc_fwd_scale_kernelI11Fp32IOFp16WLi120EEv26Group_norm_nhwc_fwd_params)
        /*1250*/ 	.word	0x00000000


	//----- nvinfo : EIATTR_MIN_STACK_SIZE
	.align		4
.L_821:
        /*1254*/ 	.byte	0x04, 0x12
        /*1256*/ 	.short	(.L_823 - .L_822)
	.align		4
.L_822:
        /*1258*/ 	.word	index@(_Z32group_norm_nhwc_fwd_scale_kernelI11Fp32IOFp16WLi140EEv26Group_norm_nhwc_fwd_params)
        /*125c*/ 	.word	0x00000000


	//----- nvinfo : EIATTR_MIN_STACK_SIZE
	.align		4
.L_823:
        /*1260*/ 	.byte	0x04, 0x12
        /*1262*/ 	.short	(.L_825 - .L_824)
	.align		4
.L_824:
        /*1264*/ 	.word	index@(_Z32group_norm_nhwc_fwd_scale_kernelI11Fp32IOFp16WLi160EEv26Group_norm_nhwc_fwd_params)
        /*1268*/ 	.word	0x00000000


	//----- nvinfo : EIATTR_MIN_STACK_SIZE
	.align		4
.L_825:
        /*126c*/ 	.byte	0x04, 0x12
        /*126e*/ 	.short	(.L_827 - .L_826)
	.align		4
.L_826:
        /*1270*/ 	.word	index@(_Z32group_norm_nhwc_fwd_scale_kernelI11Bf16IOFp32WLi196EEv26Group_norm_nhwc_fwd_params)
        /*1274*/ 	.word	0x00000000


	//----- nvinfo : EIATTR_MIN_STACK_SIZE
	.align		4
.L_827:
        /*1278*/ 	.byte	0x04, 0x12
        /*127a*/ 	.short	(.L_829 - .L_828)
	.align		4
.L_828:
        /*127c*/ 	.word	index@(_Z32group_norm_nhwc_fwd_scale_kernelI11Bf16IOFp32WLi168EEv26Group_norm_nhwc_fwd_params)
        /*1280*/ 	.word	0x00000000


	//----- nvinfo : EIATTR_MIN_STACK_SIZE
	.align		4
.L_829:
        /*1284*/ 	.byte	0x04, 0x12
        /*1286*/ 	.short	(.L_831 - .L_830)
	.align		4
.L_830:
        /*1288*/ 	.word	index@(_Z32group_norm_nhwc_fwd_scale_kernelI11Bf16IOFp32WLi64EEv26Group_norm_nhwc_fwd_params)
        /*128c*/ 	.word	0x00000000


	//----- nvinfo : EIATTR_MIN_STACK_SIZE
	.align		4
.L_831:
        /*1290*/ 	.byte	0x04, 0x12
        /*1292*/ 	.short	(.L_833 - .L_832)
	.align		4
.L_832:
        /*1294*/ 	.word	index@(_Z32group_norm_nhwc_fwd_scale_kernelI11Bf16IOFp32WLi128EEv26Group_norm_nhwc_fwd_params)
        /*1298*/ 	.word	0x00000000


	//----- nvinfo : EIATTR_MIN_STACK_SIZE
	.align		4
.L_833:
        /*129c*/ 	.byte	0x04, 0x12
        /*129e*/ 	.short	(.L_835 - .L_834)
	.align		4
.L_834:
        /*12a0*/ 	.word	index@(_Z32group_norm_nhwc_fwd_scale_kernelI11Bf16IOFp32WLi192EEv26Group_norm_nhwc_fwd_params)
        /*12a4*/ 	.word	0x00000000


	//----- nvinfo : EIATTR_MIN_STACK_SIZE
	.align		4
.L_835:
        /*12a8*/ 	.byte	0x04, 0x12
        /*12aa*/ 	.short	(.L_837 - .L_836)
	.align		4
.L_836:
        /*12ac*/ 	.word	index@(_Z32group_norm_nhwc_fwd_scale_kernelI11Bf16IOFp32WLi448EEv26Group_norm_nhwc_fwd_params)
        /*12b0*/ 	.word	0x00000000


	//----- nvinfo : EIATTR_MIN_STACK_SIZE
	.align		4
.L_837:
        /*12b4*/ 	.byte	0x04, 0x12
        /*12b6*/ 	.short	(.L_839 - .L_838)
	.align		4
.L_838:
        /*12b8*/ 	.word	index@(_Z32group_norm_nhwc_fwd_scale_kernelI11Bf16IOFp32WLi256EEv26Group_norm_nhwc_fwd_params)
        /*12bc*/ 	.word	0x00000000


	//----- nvinfo : EIATTR_MIN_STACK_SIZE
	.align		4
.L_839:
        /*12c0*/ 	.byte	0x04, 0x12
        /*12c2*/ 	.short	(.L_841 - .L_840)
	.align		4
.L_840:
        /*12c4*/ 	.word	index@(_Z32group_norm_nhwc_fwd_scale_kernelI11Bf16IOFp32WLi120EEv26Group_norm_nhwc_fwd_params)
        /*12c8*/ 	.word	0x00000000


	//----- nvinfo : EIATTR_MIN_STACK_SIZE
	.align		4
.L_841:
        /*12cc*/ 	.byte	0x04, 0x12
        /*12ce*/ 	.short	(.L_843 - .L_842)
	.align		4
.L_842:
        /*12d0*/ 	.word	index@(_Z32group_norm_nhwc_fwd_scale_kernelI11Bf16IOFp32WLi140EEv26Group_norm_nhwc_fwd_params)
        /*12d4*/ 	.word	0x00000000


	//----- nvinfo : EIATTR_MIN_STACK_SIZE
	.align		4
.L_843:
        /*12d8*/ 	.byte	0x04, 0x12
        /*12da*/ 	.short	(.L_845 - .L_844)
	.align		4
.L_844:
        /*12dc*/ 	.word	index@(_Z32group_norm_nhwc_fwd_scale_kernelI11Bf16IOFp32WLi160EEv26Group_norm_nhwc_fwd_params)
        /*12e0*/ 	.word	0x00000000


	//----- nvinfo : EIATTR_MIN_STACK_SIZE
	.align		4
.L_845:
        /*12e4*/ 	.byte	0x04, 0x12
        /*12e6*/ 	.short	(.L_847 - .L_846)
	.align		4
.L_846:
        /*12e8*/ 	.word	index@(_Z32group_norm_nhwc_fwd_scale_kernelI11Bf16IOBf16WLi196EEv26Group_norm_nhwc_fwd_params)
        /*12ec*/ 	.word	0x00000000


	//----- nvinfo : EIATTR_MIN_STACK_SIZE
	.align		4
.L_847:
        /*12f0*/ 	.byte	0x04, 0x12
        /*12f2*/ 	.short	(.L_849 - .L_848)
	.align		4
.L_848:
        /*12f4*/ 	.word	index@(_Z32group_norm_nhwc_fwd_scale_kernelI11Bf16IOBf16WLi168EEv26Group_norm_nhwc_fwd_params)
        /*12f8*/ 	.word	0x00000000


	//----- nvinfo : EIATTR_MIN_STACK_SIZE
	.align		4
.L_849:
        /*12fc*/ 	.byte	0x04, 0x12
        /*12fe*/ 	.short	(.L_851 - .L_850)
	.align		4
.L_850:
        /*1300*/ 	.word	index@(_Z32group_norm_nhwc_fwd_scale_kernelI11Bf16IOBf16WLi64EEv26Group_norm_nhwc_fwd_params)
        /*1304*/ 	.word	0x00000000


	//----- nvinfo : EIATTR_MIN_STACK_SIZE
	.align		4
.L_851:
        /*1308*/ 	.byte	0x04, 0x12
        /*130a*/ 	.short	(.L_853 - .L_852)
	.align		4
.L_852:
        /*130c*/ 	.word	index@(_Z32group_norm_nhwc_fwd_scale_kernelI11Bf16IOBf16WLi128EEv26Group_norm_nhwc_fwd_params)
        /*1310*/ 	.word	0x00000000


	//----- nvinfo : EIATTR_MIN_STACK_SIZE
	.align		4
.L_853:
        /*1314*/ 	.byte	0x04, 0x12
        /*1316*/ 	.short	(.L_855 - .L_854)
	.align		4
.L_854:
        /*1318*/ 	.word	index@(_Z32group_norm_nhwc_fwd_scale_kernelI11Bf16IOBf16WLi192EEv26Group_norm_nhwc_fwd_params)
        /*131c*/ 	.word	0x00000000


	//----- nvinfo : EIATTR_MIN_STACK_SIZE
	.align		4
.L_855:
        /*1320*/ 	.byte	0x04, 0x12
        /*1322*/ 	.short	(.L_857 - .L_856)
	.align		4
.L_856:
        /*1324*/ 	.word	index@(_Z32group_norm_nhwc_fwd_scale_kernelI11Bf16IOBf16WLi448EEv26Group_norm_nhwc_fwd_params)
        /*1328*/ 	.word	0x00000000


	//----- nvinfo : EIATTR_MIN_STACK_SIZE
	.align		4
.L_857:
        /*132c*/ 	.byte	0x04, 0x12
        /*132e*/ 	.short	(.L_859 - .L_858)
	.align		4
.L_858:
        /*1330*/ 	.word	index@(_Z32group_norm_nhwc_fwd_scale_kernelI11Bf16IOBf16WLi256EEv26Group_norm_nhwc_fwd_params)
        /*1334*/ 	.word	0x00000000


	//----- nvinfo : EIATTR_MIN_STACK_SIZE
	.align		4
.L_859:
        /*1338*/ 	.byte	0x04, 0x12
        /*133a*/ 	.short	(.L_861 - .L_860)
	.align		4
.L_860:
        /*133c*/ 	.word	index@(_Z32group_norm_nhwc_fwd_scale_kernelI11Bf16IOBf16WLi120EEv26Group_norm_nhwc_fwd_params)
        /*1340*/ 	.word	0x00000000


	//----- nvinfo : EIATTR_MIN_STACK_SIZE
	.align		4
.L_861:
        /*1344*/ 	.byte	0x04, 0x12
        /*1346*/ 	.short	(.L_863 - .L_862)
	.align		4
.L_862:
        /*1348*/ 	.word	index@(_Z32group_norm_nhwc_fwd_scale_kernelI11Bf16IOBf16WLi140EEv26Group_norm_nhwc_fwd_params)
        /*134c*/ 	.word	0x00000000


	//----- nvinfo : EIATTR_MIN_STACK_SIZE
	.align		4
.L_863:
        /*1350*/ 	.byte	0x04, 0x12
        /*1352*/ 	.short	(.L_865 - .L_864)
	.align		4
.L_864:
        /*1354*/ 	.word	index@(_Z32group_norm_nhwc_fwd_scale_kernelI11Bf16IOBf16WLi160EEv26Group_norm_nhwc_fwd_params)
        /*1358*/ 	.word	0x00000000


	//----- nvinfo : EIATTR_MIN_STACK_SIZE
	.align		4
.L_865:
        /*135c*/ 	.byte	0x04, 0x12
        /*135e*/ 	.short	(.L_867 - .L_866)
	.align		4
.L_866:
        /*1360*/ 	.word	index@(_Z32group_norm_nhwc_fwd_scale_kernelI11Bf16IOFp16WLi196EEv26Group_norm_nhwc_fwd_params)
        /*1364*/ 	.word	0x00000000


	//----- nvinfo : EIATTR_MIN_STACK_SIZE
	.align		4
.L_867:
        /*1368*/ 	.byte	0x04, 0x12
        /*136a*/ 	.short	(.L_869 - .L_868)
	.align		4
.L_868:
        /*136c*/ 	.word	index@(_Z32group_norm_nhwc_fwd_scale_kernelI11Bf16IOFp16WLi168EEv26Group_norm_nhwc_fwd_params)
        /*1370*/ 	.word	0x00000000


	//----- nvinfo : EIATTR_MIN_STACK_SIZE
	.align		4
.L_869:
        /*1374*/ 	.byte	0x04, 0x12
        /*1376*/ 	.short	(.L_871 - .L_870)
	.align		4
.L_870:
        /*1378*/ 	.word	index@(_Z32group_norm_nhwc_fwd_scale_kernelI11Bf16IOFp16WLi64EEv26Group_norm_nhwc_fwd_params)
        /*137c*/ 	.word	0x00000000


	//----- nvinfo : EIATTR_MIN_STACK_SIZE
	.align		4
.L_871:
        /*1380*/ 	.byte	0x04, 0x12
        /*1382*/ 	.short	(.L_873 - .L_872)
	.align		4
.L_872:
        /*1384*/ 	.word	index@(_Z32group_norm_nhwc_fwd_scale_kernelI11Bf16IOFp16WLi128EEv26Group_norm_nhwc_fwd_params)
        /*1388*/ 	.word	0x00000000


	//----- nvinfo : EIATTR_MIN_STACK_SIZE
	.align		4
.L_873:
        /*138c*/ 	.byte	0x04, 0x12
        /*138e*/ 	.short	(.L_875 - .L_874)
	.align		4
.L_874:
        /*1390*/ 	.word	index@(_Z32group_norm_nhwc_fwd_scale_kernelI11Bf16IOFp16WLi192EEv26Group_norm_nhwc_fwd_params)
        /*1394*/ 	.word	0x00000000


	//----- nvinfo : EIATTR_MIN_STACK_SIZE
	.align		4
.L_875:
        /*1398*/ 	.byte	0x04, 0x12
        /*139a*/ 	.short	(.L_877 - .L_876)
	.align		4
.L_876:
        /*139c*/ 	.word	index@(_Z32group_norm_nhwc_fwd_scale_kernelI11Bf16IOFp16WLi448EEv26Group_norm_nhwc_fwd_params)
        /*13a0*/ 	.word	0x00000000


	//----- nvinfo : EIATTR_MIN_STACK_SIZE
	.align		4
.L_877:
        /*13a4*/ 	.byte	0x04, 0x12
        /*13a6*/ 	.short	(.L_879 - .L_878)
	.align		4
.L_878:
        /*13a8*/ 	.word	index@(_Z32group_norm_nhwc_fwd_scale_kernelI11Bf16IOFp16WLi256EEv26Group_norm_nhwc_fwd_params)
        /*13ac*/ 	.word	0x00000000


	//----- nvinfo : EIATTR_MIN_STACK_SIZE
	.align		4
.L_879:
        /*13b0*/ 	.byte	0x04, 0x12
        /*13b2*/ 	.short	(.L_881 - .L_880)
	.align		4
.L_880:
        /*13b4*/ 	.word	index@(_Z32group_norm_nhwc_fwd_scale_kernelI11Bf16IOFp16WLi120EEv26Group_norm_nhwc_fwd_params)
        /*13b8*/ 	.word	0x00000000


	//----- nvinfo : EIATTR_MIN_STACK_SIZE
	.align		4
.L_881:
        /*13bc*/ 	.byte	0x04, 0x12
        /*13be*/ 	.short	(.L_883 - .L_882)
	.align		4
.L_882:
        /*13c0*/ 	.word	index@(_Z32group_norm_nhwc_fwd_scale_kernelI11Bf16IOFp16WLi140EEv26Group_norm_nhwc_fwd_params)
        /*13c4*/ 	.word	0x00000000


	//----- nvinfo : EIATTR_MIN_STACK_SIZE
	.align		4
.L_883:
        /*13c8*/ 	.byte	0x04, 0x12
        /*13ca*/ 	.short	(.L_885 - .L_884)
	.align		4
.L_884:
        /*13cc*/ 	.word	index@(_Z32group_norm_nhwc_fwd_scale_kernelI11Bf16IOFp16WLi160EEv26Group_norm_nhwc_fwd_params)
        /*13d0*/ 	.word	0x00000000


	//----- nvinfo : EIATTR_MIN_STACK_SIZE
	.align		4
.L_885:
        /*13d4*/ 	.byte	0x04, 0x12
        /*13d6*/ 	.short	(.L_887 - .L_886)
	.align		4
.L_886:
        /*13d8*/ 	.word	index@(_Z32group_norm_nhwc_fwd_scale_kernelI11Fp16IOFp32WLi196EEv26Group_norm_nhwc_fwd_params)
        /*13dc*/ 	.word	0x00000000


	//----- nvinfo : EIATTR_MIN_STACK_SIZE
	.align		4
.L_887:
        /*13e0*/ 	.byte	0x04, 0x12
        /*13e2*/ 	.short	(.L_889 - .L_888)
	.align		4
.L_888:
        /*13e4*/ 	.word	index@(_Z32group_norm_nhwc_fwd_scale_kernelI11Fp16IOFp32WLi168EEv26Group_norm_nhwc_fwd_params)
        /*13e8*/ 	.word	0x00000000


	//----- nvinfo : EIATTR_MIN_STACK_SIZE
	.align		4
.L_889:
        /*13ec*/ 	.byte	0x04, 0x12
        /*13ee*/ 	.short	(.L_891 - .L_890)
	.align		4
.L_890:
        /*13f0*/ 	.word	index@(_Z32group_norm_nhwc_fwd_scale_kernelI11Fp16IOFp32WLi64EEv26Group_norm_nhwc_fwd_params)
        /*13f4*/ 	.word	0x00000000


	//----- nvinfo : EIATTR_MIN_STACK_SIZE
	.align		4
.L_891:
        /*13f8*/ 	.byte	0x04, 0x12
        /*13fa*/ 	.short	(.L_893 - .L_892)
	.align		4
.L_892:
        /*13fc*/ 	.word	index@(_Z32group_norm_nhwc_fwd_scale_kernelI11Fp16IOFp32WLi128EEv26Group_norm_nhwc_fwd_params)
        /*1400*/ 	.word	0x00000000


	//----- nvinfo : EIATTR_MIN_STACK_SIZE
	.align		4
.L_893:
        /*1404*/ 	.byte	0x04, 0x12
        /*1406*/ 	.short	(.L_895 - .L_894)
	.align		4
.L_894:
        /*1408*/ 	.word	index@(_Z32group_norm_nhwc_fwd_scale_kernelI11Fp16IOFp32WLi192EEv26Group_norm_nhwc_fwd_params)
        /*140c*/ 	.word	0x00000000


	//----- nvinfo : EIATTR_MIN_STACK_SIZE
	.align		4
.L_895:
        /*1410*/ 	.byte	0x04, 0x12
        /*1412*/ 	.short	(.L_897 - .L_896)
	.align		4
.L_896:
        /*1414*/ 	.word	index@(_Z32group_norm_nhwc_fwd_scale_kernelI11Fp16IOFp32WLi448EEv26Group_norm_nhwc_fwd_params)
        /*1418*/ 	.word	0x00000000


	//----- nvinfo : EIATTR_MIN_STACK_SIZE
	.align		4
.L_897:
        /*141c*/ 	.byte	0x04, 0x12
        /*141e*/ 	.short	(.L_899 - .L_898)
	.align		4
.L_898:
        /*1420*/ 	.word	index@(_Z32group_norm_nhwc_fwd_scale_kernelI11Fp16IOFp32WLi256EEv26Group_norm_nhwc_fwd_params)
        /*1424*/ 	.word	0x00000000


	//----- nvinfo : EIATTR_MIN_STACK_SIZE
	.align		4
.L_899:
        /*1428*/ 	.byte	0x04, 0x12
        /*142a*/ 	.short	(.L_901 - .L_900)
	.align		4
.L_900:
        /*142c*/ 	.word	index@(_Z32group_norm_nhwc_fwd_scale_kernelI11Fp16IOFp32WLi120EEv26Group_norm_nhwc_fwd_params)
        /*1430*/ 	.word	0x00000000


	//----- nvinfo : EIATTR_MIN_STACK_SIZE
	.align		4
.L_901:
        /*1434*/ 	.byte	0x04, 0x12
        /*1436*/ 	.short	(.L_903 - .L_902)
	.align		4
.L_902:
        /*1438*/ 	.word	index@(_Z32group_norm_nhwc_fwd_scale_kernelI11Fp16IOFp32WLi140EEv26Group_norm_nhwc_fwd_params)
        /*143c*/ 	.word	0x00000000


	//----- nvinfo : EIATTR_MIN_STACK_SIZE
	.align		4
.L_903:
        /*1440*/ 	.byte	0x04, 0x12
        /*1442*/ 	.short	(.L_905 - .L_904)
	.align		4
.L_904:
        /*1444*/ 	.word	index@(_Z32group_norm_nhwc_fwd_scale_kernelI11Fp16IOFp32WLi160EEv26Group_norm_nhwc_fwd_params)
        /*1448*/ 	.word	0x00000000


	//----- nvinfo : EIATTR_MIN_STACK_SIZE
	.align		4
.L_905:
        /*144c*/ 	.byte	0x04, 0x12
        /*144e*/ 	.short	(.L_907 - .L_906)
	.align		4
.L_906:
        /*1450*/ 	.word	index@(_Z32group_norm_nhwc_fwd_scale_kernelI11Fp16IOBf16WLi196EEv26Group_norm_nhwc_fwd_params)
        /*1454*/ 	.word	0x00000000


	//----- nvinfo : EIATTR_MIN_STACK_SIZE
	.align		4
.L_907:
        /*1458*/ 	.byte	0x04, 0x12
        /*145a*/ 	.short	(.L_909 - .L_908)
	.align		4
.L_908:
        /*145c*/ 	.word	index@(_Z32group_norm_nhwc_fwd_scale_kernelI11Fp16IOBf16WLi168EEv26Group_norm_nhwc_fwd_params)
        /*1460*/ 	.word	0x00000000


	//----- nvinfo : EIATTR_MIN_STACK_SIZE
	.align		4
.L_909:
        /*1464*/ 	.byte	0x04, 0x12
        /*1466*/ 	.short	(.L_911 - .L_910)
	.align		4
.L_910:
        /*1468*/ 	.word	index@(_Z32group_norm_nhwc_fwd_scale_kernelI11Fp16IOBf16WLi64EEv26Group_norm_nhwc_fwd_params)
        /*146c*/ 	.word	0x00000000


	//----- nvinfo : EIATTR_MIN_STACK_SIZE
	.align		4
.L_911:
        /*1470*/ 	.byte	0x04, 0x12
        /*1472*/ 	.short	(.L_913 - .L_912)
	.align		4
.L_912:
        /*1474*/ 	.word	index@(_Z32group_norm_nhwc_fwd_scale_kernelI11Fp16IOBf16WLi128EEv26Group_norm_nhwc_fwd_params)
        /*1478*/ 	.word	0x00000000


	//----- nvinfo : EIATTR_MIN_STACK_SIZE
	.align		4
.L_913:
        /*147c*/ 	.byte	0x04, 0x12
        /*147e*/ 	.short	(.L_915 - .L_914)
	.align		4
.L_914:
        /*1480*/ 	.word	index@(_Z32group_norm_nhwc_fwd_scale_kernelI11Fp16IOBf16WLi192EEv26Group_norm_nhwc_fwd_params)
        /*1484*/ 	.word	0x00000000


	//----- nvinfo : EIATTR_MIN_STACK_SIZE
	.align		4
.L_915:
        /*1488*/ 	.byte	0x04, 0x12
        /*148a*/ 	.short	(.L_917 - .L_916)
	.align		4
.L_916:
        /*148c*/ 	.word	index@(_Z32group_norm_nhwc_fwd_scale_kernelI11Fp16IOBf16WLi448EEv26Group_norm_nhwc_fwd_params)
        /*1490*/ 	.word	0x00000000


	//----- nvinfo : EIATTR_MIN_STACK_SIZE
	.align		4
.L_917:
        /*1494*/ 	.byte	0x04, 0x12
        /*1496*/ 	.short	(.L_919 - .L_918)
	.align		4
.L_918:
        /*1498*/ 	.word	index@(_Z32group_norm_nhwc_fwd_scale_kernelI11Fp16IOBf16WLi256EEv26Group_norm_nhwc_fwd_params)
        /*149c*/ 	.word	0x00000000


	//----- nvinfo : EIATTR_MIN_STACK_SIZE
	.align		4
.L_919:
        /*14a0*/ 	.byte	0x04, 0x12
        /*14a2*/ 	.short	(.L_921 - .L_920)
	.align		4
.L_920:
        /*14a4*/ 	.word	index@(_Z32group_norm_nhwc_fwd_scale_kernelI11Fp16IOBf16WLi120EEv26Group_norm_nhwc_fwd_params)
        /*14a8*/ 	.word	0x00000000


	//----- nvinfo : EIATTR_MIN_STACK_SIZE
	.align		4
.L_921:
        /*14ac*/ 	.byte	0x04, 0x12
        /*14ae*/ 	.short	(.L_923 - .L_922)
	.align		4
.L_922:
        /*14b0*/ 	.word	index@(_Z32group_norm_nhwc_fwd_scale_kernelI11Fp16IOBf16WLi140EEv26Group_norm_nhwc_fwd_params)
        /*14b4*/ 	.word	0x00000000


	//----- nvinfo : EIATTR_MIN_STACK_SIZE
	.align		4
.L_923:
        /*14b8*/ 	.byte	0x04, 0x12
        /*14ba*/ 	.short	(.L_925 - .L_924)
	.align		4
.L_924:
        /*14bc*/ 	.word	index@(_Z32group_norm_nhwc_fwd_scale_kernelI11Fp16IOBf16WLi160EEv26Group_norm_nhwc_fwd_params)
        /*14c0*/ 	.word	0x00000000


	//----- nvinfo : EIATTR_MIN_STACK_SIZE
	.align		4
.L_925:
        /*14c4*/ 	.byte	0x04, 0x12
        /*14c6*/ 	.short	(.L_927 - .L_926)
	.align		4
.L_926:
        /*14c8*/ 	.word	index@(_Z32group_norm_nhwc_fwd_scale_kernelI11Fp16IOFp16WLi196EEv26Group_norm_nhwc_fwd_params)
        /*14cc*/ 	.word	0x00000000


	//----- nvinfo : EIATTR_MIN_STACK_SIZE
	.align		4
.L_927:
        /*14d0*/ 	.byte	0x04, 0x12
        /*14d2*/ 	.short	(.L_929 - .L_928)
	.align		4
.L_928:
        /*14d4*/ 	.word	index@(_Z32group_norm_nhwc_fwd_scale_kernelI11Fp16IOFp16WLi168EEv26Group_norm_nhwc_fwd_params)
        /*14d8*/ 	.word	0x00000000


	//----- nvinfo : EIATTR_MIN_STACK_SIZE
	.align		4
.L_929:
        /*14dc*/ 	.byte	0x04, 0x12
        /*14de*/ 	.short	(.L_931 - .L_930)
	.align		4
.L_930:
        /*14e0*/ 	.word	index@(_Z32group_norm_nhwc_fwd_scale_kernelI11Fp16IOFp16WLi64EEv26Group_norm_nhwc_fwd_params)
        /*14e4*/ 	.word	0x00000000


	//----- nvinfo : EIATTR_MIN_STACK_SIZE
	.align		4
.L_931:
        /*14e8*/ 	.byte	0x04, 0x12
        /*14ea*/ 	.short	(.L_933 - .L_932)
	.align		4
.L_932:
        /*14ec*/ 	.word	index@(_Z32group_norm_nhwc_fwd_scale_kernelI11Fp16IOFp16WLi128EEv26Group_norm_nhwc_fwd_params)
        /*14f0*/ 	.word	0x00000000


	//----- nvinfo : EIATTR_MIN_STACK_SIZE
	.align		4
.L_933:
        /*14f4*/ 	.byte	0x04, 0x12
        /*14f6*/ 	.short	(.L_935 - .L_934)
	.align		4
.L_934:
        /*14f8*/ 	.word	index@(_Z32group_norm_nhwc_fwd_scale_kernelI11Fp16IOFp16WLi192EEv26Group_norm_nhwc_fwd_params)
        /*14fc*/ 	.word	0x00000000


	//----- nvinfo : EIATTR_MIN_STACK_SIZE
	.align		4
.L_935:
        /*1500*/ 	.byte	0x04, 0x12
        /*1502*/ 	.short	(.L_937 - .L_936)
	.align		4
.L_936:
        /*1504*/ 	.word	index@(_Z32group_norm_nhwc_fwd_scale_kernelI11Fp16IOFp16WLi448EEv26Group_norm_nhwc_fwd_params)
        /*1508*/ 	.word	0x00000000


	//----- nvinfo : EIATTR_MIN_STACK_SIZE
	.align		4
.L_937:
        /*150c*/ 	.byte	0x04, 0x12
        /*150e*/ 	.short	(.L_939 - .L_938)
	.align		4
.L_938:
        /*1510*/ 	.word	index@(_Z32group_norm_nhwc_fwd_scale_kernelI11Fp16IOFp16WLi256EEv26Group_norm_nhwc_fwd_params)
        /*1514*/ 	.word	0x00000000


	//----- nvinfo : EIATTR_MIN_STACK_SIZE
	.align		4
.L_939:
        /*1518*/ 	.byte	0x04, 0x12
        /*151a*/ 	.short	(.L_941 - .L_940)
	.align		4
.L_940:
        /*151c*/ 	.word	index@(_Z32group_norm_nhwc_fwd_scale_kernelI11Fp16IOFp16WLi120EEv26Group_norm_nhwc_fwd_params)
        /*1520*/ 	.word	0x00000000


	//----- nvinfo : EIATTR_MIN_STACK_SIZE
	.align		4
.L_941:
        /*1524*/ 	.byte	0x04, 0x12
        /*1526*/ 	.short	(.L_943 - .L_942)
	.align		4
.L_942:
        /*1528*/ 	.word	index@(_Z32group_norm_nhwc_fwd_scale_kernelI11Fp16IOFp16WLi140EEv26Group_norm_nhwc_fwd_params)
        /*152c*/ 	.word	0x00000000


	//----- nvinfo : EIATTR_MIN_STACK_SIZE
	.align		4
.L_943:
        /*1530*/ 	.byte	0x04, 0x12
        /*1532*/ 	.short	(.L_945 - .L_944)
	.align		4
.L_944:
        /*1534*/ 	.word	index@(_Z32group_norm_nhwc_fwd_scale_kernelI11Fp16IOFp16WLi160EEv26Group_norm_nhwc_fwd_params)
        /*1538*/ 	.word	0x00000000


	//----- nvinfo : EIATTR_MIN_STACK_SIZE
	.align		4
.L_945:
        /*153c*/ 	.byte	0x04, 0x12
        /*153e*/ 	.short	(.L_947 - .L_946)
	.align		4
.L_946:
        /*1540*/ 	.word	index@(_Z30group_norm_nhwc_fwd_sum_kernelI11Fp32IOFp32WLi196EEv26Group_norm_nhwc_fwd_params)
        /*1544*/ 	.word	0x00000000


	//----- nvinfo : EIATTR_MIN_STACK_SIZE
	.align		4
.L_947:
        /*1548*/ 	.byte	0x04, 0x12
        /*154a*/ 	.short	(.L_949 - .L_948)
	.align		4
.L_948:
        /*154c*/ 	.word	index@(_Z30group_norm_nhwc_fwd_sum_kernelI11Fp32IOFp32WLi168EEv26Group_norm_nhwc_fwd_params)
        /*1550*/ 	.word	0x00000000


	//----- nvinfo : EIATTR_MIN_STACK_SIZE
	.align		4
.L_949:
        /*1554*/ 	.byte	0x04, 0x12
        /*1556*/ 	.short	(.L_951 - .L_950)
	.align		4
.L_950:
        /*1558*/ 	.word	index@(_Z30group_norm_nhwc_fwd_sum_kernelI11Fp32IOFp32WLi64EEv26Group_norm_nhwc_fwd_params)
        /*155c*/ 	.word	0x00000000


	//----- nvinfo : EIATTR_MIN_STACK_SIZE
	.align		4
.L_951:
        /*1560*/ 	.byte	0x04, 0x12
        /*1562*/ 	.short	(.L_953 - .L_952)
	.align		4
.L_952:
        /*1564*/ 	.word	index@(_Z30group_norm_nhwc_fwd_sum_kernelI11Fp32IOFp32WLi128EEv26Group_norm_nhwc_fwd_params)
        /*1568*/ 	.word	0x00000000


	//----- nvinfo : EIATTR_MIN_STACK_SIZE
	.align		4
.L_953:
        /*156c*/ 	.byte	0x04, 0x12
        /*156e*/ 	.short	(.L_955 - .L_954)
	.align		4
.L_954:
        /*1570*/ 	.word	index@(_Z30group_norm_nhwc_fwd_sum_kernelI11Fp32IOFp32WLi192EEv26Group_norm_nhwc_fwd_params)
        /*1574*/ 	.word	0x00000000


	//----- nvinfo : EIATTR_MIN_STACK_SIZE
	.align		4
.L_955:
        /*1578*/ 	.byte	0x04, 0x12
        /*157a*/ 	.short	(.L_957 - .L_956)
	.align		4
.L_956:
        /*157c*/ 	.word	index@(_Z30group_norm_nhwc_fwd_sum_kernelI11Fp32IOFp32WLi448EEv26Group_norm_nhwc_fwd_params)
        /*1580*/ 	.word	0x00000000


	//----- nvinfo : EIATTR_MIN_STACK_SIZE
	.align		4
.L_957:
        /*1584*/ 	.byte	0x04, 0x12
        /*1586*/ 	.short	(.L_959 - .L_958)
	.align		4
.L_958:
        /*1588*/ 	.word	index@(_Z30group_norm_nhwc_fwd_sum_kernelI11Fp32IOFp32WLi256EEv26Group_norm_nhwc_fwd_params)
        /*158c*/ 	.word	0x00000000


	//----- nvinfo : EIATTR_MIN_STACK_SIZE
	.align		4
.L_959:
        /*1590*/ 	.byte	0x04, 0x12
        /*1592*/ 	.short	(.L_961 - .L_960)
	.align		4
.L_960:
        /*1594*/ 	.word	index@(_Z30group_norm_nhwc_fwd_sum_kernelI11Fp32IOFp32WLi120EEv26Group_norm_nhwc_fwd_params)
        /*1598*/ 	.word	0x00000000


	//----- nvinfo : EIATTR_MIN_STACK_SIZE
	.align		4
.L_961:
        /*159c*/ 	.byte	0x04, 0x12
        /*159e*/ 	.short	(.L_963 - .L_962)
	.align		4
.L_962:
        /*15a0*/ 	.word	index@(_Z30group_norm_nhwc_fwd_sum_kernelI11Fp32IOFp32WLi140EEv26Group_norm_nhwc_fwd_params)
        /*15a4*/ 	.word	0x00000000


	//----- nvinfo : EIATTR_MIN_STACK_SIZE
	.align		4
.L_963:
        /*15a8*/ 	.byte	0x04, 0x12
        /*15aa*/ 	.short	(.L_965 - .L_964)
	.align		4
.L_964:
        /*15ac*/ 	.word	index@(_Z30group_norm_nhwc_fwd_sum_kernelI11Fp32IOFp32WLi160EEv26Group_norm_nhwc_fwd_params)
        /*15b0*/ 	.word	0x00000000


	//----- nvinfo : EIATTR_MIN_STACK_SIZE
	.align		4
.L_965:
        /*15b4*/ 	.byte	0x04, 0x12
        /*15b6*/ 	.short	(.L_967 - .L_966)
	.align		4
.L_966:
        /*15b8*/ 	.word	index@(_Z30group_norm_nhwc_fwd_sum_kernelI11Fp32IOBf16WLi196EEv26Group_norm_nhwc_fwd_params)
        /*15bc*/ 	.word	0x00000000


	//----- nvinfo : EIATTR_MIN_STACK_SIZE
	.align		4
.L_967:
        /*15c0*/ 	.byte	0x04, 0x12
        /*15c2*/ 	.short	(.L_969 - .L_968)
	.align		4
.L_968:
        /*15c4*/ 	.word	index@(_Z30group_norm_nhwc_fwd_sum_kernelI11Fp32IOBf16WLi168EEv26Group_norm_nhwc_fwd_params)
        /*15c8*/ 	.word	0x00000000


	//----- nvinfo : EIATTR_MIN_STACK_SIZE
	.align		4
.L_969:
        /*15cc*/ 	.byte	0x04, 0x12
        /*15ce*/ 	.short	(.L_971 - .L_970)
	.align		4
.L_970:
        /*15d0*/ 	.word	index@(_Z30group_norm_nhwc_fwd_sum_kernelI11Fp32IOBf16WLi64EEv26Group_norm_nhwc_fwd_params)
        /*15d4*/ 	.word	0x00000000


	//----- nvinfo : EIATTR_MIN_STACK_SIZE
	.align		4
.L_971:
        /*15d8*/ 	.byte	0x04, 0x12
        /*15da*/ 	.short	(.L_973 - .L_972)
	.align		4
.L_972:
        /*15dc*/ 	.word	index@(_Z30group_norm_nhwc_fwd_sum_kernelI11Fp32IOBf16WLi128EEv26Group_norm_nhwc_fwd_params)
        /*15e0*/ 	.word	0x00000000


	//----- nvinfo : EIATTR_MIN_STACK_SIZE
	.align		4
.L_973:
        /*15e4*/ 	.byte	0x04, 0x12
        /*15e6*/ 	.short	(.L_975 - .L_974)
	.align		4
.L_974:
        /*15e8*/ 	.word	index@(_Z30group_norm_nhwc_fwd_sum_kernelI11Fp32IOBf16WLi192EEv26Group_norm_nhwc_fwd_params)
        /*15ec*/ 	.word	0x00000000


	//----- nvinfo : EIATTR_MIN_STACK_SIZE
	.align		4
.L_975:
        /*15f0*/ 	.byte	0x04, 0x12
        /*15f2*/ 	.short	(.L_977 - .L_976)
	.align		4
.L_976:
        /*15f4*/ 	.word	index@(_Z30group_norm_nhwc_fwd_sum_kernelI11Fp32IOBf16WLi448EEv26Group_norm_nhwc_fwd_params)
        /*15f8*/ 	.word	0x00000000


	//----- nvinfo : EIATTR_MIN_STACK_SIZE
	.align		4
.L_977:
        /*15fc*/ 	.byte	0x04, 0x12
        /*15fe*/ 	.short	(.L_979 - .L_978)
	.align		4
.L_978:
        /*1600*/ 	.word	index@(_Z30group_norm_nhwc_fwd_sum_kernelI11Fp32IOBf16WLi256EEv26Group_norm_nhwc_fwd_params)
        /*1604*/ 	.word	0x00000000


	//----- nvinfo : EIATTR_MIN_STACK_SIZE
	.align		4
.L_979:
        /*1608*/ 	.byte	0x04, 0x12
        /*160a*/ 	.short	(.L_981 - .L_980)
	.align		4
.L_980:
        /*160c*/ 	.word	index@(_Z30group_norm_nhwc_fwd_sum_kernelI11Fp32IOBf16WLi120EEv26Group_norm_nhwc_fwd_params)
        /*1610*/ 	.word	0x00000000


	//----- nvinfo : EIATTR_MIN_STACK_SIZE
	.align		4
.L_981:
        /*1614*/ 	.byte	0x04, 0x12
        /*1616*/ 	.short	(.L_983 - .L_982)
	.align		4
.L_982:
        /*1618*/ 	.word	index@(_Z30group_norm_nhwc_fwd_sum_kernelI11Fp32IOBf16WLi140EEv26Group_norm_nhwc_fwd_params)
        /*161c*/ 	.word	0x00000000


	//----- nvinfo : EIATTR_MIN_STACK_SIZE
	.align		4
.L_983:
        /*1620*/ 	.byte	0x04, 0x12
        /*1622*/ 	.short	(.L_985 - .L_984)
	.align		4
.L_984:
        /*1624*/ 	.word	index@(_Z30group_norm_nhwc_fwd_sum_kernelI11Fp32IOBf16WLi160EEv26Group_norm_nhwc_fwd_params)
        /*1628*/ 	.word	0x00000000


	//----- nvinfo : EIATTR_MIN_STACK_SIZE
	.align		4
.L_985:
        /*162c*/ 	.byte	0x04, 0x12
        /*162e*/ 	.short	(.L_987 - .L_986)
	.align		4
.L_986:
        /*1630*/ 	.word	index@(_Z30group_norm_nhwc_fwd_sum_kernelI11Fp32IOFp16WLi196EEv26Group_norm_nhwc_fwd_params)
        /*1634*/ 	.word	0x00000000


	//----- nvinfo : EIATTR_MIN_STACK_SIZE
	.align		4
.L_987:
        /*1638*/ 	.byte	0x04, 0x12
        /*163a*/ 	.short	(.L_989 - .L_988)
	.align		4
.L_988:
        /*163c*/ 	.word	index@(_Z30group_norm_nhwc_fwd_sum_kernelI11Fp32IOFp16WLi168EEv26Group_norm_nhwc_fwd_params)
        /*1640*/ 	.word	0x00000000


	//----- nvinfo : EIATTR_MIN_STACK_SIZE
	.align		4
.L_989:
        /*1644*/ 	.byte	0x04, 0x12
        /*1646*/ 	.short	(.L_991 - .L_990)
	.align		4
.L_990:
        /*1648*/ 	.word	index@(_Z30group_norm_nhwc_fwd_sum_kernelI11Fp32IOFp16WLi64EEv26Group_norm_nhwc_fwd_params)
        /*164c*/ 	.word	0x00000000


	//----- nvinfo : EIATTR_MIN_STACK_SIZE
	.align		4
.L_991:
        /*1650*/ 	.byte	0x04, 0x12
        /*1652*/ 	.short	(.L_993 - .L_992)
	.align		4
.L_992:
        /*1654*/ 	.word	index@(_Z30group_norm_nhwc_fwd_sum_kernelI11Fp32IOFp16WLi128EEv26Group_norm_nhwc_fwd_params)
        /*1658*/ 	.word	0x00000000


	//----- nvinfo : EIATTR_MIN_STACK_SIZE
	.align		4
.L_993:
        /*165c*/ 	.byte	0x04, 0x12
        /*165e*/ 	.short	(.L_995 - .L_994)
	.align		4
.L_994:
        /*1660*/ 	.word	index@(_Z30group_norm_nhwc_fwd_sum_kernelI11Fp32IOFp16WLi192EEv26Group_norm_nhwc_fwd_params)
        /*1664*/ 	.word	0x00000000


	//----- nvinfo : EIATTR_MIN_STACK_SIZE
	.align		4
.L_995:
        /*1668*/ 	.byte	0x04, 0x12
        /*166a*/ 	.short	(.L_997 - .L_996)
	.align		4
.L_996:
        /*166c*/ 	.word	index@(_Z30group_norm_nhwc_fwd_sum_kernelI11Fp32IOFp16WLi448EEv26Group_norm_nhwc_fwd_params)
        /*1670*/ 	.word	0x00000000


	//----- nvinfo : EIATTR_MIN_STACK_SIZE
	.align		4
.L_997:
        /*1674*/ 	.byte	0x04, 0x12
        /*1676*/ 	.short	(.L_999 - .L_998)
	.align		4
.L_998:
        /*1678*/ 	.word	index@(_Z30group_norm_nhwc_fwd_sum_kernelI11Fp32IOFp16WLi256EEv26Group_norm_nhwc_fwd_params)
        /*167c*/ 	.word	0x00000000


	//----- nvinfo : EIATTR_MIN_STACK_SIZE
	.align		4
.L_999:
        /*1680*/ 	.byte	0x04, 0x12
        /*1682*/ 	.short	(.L_1001 - .L_1000)
	.align		4
.L_1000:
        /*1684*/ 	.word	index@(_Z30group_norm_nhwc_fwd_sum_kernelI11Fp32IOFp16WLi120EEv26Group_norm_nhwc_fwd_params)
        /*1688*/ 	.word	0x00000000


	//----- nvinfo : EIATTR_MIN_STACK_SIZE
	.align		4
.L_1001:
        /*168c*/ 	.byte	0x04, 0x12
        /*168e*/ 	.short	(.L_1003 - .L_1002)
	.align		4
.L_1002:
        /*1690*/ 	.word	index@(_Z30group_norm_nhwc_fwd_sum_kernelI11Fp32IOFp16WLi140EEv26Group_norm_nhwc_fwd_params)
        /*1694*/ 	.word	0x00000000


	//----- nvinfo : EIATTR_MIN_STACK_SIZE
	.align		4
.L_1003:
        /*1698*/ 	.byte	0x04, 0x12
        /*169a*/ 	.short	(.L_1005 - .L_1004)
	.align		4
.L_1004:
        /*169c*/ 	.word	index@(_Z30group_norm_nhwc_fwd_sum_kernelI11Fp32IOFp16WLi160EEv26Group_norm_nhwc_fwd_params)
        /*16a0*/ 	.word	0x00000000


	//----- nvinfo : EIATTR_MIN_STACK_SIZE
	.align		4
.L_1005:
        /*16a4*/ 	.byte	0x04, 0x12
        /*16a6*/ 	.short	(.L_1007 - .L_1006)
	.align		4
.L_1006:
        /*16a8*/ 	.word	index@(_Z30group_norm_nhwc_fwd_sum_kernelI11Bf16IOFp32WLi196EEv26Group_norm_nhwc_fwd_params)
        /*16ac*/ 	.word	0x00000000


	//----- nvinfo : EIATTR_MIN_STACK_SIZE
	.align		4
.L_1007:
        /*16b0*/ 	.byte	0x04, 0x12
        /*16b2*/ 	.short	(.L_1009 - .L_1008)
	.align		4
.L_1008:
        /*16b4*/ 	.word	index@(_Z30group_norm_nhwc_fwd_sum_kernelI11Bf16IOFp32WLi168EEv26Group_norm_nhwc_fwd_params)
        /*16b8*/ 	.word	0x00000000


	//----- nvinfo : EIATTR_MIN_STACK_SIZE
	.align		4
.L_1009:
        /*16bc*/ 	.byte	0x04, 0x12
        /*16be*/ 	.short	(.L_1011 - .L_1010)
	.align		4
.L_1010:
        /*16c0*/ 	.word	index@(_Z30group_norm_nhwc_fwd_sum_kernelI11Bf16IOFp32WLi64EEv26Group_norm_nhwc_fwd_params)
        /*16c4*/ 	.word	0x00000000


	//----- nvinfo : EIATTR_MIN_STACK_SIZE
	.align		4
.L_1011:
        /*16c8*/ 	.byte	0x04, 0x12
        /*16ca*/ 	.short	(.L_1013 - .L_1012)
	.align		4
.L_1012:
        /*16cc*/ 	.word	index@(_Z30group_norm_nhwc_fwd_sum_kernelI11Bf16IOFp32WLi128EEv26Group_norm_nhwc_fwd_params)
        /*16d0*/ 	.word	0x00000000


	//----- nvinfo : EIATTR_MIN_STACK_SIZE
	.align		4
.L_1013:
        /*16d4*/ 	.byte	0x04, 0x12
        /*16d6*/ 	.short	(.L_1015 - .L_1014)
	.align		4
.L_1014:
        /*16d8*/ 	.word	index@(_Z30group_norm_nhwc_fwd_sum_kernelI11Bf16IOFp32WLi192EEv26Group_norm_nhwc_fwd_params)
        /*16dc*/ 	.word	0x00000000


	//----- nvinfo : EIATTR_MIN_STACK_SIZE
	.align		4
.L_1015:
        /*16e0*/ 	.byte	0x04, 0x12
        /*16e2*/ 	.short	(.L_1017 - .L_1016)
	.align		4
.L_1016:
        /*16e4*/ 	.word	index@(_Z30group_norm_nhwc_fwd_sum_kernelI11Bf16IOFp32WLi448EEv26Group_norm_nhwc_fwd_params)
        /*16e8*/ 	.word	0x00000000


	//----- nvinfo : EIATTR_MIN_STACK_SIZE
	.align		4
.L_1017:
        /*16ec*/ 	.byte	0x04, 0x12
        /*16ee*/ 	.short	(.L_1019 - .L_1018)
	.align		4
.L_1018:
        /*16f0*/ 	.word	index@(_Z30group_norm_nhwc_fwd_sum_kernelI11Bf16IOFp32WLi256EEv26Group_norm_nhwc_fwd_params)
        /*16f4*/ 	.word	0x00000000


	//----- nvinfo : EIATTR_MIN_STACK_SIZE
	.align		4
.L_1019:
        /*16f8*/ 	.byte	0x04, 0x12
        /*16fa*/ 	.short	(.L_1021 - .L_1020)
	.align		4
.L_1020:
        /*16fc*/ 	.word	index@(_Z30group_norm_nhwc_fwd_sum_kernelI11Bf16IOFp32WLi120EEv26Group_norm_nhwc_fwd_params)
        /*1700*/ 	.word	0x00000000


	//----- nvinfo : EIATTR_MIN_STACK_SIZE
	.align		4
.L_1021:
        /*1704*/ 	.byte	0x04, 0x12
        /*1706*/ 	.short	(.L_1023 - .L_1022)
	.align		4
.L_1022:
        /*1708*/ 	.word	index@(_Z30group_norm_nhwc_fwd_sum_kernelI11Bf16IOFp32WLi140EEv26Group_norm_nhwc_fwd_params)
        /*170c*/ 	.word	0x00000000


	//----- nvinfo : EIATTR_MIN_STACK_SIZE
	.align		4
.L_1023:
        /*1710*/ 	.byte	0x04, 0x12
        /*1712*/ 	.short	(.L_1025 - .L_1024)
	.align		4
.L_1024:
        /*1714*/ 	.word	index@(_Z30group_norm_nhwc_fwd_sum_kernelI11Bf16IOFp32WLi160EEv26Group_norm_nhwc_fwd_params)
        /*1718*/ 	.word	0x00000000


	//----- nvinfo : EIATTR_MIN_STACK_SIZE
	.align		4
.L_1025:
        /*171c*/ 	.byte	0x04, 0x12
        /*171e*/ 	.short	(.L_1027 - .L_1026)
	.align		4
.L_1026:
        /*1720*/ 	.word	index@(_Z30group_norm_nhwc_fwd_sum_kernelI11Bf16IOBf16WLi196EEv26Group_norm_nhwc_fwd_params)
        /*1724*/ 	.word	0x00000000


	//----- nvinfo : EIATTR_MIN_STACK_SIZE
	.align		4
.L_1027:
        /*1728*/ 	.byte	0x04, 0x12
        /*172a*/ 	.short	(.L_1029 - .L_1028)
	.align		4
.L_1028:
        /*172c*/ 	.word	index@(_Z30group_norm_nhwc_fwd_sum_kernelI11Bf16IOBf16WLi168EEv26Group_norm_nhwc_fwd_params)
        /*1730*/ 	.word	0x00000000


	//----- nvinfo : EIATTR_MIN_STACK_SIZE
	.align		4
.L_1029:
        /*1734*/ 	.byte	0x04, 0x12
        /*1736*/ 	.short	(.L_1031 - .L_1030)
	.align		4
.L_1030:
        /*1738*/ 	.word	index@(_Z30group_norm_nhwc_fwd_sum_kernelI11Bf16IOBf16WLi64EEv26Group_norm_nhwc_fwd_params)
        /*173c*/ 	.word	0x00000000


	//----- nvinfo : EIATTR_MIN_STACK_SIZE
	.align		4
.L_1031:
        /*1740*/ 	.byte	0x04, 0x12
        /*1742*/ 	.short	(.L_1033 - .L_1032)
	.align		4
.L_1032:
        /*1744*/ 	.word	index@(_Z30group_norm_nhwc_fwd_sum_kernelI11Bf16IOBf16WLi128EEv26Group_norm_nhwc_fwd_params)
        /*1748*/ 	.word	0x00000000


	//----- nvinfo : EIATTR_MIN_STACK_SIZE
	.align		4
.L_1033:
        /*174c*/ 	.byte	0x04, 0x12
        /*174e*/ 	.short	(.L_1035 - .L_1034)
	.align		4
.L_1034:
        /*1750*/ 	.word	index@(_Z30group_norm_nhwc_fwd_sum_kernelI11Bf16IOBf16WLi192EEv26Group_norm_nhwc_fwd_params)
        /*1754*/ 	.word	0x00000000


	//----- nvinfo : EIATTR_MIN_STACK_SIZE
	.align		4
.L_1035:
        /*1758*/ 	.byte	0x04, 0x12
        /*175a*/ 	.short	(.L_1037 - .L_1036)
	.align		4
.L_1036:
        /*175c*/ 	.word	index@(_Z30group_norm_nhwc_fwd_sum_kernelI11Bf16IOBf16WLi448EEv26Group_norm_nhwc_fwd_params)
        /*1760*/ 	.word	0x00000000


	//----- nvinfo : EIATTR_MIN_STACK_SIZE
	.align		4
.L_1037:
        /*1764*/ 	.byte	0x04, 0x12
        /*1766*/ 	.short	(.L_1039 - .L_1038)
	.align		4
.L_1038:
        /*1768*/ 	.word	index@(_Z30group_norm_nhwc_fwd_sum_kernelI11Bf16IOBf16WLi256EEv26Group_norm_nhwc_fwd_params)
        /*176c*/ 	.word	0x00000000


	//----- nvinfo : EIATTR_MIN_STACK_SIZE
	.align		4
.L_1039:
        /*1770*/ 	.byte	0x04, 0x12
        /*1772*/ 	.short	(.L_1041 - .L_1040)
	.align		4
.L_1040:
        /*1774*/ 	.word	index@(_Z30group_norm_nhwc_fwd_sum_kernelI11Bf16IOBf16WLi120EEv26Group_norm_nhwc_fwd_params)
        /*1778*/ 	.word	0x00000000


	//----- nvinfo : EIATTR_MIN_STACK_SIZE
	.align		4
.L_1041:
        /*177c*/ 	.byte	0x04, 0x12
        /*177e*/ 	.short	(.L_1043 - .L_1042)
	.align		4
.L_1042:
        /*1780*/ 	.word	index@(_Z30group_norm_nhwc_fwd_sum_kernelI11Bf16IOBf16WLi140EEv26Group_norm_nhwc_fwd_params)
        /*1784*/ 	.word	0x00000000


	//----- nvinfo : EIATTR_MIN_STACK_SIZE
	.align		4
.L_1043:
        /*1788*/ 	.byte	0x04, 0x12
        /*178a*/ 	.short	(.L_1045 - .L_1044)
	.align		4
.L_1044:
        /*178c*/ 	.word	index@(_Z30group_norm_nhwc_fwd_sum_kernelI11Bf16IOBf16WLi160EEv26Group_norm_nhwc_fwd_params)
        /*1790*/ 	.word	0x00000000


	//----- nvinfo : EIATTR_MIN_STACK_SIZE
	.align		4
.L_1045:
        /*1794*/ 	.byte	0x04, 0x12
        /*1796*/ 	.short	(.L_1047 - .L_1046)
	.align		4
.L_1046:
        /*1798*/ 	.word	index@(_Z30group_norm_nhwc_fwd_sum_kernelI11Bf16IOFp16WLi196EEv26Group_norm_nhwc_fwd_params)
        /*179c*/ 	.word	0x00000000


	//----- nvinfo : EIATTR_MIN_STACK_SIZE
	.align		4
.L_1047:
        /*17a0*/ 	.byte	0x04, 0x12
        /*17a2*/ 	.short	(.L_1049 - .L_1048)
	.align		4
.L_1048:
        /*17a4*/ 	.word	index@(_Z30group_norm_nhwc_fwd_sum_kernelI11Bf16IOFp16WLi168EEv26Group_norm_nhwc_fwd_params)
        /*17a8*/ 	.word	0x00000000


	//----- nvinfo : EIATTR_MIN_STACK_SIZE
	.align		4
.L_1049:
        /*17ac*/ 	.byte	0x04, 0x12
        /*17ae*/ 	.short	(.L_1051 - .L_1050)
	.align		4
.L_1050:
        /*17b0*/ 	.word	index@(_Z30group_norm_nhwc_fwd_sum_kernelI11Bf16IOFp16WLi64EEv26Group_norm_nhwc_fwd_params)
        /*17b4*/ 	.word	0x00000000


	//----- nvinfo : EIATTR_MIN_STACK_SIZE
	.align		4
.L_1051:
        /*17b8*/ 	.byte	0x04, 0x12
        /*17ba*/ 	.short	(.L_1053 - .L_1052)
	.align		4
.L_1052:
        /*17bc*/ 	.word	index@(_Z30group_norm_nhwc_fwd_sum_kernelI11Bf16IOFp16WLi128EEv26Group_norm_nhwc_fwd_params)
        /*17c0*/ 	.word	0x00000000


	//----- nvinfo : EIATTR_MIN_STACK_SIZE
	.align		4
.L_1053:
        /*17c4*/ 	.byte	0x04, 0x12
        /*17c6*/ 	.short	(.L_1055 - .L_1054)
	.align		4
.L_1054:
        /*17c8*/ 	.word	index@(_Z30group_norm_nhwc_fwd_sum_kernelI11Bf16IOFp16WLi192EEv26Group_norm_nhwc_fwd_params)
        /*17cc*/ 	.word	0x00000000


	//----- nvinfo : EIATTR_MIN_STACK_SIZE
	.align		4
.L_1055:
        /*17d0*/ 	.byte	0x04, 0x12
        /*17d2*/ 	.short	(.L_1057 - .L_1056)
	.align		4
.L_1056:
        /*17d4*/ 	.word	index@(_Z30group_norm_nhwc_fwd_sum_kernelI11Bf16IOFp16WLi448EEv26Group_norm_nhwc_fwd_params)
        /*17d8*/ 	.word	0x00000000


	//----- nvinfo : EIATTR_MIN_STACK_SIZE
	.align		4
.L_1057:
        /*17dc*/ 	.byte	0x04, 0x12
        /*17de*/ 	.short	(.L_1059 - .L_1058)
	.align		4
.L_1058:
        /*17e0*/ 	.word	index@(_Z30group_norm_nhwc_fwd_sum_kernelI11Bf16IOFp16WLi256EEv26Group_norm_nhwc_fwd_params)
        /*17e4*/ 	.word	0x00000000


	//----- nvinfo : EIATTR_MIN_STACK_SIZE
	.align		4
.L_1059:
        /*17e8*/ 	.byte	0x04, 0x12
        /*17ea*/ 	.short	(.L_1061 - .L_1060)
	.align		4
.L_1060:
        /*17ec*/ 	.word	index@(_Z30group_norm_nhwc_fwd_sum_kernelI11Bf16IOFp16WLi120EEv26Group_norm_nhwc_fwd_params)
        /*17f0*/ 	.word	0x00000000


	//----- nvinfo : EIATTR_MIN_STACK_SIZE
	.align		4
.L_1061:
        /*17f4*/ 	.byte	0x04, 0x12
        /*17f6*/ 	.short	(.L_1063 - .L_1062)
	.align		4
.L_1062:
        /*17f8*/ 	.word	index@(_Z30group_norm_nhwc_fwd_sum_kernelI11Bf16IOFp16WLi140EEv26Group_norm_nhwc_fwd_params)
        /*17fc*/ 	.word	0x00000000


	//----- nvinfo : EIATTR_MIN_STACK_SIZE
	.align		4
.L_1063:
        /*1800*/ 	.byte	0x04, 0x12
        /*1802*/ 	.short	(.L_1065 - .L_1064)
	.align		4
.L_1064:
        /*1804*/ 	.word	index@(_Z30group_norm_nhwc_fwd_sum_kernelI11Bf16IOFp16WLi160EEv26Group_norm_nhwc_fwd_params)
        /*1808*/ 	.word	0x00000000


	//----- nvinfo : EIATTR_MIN_STACK_SIZE
	.align		4
.L_1065:
        /*180c*/ 	.byte	0x04, 0x12
        /*180e*/ 	.short	(.L_1067 - .L_1066)
	.align		4
.L_1066:
        /*1810*/ 	.word	index@(_Z30group_norm_nhwc_fwd_sum_kernelI11Fp16IOFp32WLi196EEv26Group_norm_nhwc_fwd_params)
        /*1814*/ 	.word	0x00000000


	//----- nvinfo : EIATTR_MIN_STACK_SIZE
	.align		4
.L_1067:
        /*1818*/ 	.byte	0x04, 0x12
        /*181a*/ 	.short	(.L_1069 - .L_1068)
	.align		4
.L_1068:
        /*181c*/ 	.word	index@(_Z30group_norm_nhwc_fwd_sum_kernelI11Fp16IOFp32WLi168EEv26Group_norm_nhwc_fwd_params)
        /*1820*/ 	.word	0x00000000


	//----- nvinfo : EIATTR_MIN_STACK_SIZE
	.align		4
.L_1069:
        /*1824*/ 	.byte	0x04, 0x12
        /*1826*/ 	.short	(.L_1071 - .L_1070)
	.align		4
.L_1070:
        /*1828*/ 	.word	index@(_Z30group_norm_nhwc_fwd_sum_kernelI11Fp16IOFp32WLi64EEv26Group_norm_nhwc_fwd_params)
        /*182c*/ 	.word	0x00000000


	//----- nvinfo : EIATTR_MIN_STACK_SIZE
	.align		4
.L_1071:
        /*1830*/ 	.byte	0x04, 0x12
        /*1832*/ 	.short	(.L_1073 - .L_1072)
	.align		4
.L_1072:
        /*1834*/ 	.word	index@(_Z30group_norm_nhwc_fwd_sum_kernelI11Fp16IOFp32WLi128EEv26Group_norm_nhwc_fwd_params)
        /*1838*/ 	.word	0x00000000


	//----- nvinfo : EIATTR_MIN_STACK_SIZE
	.align		4
.L_1073:
        /*183c*/ 	.byte	0x04, 0x12
        /*183e*/ 	.short	(.L_1075 - .L_1074)
	.align		4
.L_1074:
        /*1840*/ 	.word	index@(_Z30group_norm_nhwc_fwd_sum_kernelI11Fp16IOFp32WLi192EEv26Group_norm_nhwc_fwd_params)
        /*1844*/ 	.word	0x00000000


	//----- nvinfo : EIATTR_MIN_STACK_SIZE
	.align		4
.L_1075:
        /*1848*/ 	.byte	0x04, 0x12
        /*184a*/ 	.short	(.L_1077 - .L_1076)
	.align		4
.L_1076:
        /*184c*/ 	.word	index@(_Z30group_norm_nhwc_fwd_sum_kernelI11Fp16IOFp32WLi448EEv26Group_norm_nhwc_fwd_params)
        /*1850*/ 	.word	0x00000000


	//----- nvinfo : EIATTR_MIN_STACK_SIZE
	.align		4
.L_1077:
        /*1854*/ 	.byte	0x04, 0x12
        /*1856*/ 	.short	(.L_1079 - .L_1078)
	.align		4
.L_1078:
        /*1858*/ 	.word	index@(_Z30group_norm_nhwc_fwd_sum_kernelI11Fp16IOFp32WLi256EEv26Group_norm_nhwc_fwd_params)
        /*185c*/ 	.word	0x00000000


	//----- nvinfo : EIATTR_MIN_STACK_SIZE
	.align		4
.L_1079:
        /*1860*/ 	.byte	0x04, 0x12
        /*1862*/ 	.short	(.L_1081 - .L_1080)
	.align		4
.L_1080:
        /*1864*/ 	.word	index@(_Z30group_norm_nhwc_fwd_sum_kernelI11Fp16IOFp32WLi120EEv26Group_norm_nhwc_fwd_params)
        /*1868*/ 	.word	0x00000000


	//----- nvinfo : EIATTR_MIN_STACK_SIZE
	.align		4
.L_1081:
        /*186c*/ 	.byte	0x04, 0x12
        /*186e*/ 	.short	(.L_1083 - .L_1082)
	.align		4
.L_1082:
        /*1870*/ 	.word	index@(_Z30group_norm_nhwc_fwd_sum_kernelI11Fp16IOFp32WLi140EEv26Group_norm_nhwc_fwd_params)
        /*1874*/ 	.word	0x00000000


	//----- nvinfo : EIATTR_MIN_STACK_SIZE
	.align		4
.L_1083:
        /*1878*/ 	.byte	0x04, 0x12
        /*187a*/ 	.short	(.L_1085 - .L_1084)
	.align		4
.L_1084:
        /*187c*/ 	.word	index@(_Z30group_norm_nhwc_fwd_sum_kernelI11Fp16IOFp32WLi160EEv26Group_norm_nhwc_fwd_params)
        /*1880*/ 	.word	0x00000000


	//----- nvinfo : EIATTR_MIN_STACK_SIZE
	.align		4
.L_1085:
        /*1884*/ 	.byte	0x04, 0x12
        /*1886*/ 	.short	(.L_1087 - .L_1086)
	.align		4
.L_1086:
        /*1888*/ 	.word	index@(_Z30group_norm_nhwc_fwd_sum_kernelI11Fp16IOBf16WLi196EEv26Group_norm_nhwc_fwd_params)
        /*188c*/ 	.word	0x00000000


	//----- nvinfo : EIATTR_MIN_STACK_SIZE
	.align		4
.L_1087:
        /*1890*/ 	.byte	0x04, 0x12
        /*1892*/ 	.short	(.L_1089 - .L_1088)
	.align		4
.L_1088:
        /*1894*/ 	.word	index@(_Z30group_norm_nhwc_fwd_sum_kernelI11Fp16IOBf16WLi168EEv26Group_norm_nhwc_fwd_params)
        /*1898*/ 	.word	0x00000000


	//----- nvinfo : EIATTR_MIN_STACK_SIZE
	.align		4
.L_1089:
        /*189c*/ 	.byte	0x04, 0x12
        /*189e*/ 	.short	(.L_1091 - .L_1090)
	.align		4
.L_1090:
        /*18a0*/ 	.word	index@(_Z30group_norm_nhwc_fwd_sum_kernelI11Fp16IOBf16WLi64EEv26Group_norm_nhwc_fwd_params)
        /*18a4*/ 	.word	0x00000000


	//----- nvinfo : EIATTR_MIN_STACK_SIZE
	.align		4
.L_1091:
        /*18a8*/ 	.byte	0x04, 0x12
        /*18aa*/ 	.short	(.L_1093 - .L_1092)
	.align		4
.L_1092:
        /*18ac*/ 	.word	index@(_Z30group_norm_nhwc_fwd_sum_kernelI11Fp16IOBf16WLi128EEv26Group_norm_nhwc_fwd_params)
        /*18b0*/ 	.word	0x00000000


	//----- nvinfo : EIATTR_MIN_STACK_SIZE
	.align		4
.L_1093:
        /*18b4*/ 	.byte	0x04, 0x12
        /*18b6*/ 	.short	(.L_1095 - .L_1094)
	.align		4
.L_1094:
        /*18b8*/ 	.word	index@(_Z30group_norm_nhwc_fwd_sum_kernelI11Fp16IOBf16WLi192EEv26Group_norm_nhwc_fwd_params)
        /*18bc*/ 	.word	0x00000000


	//----- nvinfo : EIATTR_MIN_STACK_SIZE
	.align		4
.L_1095:
        /*18c0*/ 	.byte	0x04, 0x12
        /*18c2*/ 	.short	(.L_1097 - .L_1096)
	.align		4
.L_1096:
        /*18c4*/ 	.word	index@(_Z30group_norm_nhwc_fwd_sum_kernelI11Fp16IOBf16WLi448EEv26Group_norm_nhwc_fwd_params)
        /*18c8*/ 	.word	0x00000000


	//----- nvinfo : EIATTR_MIN_STACK_SIZE
	.align		4
.L_1097:
        /*18cc*/ 	.byte	0x04, 0x12
        /*18ce*/ 	.short	(.L_1099 - .L_1098)
	.align		4
.L_1098:
        /*18d0*/ 	.word	index@(_Z30group_norm_nhwc_fwd_sum_kernelI11Fp16IOBf16WLi256EEv26Group_norm_nhwc_fwd_params)
        /*18d4*/ 	.word	0x00000000


	//----- nvinfo : EIATTR_MIN_STACK_SIZE
	.align		4
.L_1099:
        /*18d8*/ 	.byte	0x04, 0x12
        /*18da*/ 	.short	(.L_1101 - .L_1100)
	.align		4
.L_1100:
        /*18dc*/ 	.word	index@(_Z30group_norm_nhwc_fwd_sum_kernelI11Fp16IOBf16WLi120EEv26Group_norm_nhwc_fwd_params)
        /*18e0*/ 	.word	0x00000000


	//----- nvinfo : EIATTR_MIN_STACK_SIZE
	.align		4
.L_1101:
        /*18e4*/ 	.byte	0x04, 0x12
        /*18e6*/ 	.short	(.L_1103 - .L_1102)
	.align		4
.L_1102:
        /*18e8*/ 	.word	index@(_Z30group_norm_nhwc_fwd_sum_kernelI11Fp16IOBf16WLi140EEv26Group_norm_nhwc_fwd_params)
        /*18ec*/ 	.word	0x00000000


	//----- nvinfo : EIATTR_MIN_STACK_SIZE
	.align		4
.L_1103:
        /*18f0*/ 	.byte	0x04, 0x12
        /*18f2*/ 	.short	(.L_1105 - .L_1104)
	.align		4
.L_1104:
        /*18f4*/ 	.word	index@(_Z30group_norm_nhwc_fwd_sum_kernelI11Fp16IOBf16WLi160EEv26Group_norm_nhwc_fwd_params)
        /*18f8*/ 	.word	0x00000000


	//----- nvinfo : EIATTR_MIN_STACK_SIZE
	.align		4
.L_1105:
        /*18fc*/ 	.byte	0x04, 0x12
        /*18fe*/ 	.short	(.L_1107 - .L_1106)
	.align		4
.L_1106:
        /*1900*/ 	.word	index@(_Z30group_norm_nhwc_fwd_sum_kernelI11Fp16IOFp16WLi196EEv26Group_norm_nhwc_fwd_params)
        /*1904*/ 	.word	0x00000000


	//----- nvinfo : EIATTR_MIN_STACK_SIZE
	.align		4
.L_1107:
        /*1908*/ 	.byte	0x04, 0x12
        /*190a*/ 	.short	(.L_1109 - .L_1108)
	.align		4
.L_1108:
        /*190c*/ 	.word	index@(_Z30group_norm_nhwc_fwd_sum_kernelI11Fp16IOFp16WLi168EEv26Group_norm_nhwc_fwd_params)
        /*1910*/ 	.word	0x00000000


	//----- nvinfo : EIATTR_MIN_STACK_SIZE
	.align		4
.L_1109:
        /*1914*/ 	.byte	0x04, 0x12
        /*1916*/ 	.short	(.L_1111 - .L_1110)
	.align		4
.L_1110:
        /*1918*/ 	.word	index@(_Z30group_norm_nhwc_fwd_sum_kernelI11Fp16IOFp16WLi64EEv26Group_norm_nhwc_fwd_params)
        /*191c*/ 	.word	0x00000000


	//----- nvinfo : EIATTR_MIN_STACK_SIZE
	.align		4
.L_1111:
        /*1920*/ 	.byte	0x04, 0x12
        /*1922*/ 	.short	(.L_1113 - .L_1112)
	.align		4
.L_1112:
        /*1924*/ 	.word	index@(_Z30group_norm_nhwc_fwd_sum_kernelI11Fp16IOFp16WLi128EEv26Group_norm_nhwc_fwd_params)
        /*1928*/ 	.word	0x00000000


	//----- nvinfo : EIATTR_MIN_STACK_SIZE
	.align		4
.L_1113:
        /*192c*/ 	.byte	0x04, 0x12
        /*192e*/ 	.short	(.L_1115 - .L_1114)
	.align		4
.L_1114:
        /*1930*/ 	.word	index@(_Z30group_norm_nhwc_fwd_sum_kernelI11Fp16IOFp16WLi192EEv26Group_norm_nhwc_fwd_params)
        /*1934*/ 	.word	0x00000000


	//----- nvinfo : EIATTR_MIN_STACK_SIZE
	.align		4
.L_1115:
        /*1938*/ 	.byte	0x04, 0x12
        /*193a*/ 	.short	(.L_1117 - .L_1116)
	.align		4
.L_1116:
        /*193c*/ 	.word	index@(_Z30group_norm_nhwc_fwd_sum_kernelI11Fp16IOFp16WLi448EEv26Group_norm_nhwc_fwd_params)
        /*1940*/ 	.word	0x00000000


	//----- nvinfo : EIATTR_MIN_STACK_SIZE
	.align		4
.L_1117:
        /*1944*/ 	.byte	0x04, 0x12
        /*1946*/ 	.short	(.L_1119 - .L_1118)
	.align		4
.L_1118:
        /*1948*/ 	.word	index@(_Z30group_norm_nhwc_fwd_sum_kernelI11Fp16IOFp16WLi256EEv26Group_norm_nhwc_fwd_params)
        /*194c*/ 	.word	0x00000000


	//----- nvinfo : EIATTR_MIN_STACK_SIZE
	.align		4
.L_1119:
        /*1950*/ 	.byte	0x04, 0x12
        /*1952*/ 	.short	(.L_1121 - .L_1120)
	.align		4
.L_1120:
        /*1954*/ 	.word	index@(_Z30group_norm_nhwc_fwd_sum_kernelI11Fp16IOFp16WLi120EEv26Group_norm_nhwc_fwd_params)
        /*1958*/ 	.word	0x00000000


	//----- nvinfo : EIATTR_MIN_STACK_SIZE
	.align		4
.L_1121:
        /*195c*/ 	.byte	0x04, 0x12
        /*195e*/ 	.short	(.L_1123 - .L_1122)
	.align		4
.L_1122:
        /*1960*/ 	.word	index@(_Z30group_norm_nhwc_fwd_sum_kernelI11Fp16IOFp16WLi140EEv26Group_norm_nhwc_fwd_params)
        /*1964*/ 	.word	0x00000000


	//----- nvinfo : EIATTR_MIN_STACK_SIZE
	.align		4
.L_1123:
        /*1968*/ 	.byte	0x04, 0x12
        /*196a*/ 	.short	(.L_1125 - .L_1124)
	.align		4
.L_1124:
        /*196c*/ 	.word	index@(_Z30group_norm_nhwc_fwd_sum_kernelI11Fp16IOFp16WLi160EEv26Group_norm_nhwc_fwd_params)
        /*1970*/ 	.word	0x00000000
.L_1125:


//--------------------- .nv.compat                --------------------------
	.section	.nv.compat,"",@"SHT_CUDA_COMPAT_INFO"
	.align	4
        /*0000*/ 	.byte	0x02, 0x09, 0x01, 0x00, 0x02, 0x02, 0x01, 0x00, 0x02, 0x05, 0x05, 0x00, 0x03, 0x07, 0x01, 0x01
        /*0010*/ 	.byte	0x02, 0x03, 0x00, 0x00, 0x02, 0x06, 0x01, 0x00, 0x04, 0x0b, 0x08, 0x00, 0x00, 0x00, 0x00, 0x00
        /*0020*/ 	.byte	0x00, 0x00, 0x00, 0x00


//--------------------- .nv.info._ZN3cub17CUB_300001_SM_9006detail11EmptyKernelIvEEvv --------------------------
	.section	.nv.info._ZN3cub17CUB_300001_SM_9006detail11EmptyKernelIvEEvv,"",@"SHT_CUDA_INFO"
	.sectionflags	@""
	.align	4


	//----- nvinfo : EIATTR_CUDA_API_VERSION
	.align		4
        /*0000*/ 	.byte	0x04, 0x37
        /*0002*/ 	.short	(.L_1127 - .L_1126)
.L_1126:
        /*0004*/ 	.word	0x00000082


	//----- nvinfo : EIATTR_SPARSE_MMA_MASK
	.align		4
.L_1127:
        /*0008*/ 	.byte	0x03, 0x50
        /*000a*/ 	.short	0x0000


	//----- nvinfo : EIATTR_MAXREG_COUNT
	.align		4
        /*000c*/ 	.byte	0x03, 0x1b
        /*000e*/ 	.short	0x00ff


	//----- nvinfo : EIATTR_MERCURY_ISA_VERSION
	.align		4
        /*0010*/ 	.byte	0x03, 0x5f
        /*0012*/ 	.short	0x0101


	//----- nvinfo : EIATTR_EXIT_INSTR_OFFSETS
	.align		4
        /*0014*/ 	.byte	0x04, 0x1c
        /*0016*/ 	.short	(.L_1129 - .L_1128)


	//   ....[0]....
.L_1128:
        /*0018*/ 	.word	0x00000010


	//----- nvinfo : EIATTR_SW_WAR
	.align		4
.L_1129:
        /*001c*/ 	.byte	0x04, 0x36
        /*001e*/ 	.short	(.L_1131 - .L_1130)
.L_1130:
        /*0020*/ 	.word	0x00000008
.L_1131:


//--------------------- .nv.info._Z32group_norm_nhwc_fwd_scale_kernelI11Fp32IOFp32WLi196EEv26Group_norm_nhwc_fwd_params --------------------------
	.section	.nv.info._Z32group_norm_nhwc_fwd_scale_kernelI11Fp32IOFp32WLi196EEv26Group_norm_nhwc_fwd_params,"",@"SHT_CUDA_INFO"
	.sectionflags	@""
	.align	4


	//----- nvinfo : EIATTR_CUDA_API_VERSION
	.align		4
        /*0000*/ 	.byte	0x04, 0x37
        /*0002*/ 	.short	(.L_1133 - .L_1132)
.L_1132:
        /*0004*/ 	.word	0x00000082


	//----- nvinfo : EIATTR_KPARAM_INFO
	.align		4
.L_1133:
        /*0008*/ 	.byte	0x04, 0x17
        /*000a*/ 	.short	(.L_1135 - .L_1134)
.L_1134:
        /*000c*/ 	.word	0x00000000
        /*0010*/ 	.short	0x0000
        /*0012*/ 	.short	0x0000
        /*0014*/ 	.byte	0x00, 0xf0, 0x81, 0x02


	//----- nvinfo : EIATTR_SPARSE_MMA_MASK
	.align		4
.L_1135:
        /*0018*/ 	.byte	0x03, 0x50
        /*001a*/ 	.short	0x0000


	//----- nvinfo : EIATTR_MAXREG_COUNT
	.align		4
        /*001c*/ 	.byte	0x03, 0x1b
        /*001e*/ 	.short	0x00ff


	//----- nvinfo : EIATTR_MERCURY_ISA_VERSION
	.align		4
        /*0020*/ 	.byte	0x03, 0x5f
        /*0022*/ 	.short	0x0101


	//----- nvinfo : EIATTR_EXIT_INSTR_OFFSETS
	.align		4
        /*0024*/ 	.byte	0x04, 0x1c
        /*0026*/ 	.short	(.L_1137 - .L_1136)


	//   ....[0]....
.L_1136:
        /*0028*/ 	.word	0x00001960


	//   ....[1]....
        /*002c*/ 	.word	0x000019e0


	//----- nvinfo : EIATTR_CBANK_PARAM_SIZE
	.align		4
.L_1137:
        /*0030*/ 	.byte	0x03, 0x19
        /*0032*/ 	.short	0x00a0


	//----- nvinfo : EIATTR_PARAM_CBANK
	.align		4
        /*0034*/ 	.byte	0x04, 0x0a
        /*0036*/ 	.short	(.L_1139 - .L_1138)
	.align		4
.L_1138:
        /*0038*/ 	.word	index@(.nv.constant0._Z32group_norm_nhwc_fwd_scale_kernelI11Fp32IOFp32WLi196EEv26Group_norm_nhwc_fwd_params)
        /*003c*/ 	.short	0x0210
        /*003e*/ 	.short	0x00a0


	//----- nvinfo : EIATTR_SW_WAR
	.align		4
.L_1139:
        /*0040*/ 	.byte	0x04, 0x36
        /*0042*/ 	.short	(.L_1141 - .L_1140)
.L_1140:
        /*0044*/ 	.word	0x00000008
.L_1141:


//--------------------- .nv.info._Z32group_norm_nhwc_fwd_scale_kernelI11Fp32IOFp32WLi168EEv26Group_norm_nhwc_fwd_params --------------------------
	.section	.nv.info._Z32group_norm_nhwc_fwd_scale_kernelI11Fp32IOFp32WLi168EEv26Group_norm_nhwc_fwd_params,"",@"SHT_CUDA_INFO"
	.sectionflags	@""
	.align	4


	//----- nvinfo : EIATTR_CUDA_API_VERSION
	.align		4
        /*0000*/ 	.byte	0x04, 0x37
        /*0002*/ 	.short	(.L_1143 - .L_1142)
.L_1142:
        /*0004*/ 	.word	0x00000082


	//----- nvinfo : EIATTR_KPARAM_INFO
	.align		4
.L_1143:
        /*0008*/ 	.byte	0x04, 0x17
        /*000a*/ 	.short	(.L_1145 - .L_1144)
.L_1144:
        /*000c*/ 	.word	0x00000000
        /*0010*/ 	.short	0x0000
        /*0012*/ 	.short	0x0000
        /*0014*/ 	.byte	0x00, 0xf0, 0x81, 0x02


	//----- nvinfo : EIATTR_SPARSE_MMA_MASK
	.align		4
.L_1145:
        /*0018*/ 	.byte	0x03, 0x50
        /*001a*/ 	.short	0x0000


	//----- nvinfo : EIATTR_MAXREG_COUNT
	.align		4
        /*001c*/ 	.byte	0x03, 0x1b
        /*001e*/ 	.short	0x00ff


	//----- nvinfo : EIATTR_MERCURY_ISA_VERSION
	.align		4
        /*0020*/ 	.byte	0x03, 0x5f
        /*0022*/ 	.short	0x0101


	//----- nvinfo : EIATTR_EXIT_INSTR_OFFSETS
	.align		4
        /*0024*/ 	.byte	0x04, 0x1c
        /*0026*/ 	.short	(.L_1147 - .L_1146)


	//   ....[0]....
.L_1146:
        /*0028*/ 	.word	0x00001960


	//   ....[1]....
        /*002c*/ 	.word	0x000019e0


	//----- nvinfo : EIATTR_CBANK_PARAM_SIZE
	.align		4
.L_1147:
        /*0030*/ 	.byte	0x03, 0x19
        /*0032*/ 	.short	0x00a0


	//----- nvinfo : EIATTR_PARAM_CBANK
	.align		4
        /*0034*/ 	.byte	0x04, 0x0a
        /*0036*/ 	.short	(.L_1149 - .L_1148)
	.align		4
.L_1148:
        /*0038*/ 	.word	index@(.nv.constant0._Z32group_norm_nhwc_fwd_scale_kernelI11Fp32IOFp32WLi168EEv26Group_norm_nhwc_fwd_params)
        /*003c*/ 	.short	0x0210
        /*003e*/ 	.short	0x00a0


	//----- nvinfo : EIATTR_SW_WAR
	.align		4
.L_1149:
        /*0040*/ 	.byte	0x04, 0x36
        /*0042*/ 	.short	(.L_1151 - .L_1150)
.L_1150:
        /*0044*/ 	.word	0x00000008
.L_1151:


//--------------------- .nv.info._Z32group_norm_nhwc_fwd_scale_kernelI11Fp32IOFp32WLi64EEv26Group_norm_nhwc_fwd_params --------------------------
	.section	.nv.info._Z32group_norm_nhwc_fwd_scale_kernelI11Fp32IOFp32WLi64EEv26Group_norm_nhwc_fwd_params,"",@"SHT_CUDA_INFO"
	.sectionflags	@""
	.align	4


	//----- nvinfo : EIATTR_CUDA_API_VERSION
	.align		4
        /*0000*/ 	.byte	0x04, 0x37
        /*0002*/ 	.short	(.L_1153 - .L_1152)
.L_1152:
        /*0004*/ 	.word	0x00000082


	//----- nvinfo : EIATTR_KPARAM_INFO
	.align		4
.L_1153:
        /*0008*/ 	.byte	0x04, 0x17
        /*000a*/ 	.short	(.L_1155 - .L_1154)
.L_1154:
        /*000c*/ 	.word	0x00000000
        /*0010*/ 	.short	0x0000
        /*0012*/ 	.short	0x0000
        /*0014*/ 	.byte	0x00, 0xf0, 0x81, 0x02


	//----- nvinfo : EIATTR_SPARSE_MMA_MASK
	.align		4
.L_1155:
        /*0018*/ 	.byte	0x03, 0x50
        /*001a*/ 	.short	0x0000


	//----- nvinfo : EIATTR_MAXREG_COUNT
	.align		4
        /*001c*/ 	.byte	0x03, 0x1b
        /*001e*/ 	.short	0x00ff


	//----- nvinfo : EIATTR_MERCURY_ISA_VERSION
	.align		4
        /*0020*/ 	.byte	0x03, 0x5f
        /*0022*/ 	.short	0x0101


	//----- nvinfo : EIATTR_EXIT_INSTR_OFFSETS
	.align		4
        /*0024*/ 	.byte	0x04, 0x1c
        /*0026*/ 	.short	(.L_1157 - .L_1156)


	//   ....[0]....
.L_1156:
        /*0028*/ 	.word	0x00001960


	//   ....[1]....
        /*002c*/ 	.word	0x000019e0


	//----- nvinfo : EIATTR_CBANK_PARAM_SIZE
	.align		4
.L_1157:
        /*0030*/ 	.byte	0x03, 0x19
        /*0032*/ 	.short	0x00a0


	//----- nvinfo : EIATTR_PARAM_CBANK
	.align		4
        /*0034*/ 	.byte	0x04, 0x0a
        /*0036*/ 	.short	(.L_1159 - .L_1158)
	.align		4
.L_1158:
        /*0038*/ 	.word	index@(.nv.constant0._Z32group_norm_nhwc_fwd_scale_kernelI11Fp32IOFp32WLi64EEv26Group_norm_nhwc_fwd_params)
        /*003c*/ 	.short	0x0210
        /*003e*/ 	.short	0x00a0


	//----- nvinfo : EIATTR_SW_WAR
	.align		4
.L_1159:
        /*0040*/ 	.byte	0x04, 0x36
        /*0042*/ 	.short	(.L_1161 - .L_1160)
.L_1160:
        /*0044*/ 	.word	0x00000008
.L_1161:


//--------------------- .nv.info._Z32group_norm_nhwc_fwd_scale_kernelI11Fp32IOFp32WLi128EEv26Group_norm_nhwc_fwd_params --------------------------
	.section	.nv.info._Z32group_norm_nhwc_fwd_scale_kernelI11Fp32IOFp32WLi128EEv26Group_norm_nhwc_fwd_params,"",@"SHT_CUDA_INFO"
	.sectionflags	@""
	.align	4


	//----- nvinfo : EIATTR_CUDA_API_VERSION
	.align		4
        /*0000*/ 	.byte	0x04, 0x37
        /*0002*/ 	.short	(.L_1163 - .L_1162)
.L_1162:
        /*0004*/ 	.word	0x00000082


	//----- nvinfo : EIATTR_KPARAM_INFO
	.align		4
.L_1163:
        /*0008*/ 	.byte	0x04, 0x17
        /*000a*/ 	.short	(.L_1165 - .L_1164)
.L_1164:
        /*000c*/ 	.word	0x00000000
        /*0010*/ 	.short	0x0000
        /*0012*/ 	.short	0x0000
        /*0014*/ 	.byte	0x00, 0xf0, 0x81, 0x02


	//----- nvinfo : EIATTR_SPARSE_MMA_MASK
	.align		4
.L_1165:
        /*0018*/ 	.byte	0x03, 0x50
        /*001a*/ 	.short	0x0000


	//----- nvinfo : EIATTR_MAXREG_COUNT
	.align		4
        /*001c*/ 	.byte	0x03, 0x1b
        /*001e*/ 	.short	0x00ff


	//----- nvinfo : EIATTR_MERCURY_ISA_VERSION
	.align		4
        /*0020*/ 	.byte	0x03, 0x5f
        /*0022*/ 	.short	0x0101


	//----- nvinfo : EIATTR_EXIT_INSTR_OFFSETS
	.align		4
        /*0024*/ 	.byte	0x04, 0x1c
        /*0026*/ 	.short	(.L_1167 - .L_1166)


	//   ....[0]....
.L_1166:
        /*0028*/ 	.word	0x00001960


	//   ....[1]....
        /*002c*/ 	.word	0x000019e0


	//----- nvinfo : EIATTR_CBANK_PARAM_SIZE
	.align		4
.L_1167:
        /*0030*/ 	.byte	0x03, 0x19
        /*0032*/ 	.short	0x00a0


	//----- nvinfo : EIATTR_PARAM_CBANK
	.align		4
        /*0034*/ 	.byte	0x04, 0x0a
        /*0036*/ 	.short	(.L_1169 - .L_1168)
	.align		4
.L_1168:
        /*0038*/ 	.word	index@(.nv.constant0._Z32group_norm_nhwc_fwd_scale_kernelI11Fp32IOFp32WLi128EEv26Group_norm_nhwc_fwd_params)
        /*003c*/ 	.short	0x0210
        /*003e*/ 	.short	0x00a0


	//----- nvinfo : EIATTR_SW_WAR
	.align		4
.L_1169:
        /*0040*/ 	.byte	0x04, 0x36
        /*0042*/ 	.short	(.L_1171 - .L_1170)
.L_1170:
        /*0044*/ 	.word	0x00000008
.L_1171:


//--------------------- .nv.info._Z32group_norm_nhwc_fwd_scale_kernelI11Fp32IOFp32WLi192EEv26Group_norm_nhwc_fwd_params --------------------------
	.section	.nv.info._Z32group_norm_nhwc_fwd_scale_kernelI11Fp32IOFp32WLi192EEv26Group_norm_nhwc_fwd_params,"",@"SHT_CUDA_INFO"
	.sectionflags	@""
	.align	4


	//----- nvinfo : EIATTR_CUDA_API_VERSION
	.align		4
        /*0000*/ 	.byte	0x04, 0x37
        /*0002*/ 	.short	(.L_1173 - .L_1172)
.L_1172:
        /*0004*/ 	.word	0x00000082


	//----- nvinfo : EIATTR_KPARAM_INFO
	.align		4
.L_1173:
        /*0008*/ 	.byte	0x04, 0x17
        /*000a*/ 	.short	(.L_1175 - .L_1174)
.L_1174:
        /*000c*/ 	.word	0x00000000
        /*0010*/ 	.short	0x0000
        /*0012*/ 	.short	0x0000
        /*0014*/ 	.byte	0x00, 0xf0, 0x81, 0x02


	//----- nvinfo : EIATTR_SPARSE_MMA_MASK
	.align		4
.L_1175:
        /*0018*/ 	.byte	0x03, 0x50
        /*001a*/ 	.short	0x0000


	//----- nvinfo : EIATTR_MAXREG_COUNT
	.align		4
        /*001c*/ 	.byte	0x03, 0x1b
        /*001e*/ 	.short	0x00ff


	//----- nvinfo : EIATTR_MERCURY_ISA_VERSION
	.align		4
        /*0020*/ 	.byte	0x03, 0x5f
        /*0022*/ 	.short	0x0101


	//----- nvinfo : EIATTR_EXIT_INSTR_OFFSETS
	.align		4
        /*0024*/ 	.byte	0x04, 0x1c
        /*0026*/ 	.short	(.L_1177 - .L_1176)


	//   ....[0]....
.L_1176:
        /*0028*/ 	.word	0x00001960


	//   ....[1]....
        /*002c*/ 	.word	0x000019e0


	//----- nvinfo : EIATTR_CBANK_PARAM_SIZE
	.align		4
.L_1177:
        /*0030*/ 	.byte	0x03, 0x19
        /*0032*/ 	.short	0x00a0


	//----- nvinfo : EIATTR_PARAM_CBANK
	.align		4
        /*0034*/ 	.byte	0x04, 0x0a
        /*0036*/ 	.short	(.L_1179 - .L_1178)
	.align		4
.L_1178:
        /*0038*/ 	.word	index@(.nv.constant0._Z32group_norm_nhwc_fwd_scale_kernelI11Fp32IOFp32WLi192EEv26Group_norm_nhwc_fwd_params)
        /*003c*/ 	.short	0x0210
        /*003e*/ 	.short	0x00a0


	//----- nvinfo : EIATTR_SW_WAR
	.align		4
.L_1179:
        /*0040*/ 	.byte	0x04, 0x36
        /*0042*/ 	.short	(.L_1181 - .L_1180)
.L_1180:
        /*0044*/ 	.word	0x00000008
.L_1181:


//--------------------- .nv.info._Z32group_norm_nhwc_fwd_scale_kernelI11Fp32IOFp32WLi448EEv26Group_norm_nhwc_fwd_params --------------------------
	.section	.nv.info._Z32group_norm_nhwc_fwd_scale_kernelI11Fp32IOFp32WLi448EEv26Group_norm_nhwc_fwd_params,"",@"SHT_CUDA_INFO"
	.sectionflags	@""
	.align	4


	//----- nvinfo : EIATTR_CUDA_API_VERSION
	.align		4
        /*0000*/ 	.byte	0x04, 0x37
        /*0002*/ 	.short	(.L_1183 - .L_1182)
.L_1182:
        /*0004*/ 	.word	0x00000082


	//----- nvinfo : EIATTR_KPARAM_INFO
	.align		4
.L_1183:
        /*0008*/ 	.byte	0x04, 0x17
        /*000a*/ 	.short	(.L_1185 - .L_1184)
.L_1184:
        /*000c*/ 	.word	0x00000000
        /*0010*/ 	.short	0x0000
        /*0012*/ 	.short	0x0000
        /*0014*/ 	.byte	0x00, 0xf0, 0x81, 0x02


	//----- nvinfo : EIATTR_SPARSE_MMA_MASK
	.align		4
.L_1185:
        /*0018*/ 	.byte	0x03, 0x50
        /*001a*/ 	.short	0x0000


	//----- nvinfo : EIATTR_MAXREG_COUNT
	.align		4
        /*001c*/ 	.byte	0x03, 0x1b
        /*001e*/ 	.short	0x00ff


	//----- nvinfo : EIATTR_MERCURY_ISA_VERSION
	.align		4
        /*0020*/ 	.byte	0x03, 0x5f
        /*0022*/ 	.short	0x0101


	//----- nvinfo : EIATTR_EXIT_INSTR_OFFSETS
	.align		4
        /*0024*/ 	.byte	0x04, 0x1c
        /*0026*/ 	.short	(.L_1187 - .L_1186)


	//   ....[0]....
.L_1186:
        /*0028*/ 	.word	0x00001960


	//   ....[1]....
        /*002c*/ 	.word	0x000019e0


	//----- nvinfo : EIATTR_CBANK_PARAM_SIZE
	.align		4
.L_1187:
        /*0030*/ 	.byte	0x03, 0x19
        /*0032*/ 	.short	0x00a0


	//----- nvinfo : EIATTR_PARAM_CBANK
	.align		4
        /*0034*/ 	.byte	0x04, 0x0a
        /*0036*/ 	.short	(.L_1189 - .L_1188)
	.align		4
.L_1188:
        /*0038*/ 	.word	index@(.nv.constant0._Z32group_norm_nhwc_fwd_scale_kernelI11Fp32IOFp32WLi448EEv26Group_norm_nhwc_fwd_params)
        /*003c*/ 	.short	0x0210
        /*003e*/ 	.short	0x00a0


	//----- nvinfo : EIATTR_SW_WAR
	.align		4
.L_1189:
        /*0040*/ 	.byte	0x04, 0x36
        /*0042*/ 	.short	(.L_1191 - .L_1190)
.L_1190:
        /*0044*/ 	.word	0x00000008
.L_1191:


//--------------------- .nv.info._Z32group_norm_nhwc_fwd_scale_kernelI11Fp32IOFp32WLi256EEv26Group_norm_nhwc_fwd_params --------------------------
	.section	.nv.info._Z32group_norm_nhwc_fwd_scale_kernelI11Fp32IOFp32WLi256EEv26Group_norm_nhwc_fwd_params,"",@"SHT_CUDA_INFO"
	.sectionflags	@""
	.align	4


	//----- nvinfo : EIATTR_CUDA_API_VERSION
	.align		4
        /*0000*/ 	.byte	0x04, 0x37
        /*0002*/ 	.short	(.L_1193 - .L_1192)
.L_1192:
        /*0004*/ 	.word	0x00000082


	//----- nvinfo : EIATTR_KPARAM_INFO
	.align		4
.L_1193:
        /*0008*/ 	.byte	0x04, 0x17
        /*000a*/ 	.short	(.L_1195 - .L_1194)
.L_1194:
        /*000c*/ 	.word	0x00000000
        /*0010*/ 	.short	0x0000
        /*0012*/ 	.short	0x0000
        /*0014*/ 	.byte	0x00, 0xf0, 0x81, 0x02


	//----- nvinfo : EIATTR_SPARSE_MMA_MASK
	.align		4
.L_1195:
        /*0018*/ 	.byte	0x03, 0x50
        /*001a*/ 	.short	0x0000


	//----- nvinfo : EIATTR_MAXREG_COUNT
	.align		4
        /*001c*/ 	.byte	0x03, 0x1b
        /*001e*/ 	.short	0x00ff


	//----- nvinfo : EIATTR_MERCURY_ISA_VERSION
	.align		4
        /*0020*/ 	.byte	0x03, 0x5f
        /*0022*/ 	.short	0x0101


	//----- nvinfo : EIATTR_EXIT_INSTR_OFFSETS
	.align		4
        /*0024*/ 	.byte	0x04, 0x1c
        /*0026*/ 	.short	(.L_1197 - .L_1196)


	//   ....[0]....
.L_1196:
        /*0028*/ 	.word	0x00001960


	//   ....[1]....
        /*002c*/ 	.word	0x000019e0


	//----- nvinfo : EIATTR_CBANK_PARAM_SIZE
	.align		4
.L_1197:
        /*0030*/ 	.byte	0x03, 0x19
        /*0032*/ 	.short	0x00a0


	//----- nvinfo : EIATTR_PARAM_CBANK
	.align		4
        /*0034*/ 	.byte	0x04, 0x0a
        /*0036*/ 	.short	(.L_1199 - .L_1198)
	.align		4
.L_1198:
        /*0038*/ 	.word	index@(.nv.constant0._Z32group_norm_nhwc_fwd_scale_kernelI11Fp32IOFp32WLi256EEv26Group_norm_nhwc_fwd_params)
        /*003c*/ 	.short	0x0210
        /*003e*/ 	.short	0x00a0


	//----- nvinfo : EIATTR_SW_WAR
	.align		4
.L_1199:
        /*0040*/ 	.byte	0x04, 0x36
        /*0042*/ 	.short	(.L_1201 - .L_1200)
.L_1200:
        /*0044*/ 	.word	0x00000008
.L_1201:


//--------------------- .nv.info._Z32group_norm_nhwc_fwd_scale_kernelI11Fp32IOFp32WLi120EEv26Group_norm_nhwc_fwd_params --------------------------
	.section	.nv.info._Z32group_norm_nhwc_fwd_scale_kernelI11Fp32IOFp32WLi120EEv26Group_norm_nhwc_fwd_params,"",@"SHT_CUDA_INFO"
	.sectionflags	@""
	.align	4


	//----- nvinfo : EIATTR_CUDA_API_VERSION
	.align		4
        /*0000*/ 	.byte	0x04, 0x37
        /*0002*/ 	.short	(.L_1203 - .L_1202)
.L_1202:
        /*0004*/ 	.word	0x00000082


	//----- nvinfo : EIATTR_KPARAM_INFO
	.align		4
.L_1203:
        /*0008*/ 	.byte	0x04, 0x17
        /*000a*/ 	.short	(.L_1205 - .L_1204)
.L_1204:
        /*000c*/ 	.word	0x00000000
        /*0010*/ 	.short	0x0000
        /*0012*/ 	.short	0x0000
        /*0014*/ 	.byte	0x00, 0xf0, 0x81, 0x02


	//----- nvinfo : EIATTR_SPARSE_MMA_MASK
	.align		4
.L_1205:
        /*0018*/ 	.byte	0x03, 0x50
        /*001a*/ 	.short	0x0000


	//----- nvinfo : EIATTR_MAXREG_COUNT
	.align		4
        /*001c*/ 	.byte	0x03, 0x1b
        /*001e*/ 	.short	0x00ff


	//----- nvinfo : EIATTR_MERCURY_ISA_VERSION
	.align		4
        /*0020*/ 	.byte	0x03, 0x5f
        /*0022*/ 	.short	0x0101


	//----- nvinfo : EIATTR_EXIT_INSTR_OFFSETS
	.align		4
        /*0024*/ 	.byte	0x04, 0x1c
        /*0026*/ 	.short	(.L_1207 - .L_1206)


	//   ....[0]....
.L_1206:
        /*0028*/ 	.word	0x00001960


	//   ....[1]....
        /*002c*/ 	.word	0x000019e0


	//----- nvinfo : EIATTR_CBANK_PARAM_SIZE
	.align		4
.L_1207:
        /*0030*/ 	.byte	0x03, 0x19
        /*0032*/ 	.short	0x00a0


	//----- nvinfo : EIATTR_PARAM_CBANK
	.align		4
        /*0034*/ 	.byte	0x04, 0x0a
        /*0036*/ 	.short	(.L_1209 - .L_1208)
	.align		4
.L_1208:
        /*0038*/ 	.word	index@(.nv.constant0._Z32group_norm_nhwc_fwd_scale_kernelI11Fp32IOFp32WLi120EEv26Group_norm_nhwc_fwd_params)
        /*003c*/ 	.short	0x0210
        /*003e*/ 	.short	0x00a0


	//----- nvinfo : EIATTR_SW_WAR
	.align		4
.L_1209:
        /*0040*/ 	.byte	0x04, 0x36
        /*0042*/ 	.short	(.L_1211 - .L_1210)
.L_1210:
        /*0044*/ 	.word	0x00000008
.L_1211:


//--------------------- .nv.info._Z32group_norm_nhwc_fwd_scale_kernelI11Fp32IOFp32WLi140EEv26Group_norm_nhwc_fwd_params --------------------------
	.section	.nv.info._Z32group_norm_nhwc_fwd_scale_kernelI11Fp32IOFp32WLi140EEv26Group_norm_nhwc_fwd_params,"",@"SHT_CUDA_INFO"
	.sectionflags	@""
	.align	4


	//----- nvinfo : EIATTR_CUDA_API_VERSION
	.align		4
        /*0000*/ 	.byte	0x04, 0x37
        /*0002*/ 	.short	(.L_1213 - .L_1212)
.L_1212:
        /*0004*/ 	.word	0x00000082


	//----- nvinfo : EIATTR_KPARAM_INFO
	.align		4
.L_1213:
        /*0008*/ 	.byte	0x04, 0x17
        /*000a*/ 	.short	(.L_1215 - .L_1214)
.L_1214:
        /*000c*/ 	.word	0x00000000
        /*0010*/ 	.short	0x0000
        /*0012*/ 	.short	0x0000
        /*0014*/ 	.byte	0x00, 0xf0, 0x81, 0x02


	//----- nvinfo : EIATTR_SPARSE_MMA_MASK
	.align		4
.L_1215:
        /*0018*/ 	.byte	0x03, 0x50
        /*001a*/ 	.short	0x0000


	//----- nvinfo : EIATTR_MAXREG_COUNT
	.align		4
        /*001c*/ 	.byte	0x03, 0x1b
        /*001e*/ 	.short	0x00ff


	//----- nvinfo : EIATTR_MERCURY_ISA_VERSION
	.align		4
        /*0020*/ 	.byte	0x03, 0x5f
        /*0022*/ 	.short	0x0101


	//----- nvinfo : EIATTR_EXIT_INSTR_OFFSETS
	.align		4
        /*0024*/ 	.byte	0x04, 0x1c
        /*0026*/ 	.short	(.L_1217 - .L_1216)


	//   ....[0]....
.L_1216:
        /*0028*/ 	.word	0x00001960


	//   ....[1]....
        /*002c*/ 	.word	0x000019e0


	//----- nvinfo : EIATTR_CBANK_PARAM_SIZE
	.align		4
.L_1217:
        /*0030*/ 	.byte	0x03, 0x19
        /*0032*/ 	.short	0x00a0


	//----- nvinfo : EIATTR_PARAM_CBANK
	.align		4
        /*0034*/ 	.byte	0x04, 0x0a
        /*0036*/ 	.short	(.L_1219 - .L_1218)
	.align		4
.L_1218:
        /*0038*/ 	.word	index@(.nv.constant0._Z32group_norm_nhwc_fwd_scale_kernelI11Fp32IOFp32WLi140EEv26Group_norm_nhwc_fwd_params)
        /*003c*/ 	.short	0x0210
        /*003e*/ 	.short	0x00a0


	//----- nvinfo : EIATTR_SW_WAR
	.align		4
.L_1219:
        /*0040*/ 	.byte	0x04, 0x36
        /*0042*/ 	.short	(.L_1221 - .L_1220)
.L_1220:
        /*0044*/ 	.word	0x00000008
.L_1221:


//--------------------- .nv.info._Z32group_norm_nhwc_fwd_scale_kernelI11Fp32IOFp32WLi160EEv26Group_norm_nhwc_fwd_params --------------------------
	.section	.nv.info._Z32group_norm_nhwc_fwd_scale_kernelI11Fp32IOFp32WLi160EEv26Group_norm_nhwc_fwd_params,"",@"SHT_CUDA_INFO"
	.sectionflags	@""
	.align	4


	//----- nvinfo : EIATTR_CUDA_API_VERSION
	.align		4
        /*0000*/ 	.byte	0x04, 0x37
        /*0002*/ 	.short	(.L_1223 - .L_1222)
.L_1222:
        /*0004*/ 	.word	0x00000082


	//----- nvinfo : EIATTR_KPARAM_INFO
	.align		4
.L_1223:
        /*0008*/ 	.byte	0x04, 0x17
        /*000a*/ 	.short	(.L_1225 - .L_1224)
.L_1224:
        /*000c*/ 	.word	0x00000000
        /*0010*/ 	.short	0x0000
        /*0012*/ 	.short	0x0000
        /*0014*/ 	.byte	0x00, 0xf0, 0x81, 0x02


	//----- nvinfo : EIATTR_SPARSE_MMA_MASK
	.align		4
.L_1225:
        /*0018*/ 	.byte	0x03, 0x50
        /*001a*/ 	.short	0x0000


	//----- nvinfo : EIATTR_MAXREG_COUNT
	.align		4
        /*001c*/ 	.byte	0x03, 0x1b
        /*001e*/ 	.short	0x00ff


	//----- nvinfo : EIATTR_MERCURY_ISA_VERSION
	.align		4
        /*0020*/ 	.byte	0x03, 0x5f
        /*0022*/ 	.short	0x0101


	//----- nvinfo : EIATTR_EXIT_INSTR_OFFSETS
	.align		4
        /*0024*/ 	.byte	0x04, 0x1c
        /*0026*/ 	.short	(.L_1227 - .L_1226)


	//   ....[0]....
.L_1226:
        /*0028*/ 	.word	0x00001960


	//   ....[1]....
        /*002c*/ 	.word	0x000019e0


	//----- nvinfo : EIATTR_CBANK_PARAM_SIZE
	.align		4
.L_1227:
        /*0030*/ 	.byte	0x03, 0x19
        /*0032*/ 	.short	0x00a0


	//----- nvinfo : EIATTR_PARAM_CBANK
	.align		4
        /*0034*/ 	.byte	0x04, 0x0a
        /*0036*/ 	.short	(.L_1229 - .L_1228)
	.align		4
.L_1228:
        /*0038*/ 	.word	index@(.nv.constant0._Z32group_norm_nhwc_fwd_scale_kernelI11Fp32IOFp32WLi160EEv26Group_norm_nhwc_fwd_params)
        /*003c*/ 	.short	0x0210
        /*003e*/ 	.short	0x00a0


	//----- nvinfo : EIATTR_SW_WAR
	.align		4
.L_1229:
        /*0040*/ 	.byte	0x04, 0x36
        /*0042*/ 	.short	(.L_1231 - .L_1230)
.L_1230:
        /*0044*/ 	.word	0x00000008
.L_1231:


//--------------------- .nv.info._Z32group_norm_nhwc_fwd_scale_kernelI11Fp32IOBf16WLi196EEv26Group_norm_nhwc_fwd_params --------------------------
	.section	.nv.info._Z32group_norm_nhwc_fwd_scale_kernelI11Fp32IOBf16WLi196EEv26Group_norm_nhwc_fwd_params,"",@"SHT_CUDA_INFO"
	.sectionflags	@""
	.align	4


	//----- nvinfo : EIATTR_CUDA_API_VERSION
	.align		4
        /*0000*/ 	.byte	0x04, 0x37
        /*0002*/ 	.short	(.L_1233 - .L_1232)
.L_1232:
        /*0004*/ 	.word	0x00000082


	//----- nvinfo : EIATTR_KPARAM_INFO
	.align		4
.L_1233:
        /*0008*/ 	.byte	0x04, 0x17
        /*000a*/ 	.short	(.L_1235 - .L_1234)
.L_1234:
        /*000c*/ 	.word	0x00000000
        /*0010*/ 	.short	0x0000
        /*0012*/ 	.short	0x0000
        /*0014*/ 	.byte	0x00, 0xf0, 0x81, 0x02


	//----- nvinfo : EIATTR_SPARSE_MMA_MASK
	.align		4
.L_1235:
        /*0018*/ 	.byte	0x03, 0x50
        /*001a*/ 	.short	0x0000


	//----- nvinfo : EIATTR_MAXREG_COUNT
	.align		4
        /*001c*/ 	.byte	0x03, 0x1b
        /*001e*/ 	.short	0x00ff


	//----- nvinfo : EIATTR_MERCURY_ISA_VERSION
	.align		4
        /*0020*/ 	.byte	0x03, 0x5f
        /*0022*/ 	.short	0x0101


	//----- nvinfo : EIATTR_EXIT_INSTR_OFFSETS
	.align		4
        /*0024*/ 	.byte	0x04, 0x1c
        /*0026*/ 	.short	(.L_1237 - .L_1236)


	//   ....[0]....
.L_1236:
        /*0028*/ 	.word	0x00001270


	//   ....[1]....
        /*002c*/ 	.word	0x000012f0


	//----- nvinfo : EIATTR_CRS_STACK_SIZE
	.align		4
.L_1237:
        /*0030*/ 	.byte	0x04, 0x1e
        /*0032*/ 	.short	(.L_1239 - .L_1238)
.L_1238:
        /*0034*/ 	.word	0x00000000


	//----- nvinfo : EIATTR_CBANK_PARAM_SIZE
	.align		4
.L_1239:
        /*0038*/ 	.byte	0x03, 0x19
        /*003a*/ 	.short	0x00a0


	//----- nvinfo : EIATTR_PARAM_CBANK
	.align		4
        /*003c*/ 	.byte	0x04, 0x0a
        /*003e*/ 	.short	(.L_1241 - .L_1240)
	.align		4
.L_1240:
        /*0040*/ 	.word	index@(.nv.constant0._Z32group_norm_nhwc_fwd_scale_kernelI11Fp32IOBf16WLi196EEv26Group_norm_nhwc_fwd_params)
        /*0044*/ 	.short	0x0210
        /*0046*/ 	.short	0x00a0


	//----- nvinfo : EIATTR_SW_WAR
	.align		4
.L_1241:
        /*0048*/ 	.byte	0x04, 0x36
        /*004a*/ 	.short	(.L_1243 - .L_1242)
.L_1242:
        /*004c*/ 	.word	0x00000008
.L_1243:


//--------------------- .nv.info._Z32group_norm_nhwc_fwd_scale_kernelI11Fp32IOBf16WLi168EEv26Group_norm_nhwc_fwd_params --------------------------
	.section	.nv.info._Z32group_norm_nhwc_fwd_scale_kernelI11Fp32IOBf16WLi168EEv26Group_norm_nhwc_fwd_params,"",@"SHT_CUDA_INFO"
	.sectionflags	@""
	.align	4


	//----- nvinfo : EIATTR_CUDA_API_VERSION
	.align		4
        /*0000*/ 	.byte	0x04, 0x37
        /*0002*/ 	.short	(.L_1245 - .L_1244)
.L_1244:
        /*0004*/ 	.word	0x00000082


	//----- nvinfo : EIATTR_KPARAM_INFO
	.align		4
.L_1245:
        /*0008*/ 	.byte	0x04, 0x17
        /*000a*/ 	.short	(.L_1247 - .L_1246)
.L_1246:
        /*000c*/ 	.word	0x00000000
        /*0010*/ 	.short	0x0000
        /*0012*/ 	.short	0x0000
        /*0014*/ 	.byte	0x00, 0xf0, 0x81, 0x02


	//----- nvinfo : EIATTR_SPARSE_MMA_MASK
	.align		4
.L_1247:
        /*0018*/ 	.byte	0x03, 0x50
        /*001a*/ 	.short	0x0000


	//----- nvinfo : EIATTR_MAXREG_COUNT
	.align		4
        /*001c*/ 	.byte	0x03, 0x1b
        /*001e*/ 	.short	0x00ff


	//----- nvinfo : EIATTR_MERCURY_ISA_VERSION
	.align		4
        /*0020*/ 	.byte	0x03, 0x5f
        /*0022*/ 	.short	0x0101


	//----- nvinfo : EIATTR_EXIT_INSTR_OFFSETS
	.align		4
        /*0024*/ 	.byte	0x04, 0x1c
        /*0026*/ 	.short	(.L_1249 - .L_1248)


	//   ....[0]....
.L_1248:
        /*0028*/ 	.word	0x00001270


	//   ....[1]....
        /*002c*/ 	.word	0x000012f0


	//----- nvinfo : EIATTR_CRS_STACK_SIZE
	.align		4
.L_1249:
        /*0030*/ 	.byte	0x04, 0x1e
        /*0032*/ 	.short	(.L_1251 - .L_1250)
.L_1250:
        /*0034*/ 	.word	0x00000000


	//----- nvinfo : EIATTR_CBANK_PARAM_SIZE
	.align		4
.L_1251:
        /*0038*/ 	.byte	0x03, 0x19
        /*003a*/ 	.short	0x00a0


	//----- nvinfo : EIATTR_PARAM_CBANK
	.align		4
        /*003c*/ 	.byte	0x04, 0x0a
        /*003e*/ 	.short	(.L_1253 - .L_1252)
	.align		4
.L_1252:
        /*0040*/ 	.word	index@(.nv.constant0._Z32group_norm_nhwc_fwd_scale_kernelI11Fp32IOBf16WLi168EEv26Group_norm_nhwc_fwd_params)
        /*0044*/ 	.short	0x0210
        /*0046*/ 	.short	0x00a0


	//----- nvinfo : EIATTR_SW_WAR
	.align		4
.L_1253:
        /*0048*/ 	.byte	0x04, 0x36
        /*004a*/ 	.short	(.L_1255 - .L_1254)
.L_1254:
        /*004c*/ 	.word	0x00000008
.L_1255:


//--------------------- .nv.info._Z32group_norm_nhwc_fwd_scale_kernelI11Fp32IOBf16WLi64EEv26Group_norm_nhwc_fwd_params --------------------------
	.section	.nv.info._Z32group_norm_nhwc_fwd_scale_kernelI11Fp32IOBf16WLi64EEv26Group_norm_nhwc_fwd_params,"",@"SHT_CUDA_INFO"
	.sectionflags	@""
	.align	4


	//----- nvinfo : EIATTR_CUDA_API_VERSION
	.align		4
        /*0000*/ 	.byte	0x04, 0x37
        /*0002*/ 	.short	(.L_1257 - .L_1256)
.L_1256:
        /*0004*/ 	.word	0x00000082


	//----- nvinfo : EIATTR_KPARAM_INFO
	.align		4
.L_1257:
        /*0008*/ 	.byte	0x04, 0x17
        /*000a*/ 	.short	(.L_1259 - .L_1258)
.L_1258:
        /*000c*/ 	.word	0x00000000
        /*0010*/ 	.short	0x0000
        /*0012*/ 	.short	0x0000
        /*0014*/ 	.byte	0x00, 0xf0, 0x81, 0x02


	//----- nvinfo : EIATTR_SPARSE_MMA_MASK
	.align		4
.L_1259:
        /*0018*/ 	.byte	0x03, 0x50
        /*001a*/ 	.short	0x0000


	//----- nvinfo : EIATTR_MAXREG_COUNT
	.align		4
        /*001c*/ 	.byte	0x03, 0x1b
        /*001e*/ 	.short	0x00ff


	//----- nvinfo : EIATTR_MERCURY_ISA_VERSION
	.align		4
        /*0020*/ 	.byte	0x03, 0x5f
        /*0022*/ 	.short	0x0101


	//----- nvinfo : EIATTR_EXIT_INSTR_OFFSETS
	.align		4
        /*0024*/ 	.byte	0x04, 0x1c
        /*0026*/ 	.short	(.L_1261 - .L_1260)


	//   ....[0]....
.L_1260:
        /*0028*/ 	.word	0x00001270


	//   ....[1]....
        /*002c*/ 	.word	0x000012f0


	//----- nvinfo : EIATTR_CRS_STACK_SIZE
	.align		4
.L_1261:
        /*0030*/ 	.byte	0x04, 0x1e
        /*0032*/ 	.short	(.L_1263 - .L_1262)
.L_1262:
        /*0034*/ 	.word	0x00000000


	//----- nvinfo : EIATTR_CBANK_PARAM_SIZE
	.align		4
.L_1263:
        /*0038*/ 	.byte	0x03, 0x19
        /*003a*/ 	.short	0x00a0


	//----- nvinfo : EIATTR_PARAM_CBANK
	.align		4
        /*003c*/ 	.byte	0x04, 0x0a
        /*003e*/ 	.short	(.L_1265 - .L_1264)
	.align		4
.L_1264:
        /*0040*/ 	.word	index@(.nv.constant0._Z32group_norm_nhwc_fwd_scale_kernelI11Fp32IOBf16WLi64EEv26Group_norm_nhwc_fwd_params)
        /*0044*/ 	.short	0x0210
        /*0046*/ 	.short	0x00a0


	//----- nvinfo : EIATTR_SW_WAR
	.align		4
.L_1265:
        /*0048*/ 	.byte	0x04, 0x36
        /*004a*/ 	.short	(.L_1267 - .L_1266)
.L_1266:
        /*004c*/ 	.word	0x00000008
.L_1267:


//--------------------- .nv.info._Z32group_norm_nhwc_fwd_scale_kernelI11Fp32IOBf16WLi128EEv26Group_norm_nhwc_fwd_params --------------------------
	.section	.nv.info._Z32group_norm_nhwc_fwd_scale_kernelI11Fp32IOBf16WLi128EEv26Group_norm_nhwc_fwd_params,"",@"SHT_CUDA_INFO"
	.sectionflags	@""
	.align	4


	//----- nvinfo : EIATTR_CUDA_API_VERSION
	.align		4
        /*0000*/ 	.byte	0x04, 0x37
        /*0002*/ 	.short	(.L_1269 - .L_1268)
.L_1268:
        /*0004*/ 	.word	0x00000082


	//----- nvinfo : EIATTR_KPARAM_INFO
	.align		4
.L_1269:
        /*0008*/ 	.byte	0x04, 0x17
        /*000a*/ 	.short	(.L_1271 - .L_1270)
.L_1270:
        /*000c*/ 	.word	0x00000000
        /*0010*/ 	.short	0x0000
        /*0012*/ 	.short	0x0000
        /*0014*/ 	.byte	0x00, 0xf0, 0x81, 0x02


	//----- nvinfo : EIATTR_SPARSE_MMA_MASK
	.align		4
.L_1271:
        /*0018*/ 	.byte	0x03, 0x50
        /*001a*/ 	.short	0x0000


	//----- nvinfo : EIATTR_MAXREG_COUNT
	.align		4
        /*001c*/ 	.byte	0x03, 0x1b
        /*001e*/ 	.short	0x00ff


	//----- nvinfo : EIATTR_MERCURY_ISA_VERSION
	.align		4
        /*0020*/ 	.byte	0x03, 0x5f
        /*0022*/ 	.short	0x0101


	//----- nvinfo : EIATTR_EXIT_INSTR_OFFSETS
	.align		4
        /*0024*/ 	.byte	0x04, 0x1c
        /*0026*/ 	.short	(.L_1273 - .L_1272)


	//   ....[0]....
.L_1272:
        /*0028*/ 	.word	0x00001270


	//   ....[1]....
        /*002c*/ 	.word	0x000012f0


	//----- nvinfo : EIATTR_CRS_STACK_SIZE
	.align		4
.L_1273:
        /*0030*/ 	.byte	0x04, 0x1e
        /*0032*/ 	.short	(.L_1275 - .L_1274)
.L_1274:
        /*0034*/ 	.word	0x00000000


	//----- nvinfo : EIATTR_CBANK_PARAM_SIZE
	.align		4
.L_1275:
        /*0038*/ 	.byte	0x03, 0x19
        /*003a*/ 	.short	0x00a0


	//----- nvinfo : EIATTR_PARAM_CBANK
	.align		4
        /*003c*/ 	.byte	0x04, 0x0a
        /*003e*/ 	.short	(.L_1277 - .L_1276)
	.align		4
.L_1276:
        /*0040*/ 	.word	index@(.nv.constant0._Z32group_norm_nhwc_fwd_scale_kernelI11Fp32IOBf16WLi128EEv26Group_norm_nhwc_fwd_params)
        /*0044*/ 	.short	0x0210
        /*0046*/ 	.short	0x00a0


	//----- nvinfo : EIATTR_SW_WAR
	.align		4
.L_1277:
        /*0048*/ 	.byte	0x04, 0x36
        /*004a*/ 	.short	(.L_1279 - .L_1278)
.L_1278:
        /*004c*/ 	.word	0x00000008
.L_1279:


//--------------------- .nv.info._Z32group_norm_nhwc_fwd_scale_kernelI11Fp32IOBf16WLi192EEv26Group_norm_nhwc_fwd_params --------------------------
	.section	.nv.info._Z32group_norm_nhwc_fwd_scale_kernelI11Fp32IOBf16WLi192EEv26Group_norm_nhwc_fwd_params,"",@"SHT_CUDA_INFO"
	.sectionflags	@""
	.align	4


	//----- nvinfo : EIATTR_CUDA_API_VERSION
	.align		4
        /*0000*/ 	.byte	0x04, 0x37
        /*0002*/ 	.short	(.L_1281 - .L_1280)
.L_1280:
        /*0004*/ 	.word	0x00000082


	//----- nvinfo : EIATTR_KPARAM_INFO
	.align		4
.L_1281:
        /*0008*/ 	.byte	0x04, 0x17
        /*000a*/ 	.short	(.L_1283 - .L_1282)
.L_1282:
        /*000c*/ 	.word	0x00000000
        /*0010*/ 	.short	0x0000
        /*0012*/ 	.short	0x0000
        /*0014*/ 	.byte	0x00, 0xf0, 0x81, 0x02


	//----- nvinfo : EIATTR_SPARSE_MMA_MASK
	.align		4
.L_1283:
        /*0018*/ 	.byte	0x03, 0x50
        /*001a*/ 	.short	0x0000


	//----- nvinfo : EIATTR_MAXREG_COUNT
	.align		4
        /*001c*/ 	.byte	0x03, 0x1b
        /*001e*/ 	.short	0x00ff


	//----- nvinfo : EIATTR_MERCURY_ISA_VERSION
	.align		4
        /*0020*/ 	.byte	0x03, 0x5f
        /*0022*/ 	.short	0x0101


	//----- nvinfo : EIATTR_EXIT_INSTR_OFFSETS
	.align		4
        /*0024*/ 	.byte	0x04, 0x1c
        /*0026*/ 	.short	(.L_1285 - .L_1284)


	//   ....[0]....
.L_1284:
        /*0028*/ 	.word	0x00001270


	//   ....[1]....
        /*002c*/ 	.word	0x000012f0


	//----- nvinfo : EIATTR_CRS_STACK_SIZE
	.align		4
.L_1285:
        /*0030*/ 	.byte	0x04, 0x1e
        /*0032*/ 	.short	(.L_1287 - .L_1286)
.L_1286:
        /*0034*/ 	.word	0x00000000


	//----- nvinfo : EIATTR_CBANK_PARAM_SIZE
	.align		4
.L_1287:
        /*0038*/ 	.byte	0x03, 0x19
        /*003a*/ 	.short	0x00a0


	//----- nvinfo : EIATTR_PARAM_CBANK
	.align		4
        /*003c*/ 	.byte	0x04, 0x0a
        /*003e*/ 	.short	(.L_1289 - .L_1288)
	.align		4
.L_1288:
        /*0040*/ 	.word	index@(.nv.constant0._Z32group_norm_nhwc_fwd_scale_kernelI11Fp32IOBf16WLi192EEv26Group_norm_nhwc_fwd_params)
        /*0044*/ 	.short	0x0210
        /*0046*/ 	.short	0x00a0


	//----- nvinfo : EIATTR_SW_WAR
	.align		4
.L_1289:
        /*0048*/ 	.byte	0x04, 0x36
        /*004a*/ 	.short	(.L_1291 - .L_1290)
.L_1290:
        /*004c*/ 	.word	0x00000008
.L_1291:


//--------------------- .nv.info._Z32group_norm_nhwc_fwd_scale_kernelI11Fp32IOBf16WLi448EEv26Group_norm_nhwc_fwd_params --------------------------
	.section	.nv.info._Z32group_norm_nhwc_fwd_scale_kernelI11Fp32IOBf16WLi448EEv26Group_norm_nhwc_fwd_params,"",@"SHT_CUDA_INFO"
	.sectionflags	@""
	.align	4


	//----- nvinfo : EIATTR_CUDA_API_VERSION
	.align		4
        /*0000*/ 	.byte	0x04, 0x37
        /*0002*/ 	.short	(.L_1293 - .L_1292)
.L_1292:
        /*0004*/ 	.word	0x00000082


	//----- nvinfo : EIATTR_KPARAM_INFO
	.align		4
.L_1293:
        /*0008*/ 	.byte	0x04, 0x17
        /*000a*/ 	.short	(.L_1295 - .L_1294)
.L_1294:
        /*000c*/ 	.word	0x00000000
        /*0010*/ 	.short	0x0000
        /*0012*/ 	.short	0x0000
        /*0014*/ 	.byte	0x00, 0xf0, 0x81, 0x02


	//----- nvinfo : EIATTR_SPARSE_MMA_MASK
	.align		4
.L_1295:
        /*0018*/ 	.byte	0x03, 0x50
        /*001a*/ 	.short	0x0000


	//----- nvinfo : EIATTR_MAXREG_COUNT
	.align		4
        /*001c*/ 	.byte	0x03, 0x1b
        /*001e*/ 	.short	0x00ff


	//----- nvinfo : EIATTR_MERCURY_ISA_VERSION
	.align		4
        /*0020*/ 	.byte	0x03, 0x5f
        /*0022*/ 	.short	0x0101


	//----- nvinfo : EIATTR_EXIT_INSTR_OFFSETS
	.align		4
        /*0024*/ 	.byte	0x04, 0x1c
        /*0026*/ 	.short	(.L_1297 - .L_1296)


	//   ....[0]....
.L_1296:
        /*0028*/ 	.word	0x00001270


	//   ....[1]....
        /*002c*/ 	.word	0x000012f0


	//----- nvinfo : EIATTR_CRS_STACK_SIZE
	.align		4
.L_1297:
        /*0030*/ 	.byte	0x04, 0x1e
        /*0032*/ 	.short	(.L_1299 - .L_1298)
.L_1298:
        /*0034*/ 	.word	0x00000000


	//----- nvinfo : EIATTR_CBANK_PARAM_SIZE
	.align		4
.L_1299:
        /*0038*/ 	.byte	0x03, 0x19
        /*003a*/ 	.short	0x00a0


	//----- nvinfo : EIATTR_PARAM_CBANK
	.align		4
        /*003c*/ 	.byte	0x04, 0x0a
        /*003e*/ 	.short	(.L_1301 - .L_1300)
	.align		4
.L_1300:
        /*0040*/ 	.word	index@(.nv.constant0._Z32group_norm_nhwc_fwd_scale_kernelI11Fp32IOBf16WLi448EEv26Group_norm_nhwc_fwd_params)
        /*0044*/ 	.short	0x0210
        /*0046*/ 	.short	0x00a0


	//----- nvinfo : EIATTR_SW_WAR
	.align		4
.L_1301:
        /*0048*/ 	.byte	0x04, 0x36
        /*004a*/ 	.short	(.L_1303 - .L_1302)
.L_1302:
        /*004c*/ 	.word	0x00000008
.L_1303:


//--------------------- .nv.info._Z32group_norm_nhwc_fwd_scale_kernelI11Fp32IOBf16WLi256EEv26Group_norm_nhwc_fwd_params --------------------------
	.section	.nv.info._Z32group_norm_nhwc_fwd_scale_kernelI11Fp32IOBf16WLi256EEv26Group_norm_nhwc_fwd_params,"",@"SHT_CUDA_INFO"
	.sectionflags	@""
	.align	4


	//----- nvinfo : EIATTR_CUDA_API_VERSION
	.align		4
        /*0000*/ 	.byte	0x04, 0x37
        /*0002*/ 	.short	(.L_1305 - .L_1304)
.L_1304:
        /*0004*/ 	.word	0x00000082


	//----- nvinfo : EIATTR_KPARAM_INFO
	.align		4
.L_1305:
        /*0008*/ 	.byte	0x04, 0x17
        /*000a*/ 	.short	(.L_1307 - .L_1306)
.L_1306:
        /*000c*/ 	.word	0x00000000
        /*0010*/ 	.short	0x0000
        /*0012*/ 	.short	0x0000
        /*0014*/ 	.byte	0x00, 0xf0, 0x81, 0x02


	//----- nvinfo : EIATTR_SPARSE_MMA_MASK
	.align		4
.L_1307:
        /*0018*/ 	.byte	0x03, 0x50
        /*001a*/ 	.short	0x0000


	//----- nvinfo : EIATTR_MAXREG_COUNT
	.align		4
        /*001c*/ 	.byte	0x03, 0x1b
        /*001e*/ 	.short	0x00ff


	//----- nvinfo : EIATTR_MERCURY_ISA_VERSION
	.align		4
        /*0020*/ 	.byte	0x03, 0x5f
        /*0022*/ 	.short	0x0101


	//----- nvinfo : EIATTR_EXIT_INSTR_OFFSETS
	.align		4
        /*0024*/ 	.byte	0x04, 0x1c
        /*0026*/ 	.short	(.L_1309 - .L_1308)


	//   ....[0]....
.L_1308:
        /*0028*/ 	.word	0x00001270


	//   ....[1]....
        /*002c*/ 	.word	0x000012f0


	//----- nvinfo : EIATTR_CRS_STACK_SIZE
	.align		4
.L_1309:
        /*0030*/ 	.byte	0x04, 0x1e
        /*0032*/ 	.short	(.L_1311 - .L_1310)
.L_1310:
        /*0034*/ 	.word	0x00000000


	//----- nvinfo : EIATTR_CBANK_PARAM_SIZE
	.align		4
.L_1311:
        /*0038*/ 	.byte	0x03, 0x19
        /*003a*/ 	.short	0x00a0


	//----- nvinfo : EIATTR_PARAM_CBANK
	.align		4
        /*003c*/ 	.byte	0x04, 0x0a
        /*003e*/ 	.short	(.L_1313 - .L_1312)
	.align		4
.L_1312:
        /*0040*/ 	.word	index@(.nv.constant0._Z32group_norm_nhwc_fwd_scale_kernelI11Fp32IOBf16WLi256EEv26Group_norm_nhwc_fwd_params)
        /*0044*/ 	.short	0x0210
        /*0046*/ 	.short	0x00a0


	//----- nvinfo : EIATTR_SW_WAR
	.align		4
.L_1313:
        /*0048*/ 	.byte	0x04, 0x36
        /*004a*/ 	.short	(.L_1315 - .L_1314)
.L_1314:
        /*004c*/ 	.word	0x00000008
.L_1315:


//--------------------- .nv.info._Z32group_norm_nhwc_fwd_scale_kernelI11Fp32IOBf16WLi120EEv26Group_norm_nhwc_fwd_params --------------------------
	.section	.nv.info._Z32group_norm_nhwc_fwd_scale_kernelI11Fp32IOBf16WLi120EEv26Group_norm_nhwc_fwd_params,"",@"SHT_CUDA_INFO"
	.sectionflags	@""
	.align	4


	//----- nvinfo : EIATTR_CUDA_API_VERSION
	.align		4
        /*0000*/ 	.byte	0x04, 0x37
        /*0002*/ 	.short	(.L_1317 - .L_1316)
.L_1316:
        /*0004*/ 	.word	0x00000082


	//----- nvinfo : EIATTR_KPARAM_INFO
	.align		4
.L_1317:
        /*0008*/ 	.byte	0x04, 0x17
        /*000a*/ 	.short	(.L_1319 - .L_1318)
.L_1318:
        /*000c*/ 	.word	0x00000000
        /*0010*/ 	.short	0x0000
        /*0012*/ 	.short	0x0000
        /*0014*/ 	.byte	0x00, 0xf0, 0x81, 0x02


	//----- nvinfo : EIATTR_SPARSE_MMA_MASK
	.align		4
.L_1319:
        /*0018*/ 	.byte	0x03, 0x50
        /*001a*/ 	.short	0x0000


	//----- nvinfo : EIATTR_MAXREG_COUNT
	.align		4
        /*001c*/ 	.byte	0x03, 0x1b
        /*001e*/ 	.short	0x00ff


	//----- nvinfo : EIATTR_MERCURY_ISA_VERSION
	.align		4
        /*0020*/ 	.byte	0x03, 0x5f
        /*0022*/ 	.short	0x0101


	//----- nvinfo : EIATTR_EXIT_INSTR_OFFSETS
	.align		4
        /*0024*/ 	.byte	0x04, 0x1c
        /*0026*/ 	.short	(.L_1321 - .L_1320)


	//   ....[0]....
.L_1320:
        /*0028*/ 	.word	0x00001270


	//   ....[1]....
        /*002c*/ 	.word	0x000012f0


	//----- nvinfo : EIATTR_CRS_STACK_SIZE
	.align		4
.L_1321:
        /*0030*/ 	.byte	0x04, 0x1e
        /*0032*/ 	.short	(.L_1323 - .L_1322)
.L_1322:
        /*0034*/ 	.word	0x00000000


	//----- nvinfo : EIATTR_CBANK_PARAM_SIZE
	.align		4
.L_1323:
        /*0038*/ 	.byte	0x03, 0x19
        /*003a*/ 	.short	0x00a0


	//----- nvinfo : EIATTR_PARAM_CBANK
	.align		4
        /*003c*/ 	.byte	0x04, 0x0a
        /*003e*/ 	.short	(.L_1325 - .L_1324)
	.align		4
.L_1324:
        /*0040*/ 	.word	index@(.nv.constant0._Z32group_norm_nhwc_fwd_scale_kernelI11Fp32IOBf16WLi120EEv26Group_norm_nhwc_fwd_params)
        /*0044*/ 	.short	0x0210
        /*0046*/ 	.short	0x00a0


	//----- nvinfo : EIATTR_SW_WAR
	.align		4
.L_1325:
        /*0048*/ 	.byte	0x04, 0x36
        /*004a*/ 	.short	(.L_1327 - .L_1326)
.L_1326:
        /*004c*/ 	.word	0x00000008
.L_1327:


//--------------------- .nv.info._Z32group_norm_nhwc_fwd_scale_kernelI11Fp32IOBf16WLi140EEv26Group_norm_nhwc_fwd_params --------------------------
	.section	.nv.info._Z32group_norm_nhwc_fwd_scale_kernelI11Fp32IOBf16WLi140EEv26Group_norm_nhwc_fwd_params,"",@"SHT_CUDA_INFO"
	.sectionflags	@""
	.align	4


	//----- nvinfo : EIATTR_CUDA_API_VERSION
	.align		4
        /*0000*/ 	.byte	0x04, 0x37
        /*0002*/ 	.short	(.L_1329 - .L_1328)
.L_1328:
        /*0004*/ 	.word	0x00000082


	//----- nvinfo : EIATTR_KPARAM_INFO
	.align		4
.L_1329:
        /*0008*/ 	.byte	0x04, 0x17
        /*000a*/ 	.short	(.L_1331 - .L_1330)
.L_1330:
        /*000c*/ 	.word	0x00000000
        /*0010*/ 	.short	0x0000
        /*0012*/ 	.short	0x0000
        /*0014*/ 	.byte	0x00, 0xf0, 0x81, 0x02


	//----- nvinfo : EIATTR_SPARSE_MMA_MASK
	.align		4
.L_1331:
        /*0018*/ 	.byte	0x03, 0x50
        /*001a*/ 	.short	0x0000


	//----- nvinfo : EIATTR_MAXREG_COUNT
	.align		4
        /*001c*/ 	.byte	0x03, 0x1b
        /*001e*/ 	.short	0x00ff


	//----- nvinfo : EIATTR_MERCURY_ISA_VERSION
	.align		4
        /*0020*/ 	.byte	0x03, 0x5f
        /*0022*/ 	.short	0x0101


	//----- nvinfo : EIATTR_EXIT_INSTR_OFFSETS
	.align		4
        /*0024*/ 	.byte	0x04, 0x1c
        /*0026*/ 	.short	(.L_1333 - .L_1332)


	//   ....[0]....
.L_1332:
        /*0028*/ 	.word	0x00001270


	//   ....[1]....
        /*002c*/ 	.word	0x000012f0


	//----- nvinfo : EIATTR_CRS_STACK_SIZE
	.align		4
.L_1333:
        /*0030*/ 	.byte	0x04, 0x1e
        /*0032*/ 	.short	(.L_1335 - .L_1334)
.L_1334:
        /*0034*/ 	.word	0x00000000


	//----- nvinfo : EIATTR_CBANK_PARAM_SIZE
	.align		4
.L_1335:
        /*0038*/ 	.byte	0x03, 0x19
        /*003a*/ 	.short	0x00a0


	//----- nvinfo : EIATTR_PARAM_CBANK
	.align		4
        /*003c*/ 	.byte	0x04, 0x0a
        /*003e*/ 	.short	(.L_1337 - .L_1336)
	.align		4
.L_1336:
        /*0040*/ 	.word	index@(.nv.constant0._Z32group_norm_nhwc_fwd_scale_kernelI11Fp32IOBf16WLi140EEv26Group_norm_nhwc_fwd_params)
        /*0044*/ 	.short	0x0210
        /*0046*/ 	.short	0x00a0


	//----- nvinfo : EIATTR_SW_WAR
	.align		4
.L_1337:
        /*0048*/ 	.byte	0x04, 0x36
        /*004a*/ 	.short	(.L_1339 - .L_1338)
.L_1338:
        /*004c*/ 	.word	0x00000008
.L_1339:


//--------------------- .nv.info._Z32group_norm_nhwc_fwd_scale_kernelI11Fp32IOBf16WLi160EEv26Group_norm_nhwc_fwd_params --------------------------
	.section	.nv.info._Z32group_norm_nhwc_fwd_scale_kernelI11Fp32IOBf16WLi160EEv26Group_norm_nhwc_fwd_params,"",@"SHT_CUDA_INFO"
	.sectionflags	@""
	.align	4


	//----- nvinfo : EIATTR_CUDA_API_VERSION
	.align		4
        /*0000*/ 	.byte	0x04, 0x37
        /*0002*/ 	.short	(.L_1341 - .L_1340)
.L_1340:
        /*0004*/ 	.word	0x00000082


	//----- nvinfo : EIATTR_KPARAM_INFO
	.align		4
.L_1341:
        /*0008*/ 	.byte	0x04, 0x17
        /*000a*/ 	.short	(.L_1343 - .L_1342)
.L_1342:
        /*000c*/ 	.word	0x00000000
        /*0010*/ 	.short	0x0000
        /*0012*/ 	.short	0x0000
        /*0014*/ 	.byte	0x00, 0xf0, 0x81, 0x02


	//----- nvinfo : EIATTR_SPARSE_MMA_MASK
	.align		4
.L_1343:
        /*0018*/ 	.byte	0x03, 0x50
        /*001a*/ 	.short	0x0000


	//----- nvinfo : EIATTR_MAXREG_COUNT
	.align		4
        /*001c*/ 	.byte	0x03, 0x1b
        /*001e*/ 	.short	0x00ff


	//----- nvinfo : EIATTR_MERCURY_ISA_VERSION
	.align		4
        /*0020*/ 	.byte	0x03, 0x5f
        /*0022*/ 	.short	0x0101


	//----- nvinfo : EIATTR_EXIT_INSTR_OFFSETS
	.align		4
        /*0024*/ 	.byte	0x04, 0x1c
        /*0026*/ 	.short	(.L_1345 - .L_1344)


	//   ....[0]....
.L_1344:
        /*0028*/ 	.word	0x00001270


	//   ....[1]....
        /*002c*/ 	.word	0x000012f0


	//----- nvinfo : EIATTR_CRS_STACK_SIZE
	.align		4
.L_1345:
        /*0030*/ 	.byte	0x04, 0x1e
        /*0032*/ 	.short	(.L_1347 - .L_1346)
.L_1346:
        /*0034*/ 	.word	0x00000000


	//----- nvinfo : EIATTR_CBANK_PARAM_SIZE
	.align		4
.L_1347:
        /*0038*/ 	.byte	0x03, 0x19
        /*003a*/ 	.short	0x00a0


	//----- nvinfo : EIATTR_PARAM_CBANK
	.align		4
        /*003c*/ 	.byte	0x04, 0x0a
        /*003e*/ 	.short	(.L_1349 - .L_1348)
	.align		4
.L_1348:
        /*0040*/ 	.word	index@(.nv.constant0._Z32group_norm_nhwc_fwd_scale_kernelI11Fp32IOBf16WLi160EEv26Group_norm_nhwc_fwd_params)
        /*0044*/ 	.short	0x0210
        /*0046*/ 	.short	0x00a0


	//----- nvinfo : EIATTR_SW_WAR
	.align		4
.L_1349:
        /*0048*/ 	.byte	0x04, 0x36
        /*004a*/ 	.short	(.L_1351 - .L_1350)
.L_1350:
        /*004c*/ 	.word	0x00000008
.L_1351:


//--------------------- .nv.info._Z32group_norm_nhwc_fwd_scale_kernelI11Fp32IOFp16WLi196EEv26Group_norm_nhwc_fwd_params --------------------------
	.section	.nv.info._Z32group_norm_nhwc_fwd_scale_kernelI11Fp32IOFp16WLi196EEv26Group_norm_nhwc_fwd_params,"",@"SHT_CUDA_INFO"
	.sectionflags	@""
	.align	4


	//----- nvinfo : EIATTR_CUDA_API_VERSION
	.align		4
        /*0000*/ 	.byte	0x04, 0x37
        /*0002*/ 	.short	(.L_1353 - .L_1352)
.L_1352:
        /*0004*/ 	.word	0x00000082


	//----- nvinfo : EIATTR_KPARAM_INFO
	.align		4
.L_1353:
        /*0008*/ 	.byte	0x04, 0x17
        /*000a*/ 	.short	(.L_1355 - .L_1354)
.L_1354:
        /*000c*/ 	.word	0x00000000
        /*0010*/ 	.short	0x0000
        /*0012*/ 	.short	0x0000
        /*0014*/ 	.byte	0x00, 0xf0, 0x81, 0x02


	//----- nvinfo : EIATTR_SPARSE_MMA_MASK
	.align		4
.L_1355:
        /*0018*/ 	.byte	0x03, 0x50
        /*001a*/ 	.short	0x0000


	//----- nvinfo : EIATTR_MAXREG_COUNT
	.align		4
        /*001c*/ 	.byte	0x03, 0x1b
        /*001e*/ 	.short	0x00ff


	//----- nvinfo : EIATTR_MERCURY_ISA_VERSION
	.align		4
        /*0020*/ 	.byte	0x03, 0x5f
        /*0022*/ 	.short	0x0101


	//----- nvinfo : EIATTR_EXIT_INSTR_OFFSETS
	.align		4
        /*0024*/ 	.byte	0x04, 0x1c
        /*0026*/ 	.short	(.L_1357 - .L_1356)


	//   ....[0]....
.L_1356:
        /*0028*/ 	.word	0x00001270


	//   ....[1]....
        /*002c*/ 	.word	0x000012f0


	//----- nvinfo : EIATTR_CRS_STACK_SIZE
	.align		4
.L_1357:
        /*0030*/ 	.byte	0x04, 0x1e
        /*0032*/ 	.short	(.L_1359 - .L_1358)
.L_1358:
        /*0034*/ 	.word	0x00000000


	//----- nvinfo : EIATTR_CBANK_PARAM_SIZE
	.align		4
.L_1359:
        /*0038*/ 	.byte	0x03, 0x19
        /*003a*/ 	.short	0x00a0


	//----- nvinfo : EIATTR_PARAM_CBANK
	.align		4
        /*003c*/ 	.byte	0x04, 0x0a
        /*003e*/ 	.short	(.L_1361 - .L_1360)
	.align		4
.L_1360:
        /*0040*/ 	.word	index@(.nv.constant0._Z32group_norm_nhwc_fwd_scale_kernelI11Fp32IOFp16WLi196EEv26Group_norm_nhwc_fwd_params)
        /*0044*/ 	.short	0x0210
        /*0046*/ 	.short	0x00a0


	//----- nvinfo : EIATTR_SW_WAR
	.align		4
.L_1361:
        /*0048*/ 	.byte	0x04, 0x36
        /*004a*/ 	.short	(.L_1363 - .L_1362)
.L_1362:
        /*004c*/ 	.word	0x00000008
.L_1363:


//--------------------- .nv.info._Z32group_norm_nhwc_fwd_scale_kernelI11Fp32IOFp16WLi168EEv26Group_norm_nhwc_fwd_params --------------------------
	.section	.nv.info._Z32group_norm_nhwc_fwd_scale_kernelI11Fp32IOFp16WLi168EEv26Group_norm_nhwc_fwd_params,"",@"SHT_CUDA_INFO"
	.sectionflags	@""
	.align	4


	//----- nvinfo : EIATTR_CUDA_API_VERSION
	.align		4
        /*0000*/ 	.byte	0x04, 0x37
        /*0002*/ 	.short	(.L_1365 - .L_1364)
.L_1364:
        /*0004*/ 	.word	0x00000082


	//----- nvinfo : EIATTR_KPARAM_INFO
	.align		4
.L_1365:
        /*0008*/ 	.byte	0x04, 0x17
        /*000a*/ 	.short	(.L_1367 - .L_1366)
.L_1366:
        /*000c*/ 	.word	0x00000000
        /*0010*/ 	.short	0x0000
        /*0012*/ 	.short	0x0000
        /*0014*/ 	.byte	0x00, 0xf0, 0x81, 0x02


	//----- nvinfo : EIATTR_SPARSE_MMA_MASK
	.align		4
.L_1367:
        /*0018*/ 	.byte	0x03, 0x50
        /*001a*/ 	.short	0x0000


	//----- nvinfo : EIATTR_MAXREG_COUNT
	.align		4
        /*001c*/ 	.byte	0x03, 0x1b
        /*001e*/ 	.short	0x00ff


	//----- nvinfo : EIATTR_MERCURY_ISA_VERSION
	.align		4
        /*0020*/ 	.byte	0x03, 0x5f
        /*0022*/ 	.short	0x0101


	//----- nvinfo : EIATTR_EXIT_INSTR_OFFSETS
	.align		4
        /*0024*/ 	.byte	0x04, 0x1c
        /*0026*/ 	.short	(.L_1369 - .L_1368)


	//   ....[0]....
.L_1368:
        /*0028*/ 	.word	0x00001270


	//   ....[1]....
        /*002c*/ 	.word	0x000012f0


	//----- nvinfo : EIATTR_CRS_STACK_SIZE
	.align		4
.L_1369:
        /*0030*/ 	.byte	0x04, 0x1e
        /*0032*/ 	.short	(.L_1371 - .L_1370)
.L_1370:
        /*0034*/ 	.word	0x00000000


	//----- nvinfo : EIATTR_CBANK_PARAM_SIZE
	.align		4
.L_1371:
        /*0038*/ 	.byte	0x03, 0x19
        /*003a*/ 	.short	0x00a0


	//----- nvinfo : EIATTR_PARAM_CBANK
	.align		4
        /*003c*/ 	.byte	0x04, 0x0a
        /*003e*/ 	.short	(.L_1373 - .L_1372)
	.align		4
.L_1372:
        /*0040*/ 	.word	index@(.nv.constant0._Z32group_norm_nhwc_fwd_scale_kernelI11Fp32IOFp16WLi168EEv26Group_norm_nhwc_fwd_params)
        /*0044*/ 	.short	0x0210
        /*0046*/ 	.short	0x00a0


	//----- nvinfo : EIATTR_SW_WAR
	.align		4
.L_1373:
        /*0048*/ 	.byte	0x04, 0x36
        /*004a*/ 	.short	(.L_1375 - .L_1374)
.L_1374:
        /*004c*/ 	.word	0x00000008
.L_1375:


//--------------------- .nv.info._Z32group_norm_nhwc_fwd_scale_kernelI11Fp32IOFp16WLi64EEv26Group_norm_nhwc_fwd_params --------------------------
	.section	.nv.info._Z32group_norm_nhwc_fwd_scale_kernelI11Fp32IOFp16WLi64EEv26Group_norm_nhwc_fwd_params,"",@"SHT_CUDA_INFO"
	.sectionflags	@""
	.align	4


	//----- nvinfo : EIATTR_CUDA_API_VERSION
	.align		4
        /*0000*/ 	.byte	0x04, 0x37
        /*0002*/ 	.short	(.L_1377 - .L_1376)
.L_1376:
        /*0004*/ 	.word	0x00000082


	//----- nvinfo : EIATTR_KPARAM_INFO
	.align		4
.L_1377:
        /*0008*/ 	.byte	0x04, 0x17
        /*000a*/ 	.short	(.L_1379 - .L_1378)
.L_1378:
        /*000c*/ 	.word	0x00000000
        /*0010*/ 	.short	0x0000
        /*0012*/ 	.short	0x0000
        /*0014*/ 	.byte	0x00, 0xf0, 0x81, 0x02


	//----- nvinfo : EIATTR_SPARSE_MMA_MASK
	.align		4
.L_1379:
        /*0018*/ 	.byte	0x03, 0x50
        /*001a*/ 	.short	0x0000


	//----- nvinfo : EIATTR_MAXREG_COUNT
	.align		4
        /*001c*/ 	.byte	0x03, 0x1b
        /*001e*/ 	.short	0x00ff


	//----- nvinfo : EIATTR_MERCURY_ISA_VERSION
	.align		4
        /*0020*/ 	.byte	0x03, 0x5f
        /*0022*/ 	.short	0x0101


	//----- nvinfo : EIATTR_EXIT_INSTR_OFFSETS
	.align		4
        /*0024*/ 	.byte	0x04, 0x1c
        /*0026*/ 	.short	(.L_1381 - .L_1380)


	//   ....[0]....
.L_1380:
        /*0028*/ 	.word	0x00001270


	//   ....[1]....
        /*002c*/ 	.word	0x000012f0


	//----- nvinfo : EIATTR_CRS_STACK_SIZE
	.align		4
.L_1381:
        /*0030*/ 	.byte	0x04, 0x1e
        /*0032*/ 	.short	(.L_1383 - .L_1382)
.L_1382:
        /*0034*/ 	.word	0x00000000


	//----- nvinfo : EIATTR_CBANK_PARAM_SIZE
	.align		4
.L_1383:
        /*0038*/ 	.byte	0x03, 0x19
        /*003a*/ 	.short	0x00a0


	//----- nvinfo : EIATTR_PARAM_CBANK
	.align		4
        /*003c*/ 	.byte	0x04, 0x0a
        /*003e*/ 	.short	(.L_1385 - .L_1384)
	.align		4
.L_1384:
        /*0040*/ 	.word	index@(.nv.constant0._Z32group_norm_nhwc_fwd_scale_kernelI11Fp32IOFp16WLi64EEv26Group_norm_nhwc_fwd_params)
        /*0044*/ 	.short	0x0210
        /*0046*/ 	.short	0x00a0


	//----- nvinfo : EIATTR_SW_WAR
	.align		4
.L_1385:
        /*0048*/ 	.byte	0x04, 0x36
        /*004a*/ 	.short	(.L_1387 - .L_1386)
.L_1386:
        /*004c*/ 	.word	0x00000008
.L_1387:


//--------------------- .nv.info._Z32group_norm_nhwc_fwd_scale_kernelI11Fp32IOFp16WLi128EEv26Group_norm_nhwc_fwd_params --------------------------
	.section	.nv.info._Z32group_norm_nhwc_fwd_scale_kernelI11Fp32IOFp16WLi128EEv26Group_norm_nhwc_fwd_params,"",@"SHT_CUDA_INFO"
	.sectionflags	@""
	.align	4


	//----- nvinfo : EIATTR_CUDA_API_VERSION
	.align		4
        /*0000*/ 	.byte	0x04, 0x37
        /*0002*/ 	.short	(.L_1389 - .L_1388)
.L_1388:
        /*0004*/ 	.word	0x00000082


	//----- nvinfo : EIATTR_KPARAM_INFO
	.align		4
.L_1389:
        /*0008*/ 	.byte	0x04, 0x17
        /*000a*/ 	.short	(.L_1391 - .L_1390)
.L_1390:
        /*000c*/ 	.word	0x00000000
        /*0010*/ 	.short	0x0000
        /*0012*/ 	.short	0x0000
        /*0014*/ 	.byte	0x00, 0xf0, 0x81, 0x02


	//----- nvinfo : EIATTR_SPARSE_MMA_MASK
	.align		4
.L_1391:
        /*0018*/ 	.byte	0x03, 0x50
        /*001a*/ 	.short	0x0000


	//----- nvinfo : EIATTR_MAXREG_COUNT
	.align		4
        /*001c*/ 	.byte	0x03, 0x1b
        /*001e*/ 	.short	0x00ff


	//----- nvinfo : EIATTR_MERCURY_ISA_VERSION
	.align		4
        /*0020*/ 	.byte	0x03, 0x5f
        /*0022*/ 	.short	0x0101


	//----- nvinfo : EIATTR_EXIT_INSTR_OFFSETS
	.align		4
        /*0024*/ 	.byte	0x04, 0x1c
        /*0026*/ 	.short	(.L_1393 - .L_1392)


	//   ....[0]....
.L_1392:
        /*0028*/ 	.word	0x00001270


	//   ....[1]....
        /*002c*/ 	.word	0x000012f0


	//----- nvinfo : EIATTR_CRS_STACK_SIZE
	.align		4
.L_1393:
        /*0030*/ 	.byte	0x04, 0x1e
        /*0032*/ 	.short	(.L_1395 - .L_1394)
.L_1394:
        /*0034*/ 	.word	0x00000000


	//----- nvinfo : EIATTR_CBANK_PARAM_SIZE
	.align		4
.L_1395:
        /*0038*/ 	.byte	0x03, 0x19
        /*003a*/ 	.short	0x00a0


	//----- nvinfo : EIATTR_PARAM_CBANK
	.align		4
        /*003c*/ 	.byte	0x04, 0x0a
        /*003e*/ 	.short	(.L_1397 - .L_1396)
	.align		4
.L_1396:
        /*0040*/ 	.word	index@(.nv.constant0._Z32group_norm_nhwc_fwd_scale_kernelI11Fp32IOFp16WLi128EEv26Group_norm_nhwc_fwd_params)
        /*0044*/ 	.short	0x0210
        /*0046*/ 	.short	0x00a0


	//----- nvinfo : EIATTR_SW_WAR
	.align		4
.L_1397:
        /*0048*/ 	.byte	0x04, 0x36
        /*004a*/ 	.short	(.L_1399 - .L_1398)
.L_1398:
        /*004c*/ 	.word	0x00000008
.L_1399:


//--------------------- .nv.info._Z32group_norm_nhwc_fwd_scale_kernelI11Fp32IOFp16WLi192EEv26Group_norm_nhwc_fwd_params --------------------------
	.section	.nv.info._Z32group_norm_nhwc_fwd_scale_kernelI11Fp32IOFp16WLi192EEv26Group_norm_nhwc_fwd_params,"",@"SHT_CUDA_INFO"
	.sectionflags	@""
	.align	4


	//----- nvinfo : EIATTR_CUDA_API_VERSION
	.align		4
        /*0000*/ 	.byte	0x04, 0x37
        /*0002*/ 	.short	(.L_1401 - .L_1400)
.L_1400:
        /*0004*/ 	.word	0x00000082


	//----- nvinfo : EIATTR_KPARAM_INFO
	.align		4
.L_1401:
        /*0008*/ 	.byte	0x04, 0x17
        /*000a*/ 	.short	(.L_1403 - .L_1402)
.L_1402:
        /*000c*/ 	.word	0x00000000
        /*0010*/ 	.short	0x0000
        /*0012*/ 	.short	0x0000
        /*0014*/ 	.byte	0x00, 0xf0, 0x81, 0x02


	//----- nvinfo : EIATTR_SPARSE_MMA_MASK
	.align		4
.L_1403:
        /*0018*/ 	.byte	0x03, 0x50
        /*001a*/ 	.short	0x0000


	//----- nvinfo : EIATTR_MAXREG_COUNT
	.align		4
        /*001c*/ 	.byte	0x03, 0x1b
        /*001e*/ 	.short	0x00ff


	//----- nvinfo : EIATTR_MERCURY_ISA_VERSION
	.align		4
        /*0020*/ 	.byte	0x03, 0x5f
        /*0022*/ 	.short	0x0101


	//----- nvinfo : EIATTR_EXIT_INSTR_OFFSETS
	.align		4
        /*0024*/ 	.byte	0x04, 0x1c
        /*0026*/ 	.short	(.L_1405 - .L_1404)


	//   ....[0]....
.L_1404:
        /*0028*/ 	.word	0x00001270


	//   ....[1]....
        /*002c*/ 	.word	0x000012f0


	//----- nvinfo : EIATTR_CRS_STACK_SIZE
	.align		4
.L_1405:
        /*0030*/ 	.byte	0x04, 0x1e
        /*0032*/ 	.short	(.L_1407 - .L_1406)
.L_1406:
        /*0034*/ 	.word	0x00000000


	//----- nvinfo : EIATTR_CBANK_PARAM_SIZE
	.align		4
.L_1407:
        /*0038*/ 	.byte	0x03, 0x19
        /*003a*/ 	.short	0x00a0


	//----- nvinfo : EIATTR_PARAM_CBANK
	.align		4
        /*003c*/ 	.byte	0x04, 0x0a
        /*003e*/ 	.short	(.L_1409 - .L_1408)
	.align		4
.L_1408:
        /*0040*/ 	.word	index@(.nv.constant0._Z32group_norm_nhwc_fwd_scale_kernelI11Fp32IOFp16WLi192EEv26Group_norm_nhwc_fwd_params)
        /*0044*/ 	.short	0x0210
        /*0046*/ 	.short	0x00a0


	//----- nvinfo : EIATTR_SW_WAR
	.align		4
.L_1409:
        /*0048*/ 	.byte	0x04, 0x36
        /*004a*/ 	.short	(.L_1411 - .L_1410)
.L_1410:
        /*004c*/ 	.word	0x00000008
.L_1411:


//--------------------- .nv.info._Z32group_norm_nhwc_fwd_scale_kernelI11Fp32IOFp16WLi448EEv26Group_norm_nhwc_fwd_params --------------------------
	.section	.nv.info._Z32group_norm_nhwc_fwd_scale_kernelI11Fp32IOFp16WLi448EEv26Group_norm_nhwc_fwd_params,"",@"SHT_CUDA_INFO"
	.sectionflags	@""
	.align	4


	//----- nvinfo : EIATTR_CUDA_API_VERSION
	.align		4
        /*0000*/ 	.byte	0x04, 0x37
        /*0002*/ 	.short	(.L_1413 - .L_1412)
.L_1412:
        /*0004*/ 	.word	0x00000082


	//----- nvinfo : EIATTR_KPARAM_INFO
	.align		4
.L_1413:
        /*0008*/ 	.byte	0x04, 0x17
        /*000a*/ 	.short	(.L_1415 - .L_1414)
.L_1414:
        /*000c*/ 	.word	0x00000000
        /*0010*/ 	.short	0x0000
        /*0012*/ 	.short	0x0000
        /*0014*/ 	.byte	0x00, 0xf0, 0x81, 0x02


	//----- nvinfo : EIATTR_SPARSE_MMA_MASK
	.align		4
.L_1415:
        /*0018*/ 	.byte	0x03, 0x50
        /*001a*/ 	.short	0x0000


	//----- nvinfo : EIATTR_MAXREG_COUNT
	.align		4
        /*001c*/ 	.byte	0x03, 0x1b
        /*001e*/ 	.short	0x00ff


	//----- nvinfo : EIATTR_MERCURY_ISA_VERSION
	.align		4
        /*0020*/ 	.byte	0x03, 0x5f
        /*0022*/ 	.short	0x0101


	//----- nvinfo : EIATTR_EXIT_INSTR_OFFSETS
	.align		4
        /*0024*/ 	.byte	0x04, 0x1c
        /*0026*/ 	.short	(.L_1417 - .L_1416)


	//   ....[0]....
.L_1416:
        /*0028*/ 	.word	0x00001270


	//   ....[1]....
        /*002c*/ 	.word	0x000012f0


	//----- nvinfo : EIATTR_CRS_STACK_SIZE
	.align		4
.L_1417:
        /*0030*/ 	.byte	0x04, 0x1e
        /*0032*/ 	.short	(.L_1419 - .L_1418)
.L_1418:
        /*0034*/ 	.word	0x00000000


	//----- nvinfo : EIATTR_CBANK_PARAM_SIZE
	.align		4
.L_1419:
        /*0038*/ 	.byte	0x03, 0x19
        /*003a*/ 	.short	0x00a0


	//----- nvinfo : EIATTR_PARAM_CBANK
	.align		4
        /*003c*/ 	.byte	0x04, 0x0a
        /*003e*/ 	.short	(.L_1421 - .L_1420)
	.align		4
.L_1420:
        /*0040*/ 	.word	index@(.nv.constant0._Z32group_norm_nhwc_fwd_scale_kernelI11Fp32IOFp16WLi448EEv26Group_norm_nhwc_fwd_params)
        /*0044*/ 	.short	0x0210
        /*0046*/ 	.short	0x00a0


	//----- nvinfo : EIATTR_SW_WAR
	.align		4
.L_1421:
        /*0048*/ 	.byte	0x04, 0x36
        /*004a*/ 	.short	(.L_1423 - .L_1422)
.L_1422:
        /*004c*/ 	.word	0x00000008
.L_1423:


//--------------------- .nv.info._Z32group_norm_nhwc_fwd_scale_kernelI11Fp32IOFp16WLi256EEv26Group_norm_nhwc_fwd_params --------------------------
	.section	.nv.info._Z32group_norm_nhwc_fwd_scale_kernelI11Fp32IOFp16WLi256EEv26Group_norm_nhwc_fwd_params,"",@"SHT_CUDA_INFO"
	.sectionflags	@""
	.align	4


	//----- nvinfo : EIATTR_CUDA_API_VERSION
	.align		4
        /*0000*/ 	.byte	0x04, 0x37
        /*0002*/ 	.short	(.L_1425 - .L_1424)
.L_1424:
        /*0004*/ 	.word	0x00000082


	//----- nvinfo : EIATTR_KPARAM_INFO
	.align		4
.L_1425:
        /*0008*/ 	.byte	0x04, 0x17
        /*000a*/ 	.short	(.L_1427 - .L_1426)
.L_1426:
        /*000c*/ 	.word	0x00000000
        /*0010*/ 	.short	0x0000
        /*0012*/ 	.short	0x0000
        /*0014*/ 	.byte	0x00, 0xf0, 0x81, 0x02


	//----- nvinfo : EIATTR_SPARSE_MMA_MASK
	.align		4
.L_1427:
        /*0018*/ 	.byte	0x03, 0x50
        /*001a*/ 	.short	0x0000


	//----- nvinfo : EIATTR_MAXREG_COUNT
	.align		4
        /*001c*/ 	.byte	0x03, 0x1b
        /*001e*/ 	.short	0x00ff


	//----- nvinfo : EIATTR_MERCURY_ISA_VERSION
	.align		4
        /*0020*/ 	.byte	0x03, 0x5f
        /*0022*/ 	.short	0x0101


	//----- nvinfo : EIATTR_EXIT_INSTR_OFFSETS
	.align		4
        /*0024*/ 	.byte	0x04, 0x1c
        /*0026*/ 	.short	(.L_1429 - .L_1428)


	//   ....[0]....
.L_1428:
        /*0028*/ 	.word	0x00001270


	//   ....[1]....
        /*002c*/ 	.word	0x000012f0


	//----- nvinfo : EIATTR_CRS_STACK_SIZE
	.align		4
.L_1429:
        /*0030*/ 	.byte	0x04, 0x1e
        /*0032*/ 	.short	(.L_1431 - .L_1430)
.L_1430:
        /*0034*/ 	.word	0x00000000


	//----- nvinfo : EIATTR_CBANK_PARAM_SIZE
	.align		4
.L_1431:
        /*0038*/ 	.byte	0x03, 0x19
        /*003a*/ 	.short	0x00a0


	//----- nvinfo : EIATTR_PARAM_CBANK
	.align		4
        /*003c*/ 	.byte	0x04, 0x0a
        /*003e*/ 	.short	(.L_1433 - .L_1432)
	.align		4
.L_1432:
        /*0040*/ 	.word	index@(.nv.constant0._Z32group_norm_nhwc_fwd_scale_kernelI11Fp32IOFp16WLi256EEv26Group_norm_nhwc_fwd_params)
        /*0044*/ 	.short	0x0210
        /*0046*/ 	.short	0x00a0


	//----- nvinfo : EIATTR_SW_WAR
	.align		4
.L_1433:
        /*0048*/ 	.byte	0x04, 0x36
        /*004a*/ 	.short	(.L_1435 - .L_1434)
.L_1434:
        /*004c*/ 	.word	0x00000008
.L_1435:


//--------------------- .nv.info._Z32group_norm_nhwc_fwd_scale_kernelI11Fp32IOFp16WLi120EEv26Group_norm_nhwc_fwd_params --------------------------
	.section	.nv.info._Z32group_norm_nhwc_fwd_scale_kernelI11Fp32IOFp16WLi120EEv26Group_norm_nhwc_fwd_params,"",@"SHT_CUDA_INFO"
	.sectionflags	@""
	.align	4


	//----- nvinfo : EIATTR_CUDA_API_VERSION
	.align		4
        /*0000*/ 	.byte	0x04, 0x37
        /*0002*/ 	.short	(.L_1437 - .L_1436)
.L_1436:
        /*0004*/ 	.word	0x00000082


	//----- nvinfo : EIATTR_KPARAM_INFO
	.align		4
.L_1437:
        /*0008*/ 	.byte	0x04, 0x17
        /*000a*/ 	.short	(.L_1439 - .L_1438)
.L_1438:
        /*000c*/ 	.word	0x00000000
        /*0010*/ 	.short	0x0000
        /*0012*/ 	.short	0x0000
        /*0014*/ 	.byte	0x00, 0xf0, 0x81, 0x02


	//----- nvinfo : EIATTR_SPARSE_MMA_MASK
	.align		4
.L_1439:
        /*0018*/ 	.byte	0x03, 0x50
        /*001a*/ 	.short	0x0000


	//----- nvinfo : EIATTR_MAXREG_COUNT
	.align		4
        /*001c*/ 	.byte	0x03, 0x1b
        /*001e*/ 	.short	0x00ff


	//----- nvinfo : EIATTR_MERCURY_ISA_VERSION
	.align		4
        /*0020*/ 	.byte	0x03, 0x5f
        /*0022*/ 	.short	0x0101


	//----- nvinfo : EIATTR_EXIT_INSTR_OFFSETS
	.align		4
        /*0024*/ 	.byte	0x04, 0x1c
        /*0026*/ 	.short	(.L_1441 - .L_1440)


	//   ....[0]....
.L_1440:
        /*0028*/ 	.word	0x00001270


	//   ....[1]....
        /*002c*/ 	.word	0x000012f0


	//----- nvinfo : EIATTR_CRS_STACK_SIZE
	.align		4
.L_1441:
        /*0030*/ 	.byte	0x04, 0x1e
        /*0032*/ 	.short	(.L_1443 - .L_1442)
.L_1442:
        /*0034*/ 	.word	0x00000000


	//----- nvinfo : EIATTR_CBANK_PARAM_SIZE
	.align		4
.L_1443:
        /*0038*/ 	.byte	0x03, 0x19
        /*003a*/ 	.short	0x00a0


	//----- nvinfo : EIATTR_PARAM_CBANK
	.align		4
        /*003c*/ 	.byte	0x04, 0x0a
        /*003e*/ 	.short	(.L_1445 - .L_1444)
	.align		4
.L_1444:
        /*0040*/ 	.word	index@(.nv.constant0._Z32group_norm_nhwc_fwd_scale_kernelI11Fp32IOFp16WLi120EEv26Group_norm_nhwc_fwd_params)
        /*0044*/ 	.short	0x0210
        /*0046*/ 	.short	0x00a0


	//----- nvinfo : EIATTR_SW_WAR
	.align		4
.L_1445:
        /*0048*/ 	.byte	0x04, 0x36
        /*004a*/ 	.short	(.L_1447 - .L_1446)
.L_1446:
        /*004c*/ 	.word	0x00000008
.L_1447:


//--------------------- .nv.info._Z32group_norm_nhwc_fwd_scale_kernelI11Fp32IOFp16WLi140EEv26Group_norm_nhwc_fwd_params --------------------------
	.section	.nv.info._Z32group_norm_nhwc_fwd_scale_kernelI11Fp32IOFp16WLi140EEv26Group_norm_nhwc_fwd_params,"",@"SHT_CUDA_INFO"
	.sectionflags	@""
	.align	4


	//----- nvinfo : EIATTR_CUDA_API_VERSION
	.align		4
        /*0000*/ 	.byte	0x04, 0x37
        /*0002*/ 	.short	(.L_1449 - .L_1448)
.L_1448:
        /*0004*/ 	.word	0x00000082


	//----- nvinfo : EIATTR_KPARAM_INFO
	.align		4
.L_1449:
        /*0008*/ 	.byte	0x04, 0x17
        /*000a*/ 	.short	(.L_1451 - .L_1450)
.L_1450:
        /*000c*/ 	.word	0x00000000
        /*0010*/ 	.short	0x0000
        /*0012*/ 	.short	0x0000
        /*0014*/ 	.byte	0x00, 0xf0, 0x81, 0x02


	//----- nvinfo : EIATTR_SPARSE_MMA_MASK
	.align		4
.L_1451:
        /*0018*/ 	.byte	0x03, 0x50
        /*001a*/ 	.short	0x0000


	//----- nvinfo : EIATTR_MAXREG_COUNT
	.align		4
        /*001c*/ 	.byte	0x03, 0x1b
        /*001e*/ 	.short	0x00ff


	//----- nvinfo : EIATTR_MERCURY_ISA_VERSION
	.align		4
        /*0020*/ 	.byte	0x03, 0x5f
        /*0022*/ 	.short	0x0101


	//----- nvinfo : EIATTR_EXIT_INSTR_OFFSETS
	.align		4
        /*0024*/ 	.byte	0x04, 0x1c
        /*0026*/ 	.short	(.L_1453 - .L_1452)


	//   ....[0]....
.L_1452:
        /*0028*/ 	.word	0x00001270


	//   ....[1]....
        /*002c*/ 	.word	0x000012f0


	//----- nvinfo : EIATTR_CRS_STACK_SIZE
	.align		4
.L_1453:
        /*0030*/ 	.byte	0x04, 0x1e
        /*0032*/ 	.short	(.L_1455 - .L_1454)
.L_1454:
        /*0034*/ 	.word	0x00000000


	//----- nvinfo : EIATTR_CBANK_PARAM_SIZE
	.align		4
.L_1455:
        /*0038*/ 	.byte	0x03, 0x19
        /*003a*/ 	.short	0x00a0


	//----- nvinfo : EIATTR_PARAM_CBANK
	.align		4
        /*003c*/ 	.byte	0x04, 0x0a
        /*003e*/ 	.short	(.L_1457 - .L_1456)
	.align		4
.L_1456:
        /*0040*/ 	.word	index@(.nv.constant0._Z32group_norm_nhwc_fwd_scale_kernelI11Fp32IOFp16WLi140EEv26Group_norm_nhwc_fwd_params)
        /*0044*/ 	.short	0x0210
        /*0046*/ 	.short	0x00a0


	//----- nvinfo : EIATTR_SW_WAR
	.align		4
.L_1457:
        /*0048*/ 	.byte	0x04, 0x36
        /*004a*/ 	.short	(.L_1459 - .L_1458)
.L_1458:
        /*004c*/ 	.word	0x00000008
.L_1459:


//--------------------- .nv.info._Z32group_norm_nhwc_fwd_scale_kernelI11Fp32IOFp16WLi160EEv26Group_norm_nhwc_fwd_params --------------------------
	.section	.nv.info._Z32group_norm_nhwc_fwd_scale_kernelI11Fp32IOFp16WLi160EEv26Group_norm_nhwc_fwd_params,"",@"SHT_CUDA_INFO"
	.sectionflags	@""
	.align	4


	//----- nvinfo : EIATTR_CUDA_API_VERSION
	.align		4
        /*0000*/ 	.byte	0x04, 0x37
        /*0002*/ 	.short	(.L_1461 - .L_1460)
.L_1460:
        /*0004*/ 	.word	0x00000082


	//----- nvinfo : EIATTR_KPARAM_INFO
	.align		4
.L_1461:
        /*0008*/ 	.byte	0x04, 0x17
        /*000a*/ 	.short	(.L_1463 - .L_1462)
.L_1462:
        /*000c*/ 	.word	0x00000000
        /*0010*/ 	.short	0x0000
        /*0012*/ 	.short	0x0000
        /*0014*/ 	.byte	0x00, 0xf0, 0x81, 0x02


	//----- nvinfo : EIATTR_SPARSE_MMA_MASK
	.align		4
.L_1463:
        /*0018*/ 	.byte	0x03, 0x50
        /*001a*/ 	.short	0x0000


	//----- nvinfo : EIATTR_MAXREG_COUNT
	.align		4
        /*001c*/ 	.byte	0x03, 0x1b
        /*001e*/ 	.short	0x00ff


	//----- nvinfo : EIATTR_MERCURY_ISA_VERSION
	.align		4
        /*0020*/ 	.byte	0x03, 0x5f
        /*0022*/ 	.short	0x0101


	//----- nvinfo : EIATTR_EXIT_INSTR_OFFSETS
	.align		4
        /*0024*/ 	.byte	0x04, 0x1c
        /*0026*/ 	.short	(.L_1465 - .L_1464)


	//   ....[0]....
.L_1464:
        /*0028*/ 	.word	0x00001270


	//   ....[1]....
        /*002c*/ 	.word	0x000012f0


	//----- nvinfo : EIATTR_CRS_STACK_SIZE
	.align		4
.L_1465:
        /*0030*/ 	.byte	0x04, 0x1e
        /*0032*/ 	.short	(.L_1467 - .L_1466)
.L_1466:
        /*0034*/ 	.word	0x00000000


	//----- nvinfo : EIATTR_CBANK_PARAM_SIZE
	.align		4
.L_1467:
        /*0038*/ 	.byte	0x03, 0x19
        /*003a*/ 	.short	0x00a0


	//----- nvinfo : EIATTR_PARAM_CBANK
	.align		4
        /*003c*/ 	.byte	0x04, 0x0a
        /*003e*/ 	.short	(.L_1469 - .L_1468)
	.align		4
.L_1468:
        /*0040*/ 	.word	index@(.nv.constant0._Z32group_norm_nhwc_fwd_scale_kernelI11Fp32IOFp16WLi160EEv26Group_norm_nhwc_fwd_params)
        /*0044*/ 	.short	0x0210
        /*0046*/ 	.short	0x00a0


	//----- nvinfo : EIATTR_SW_WAR
	.align		4
.L_1469:
        /*0048*/ 	.byte	0x04, 0x36
        /*004a*/ 	.short	(.L_1471 - .L_1470)
.L_1470:
        /*004c*/ 	.word	0x00000008
.L_1471:


//--------------------- .nv.info._Z32group_norm_nhwc_fwd_scale_kernelI11Bf16IOFp32WLi196EEv26Group_norm_nhwc_fwd_params --------------------------
	.section	.nv.info._Z32group_norm_nhwc_fwd_scale_kernelI11Bf16IOFp32WLi196EEv26Group_norm_nhwc_fwd_params,"",@"SHT_CUDA_INFO"
	.sectionflags	@""
	.align	4


	//----- nvinfo : EIATTR_CUDA_API_VERSION
	.align		4
        /*0000*/ 	.byte	0x04, 0x37
        /*0002*/ 	.short	(.L_1473 - .L_1472)
.L_1472:
        /*0004*/ 	.word	0x00000082


	//----- nvinfo : EIATTR_KPARAM_INFO
	.align		4
.L_1473:
        /*0008*/ 	.byte	0x04, 0x17
        /*000a*/ 	.short	(.L_1475 - .L_1474)
.L_1474:
        /*000c*/ 	.word	0x00000000
        /*0010*/ 	.short	0x0000
        /*0012*/ 	.short	0x0000
        /*0014*/ 	.byte	0x00, 0xf0, 0x81, 0x02


	//----- nvinfo : EIATTR_SPARSE_MMA_MASK
	.align		4
.L_1475:
        /*0018*/ 	.byte	0x03, 0x50
        /*001a*/ 	.short	0x0000


	//----- nvinfo : EIATTR_MAXREG_COUNT
	.align		4
        /*001c*/ 	.byte	0x03, 0x1b
        /*001e*/ 	.short	0x00ff


	//----- nvinfo : EIATTR_MERCURY_ISA_VERSION
	.align		4
        /*0020*/ 	.byte	0x03, 0x5f
        /*0022*/ 	.short	0x0101


	//----- nvinfo : EIATTR_EXIT_INSTR_OFFSETS
	.align		4
        /*0024*/ 	.byte	0x04, 0x1c
        /*0026*/ 	.short	(.L_1477 - .L_1476)


	//   ....[0]....
.L_1476:
        /*0028*/ 	.word	0x000013e0


	//   ....[1]....
        /*002c*/ 	.word	0x00001460


	//----- nvinfo : EIATTR_CRS_STACK_SIZE
	.align		4
.L_1477:
        /*0030*/ 	.byte	0x04, 0x1e
        /*0032*/ 	.short	(.L_1479 - .L_1478)
.L_1478:
        /*0034*/ 	.word	0x00000000


	//----- nvinfo : EIATTR_CBANK_PARAM_SIZE
	.align		4
.L_1479:
        /*0038*/ 	.byte	0x03, 0x19
        /*003a*/ 	.short	0x00a0


	//----- nvinfo : EIATTR_PARAM_CBANK
	.align		4
        /*003c*/ 	.byte	0x04, 0x0a
        /*003e*/ 	.short	(.L_1481 - .L_1480)
	.align		4
.L_1480:
        /*0040*/ 	.word	index@(.nv.constant0._Z32group_norm_nhwc_fwd_scale_kernelI11Bf16IOFp32WLi196EEv26Group_norm_nhwc_fwd_params)
        /*0044*/ 	.short	0x0210
        /*0046*/ 	.short	0x00a0


	//----- nvinfo : EIATTR_SW_WAR
	.align		4
.L_1481:
        /*0048*/ 	.byte	0x04, 0x36
        /*004a*/ 	.short	(.L_1483 - .L_1482)
.L_1482:
        /*004c*/ 	.word	0x00000008
.L_1483:


//--------------------- .nv.info._Z32group_norm_nhwc_fwd_scale_kernelI11Bf16IOFp32WLi168EEv26Group_norm_nhwc_fwd_params --------------------------
	.section	.nv.info._Z32group_norm_nhwc_fwd_scale_kernelI11Bf16IOFp32WLi168EEv26Group_norm_nhwc_fwd_params,"",@"SHT_CUDA_INFO"
	.sectionflags	@""
	.align	4


	//----- nvinfo : EIATTR_CUDA_API_VERSION
	.align		4
        /*0000*/ 	.byte	0x04, 0x37
        /*0002*/ 	.short	(.L_1485 - .L_1484)
.L_1484:
        /*0004*/ 	.word	0x00000082


	//----- nvinfo : EIATTR_KPARAM_INFO
	.align		4
.L_1485:
        /*0008*/ 	.byte	0x04, 0x17
        /*000a*/ 	.short	(.L_1487 - .L_1486)
.L_1486:
        /*000c*/ 	.word	0x00000000
        /*0010*/ 	.short	0x0000
        /*0012*/ 	.short	0x0000
        /*0014*/ 	.byte	0x00, 0xf0, 0x81, 0x02


	//----- nvinfo : EIATTR_SPARSE_MMA_MASK
	.align		4
.L_1487:
        /*0018*/ 	.byte	0x03, 0x50
        /*001a*/ 	.short	0x0000


	//----- nvinfo : EIATTR_MAXREG_COUNT
	.align		4
        /*001c*/ 	.byte	0x03, 0x1b
        /*001e*/ 	.short	0x00ff


	//----- nvinfo : EIATTR_MERCURY_ISA_VERSION
	.align		4
        /*0020*/ 	.byte	0x03, 0x5f
        /*0022*/ 	.short	0x0101


	//----- nvinfo : EIATTR_EXIT_INSTR_OFFSETS
	.align		4
        /*0024*/ 	.byte	0x04, 0x1c
        /*0026*/ 	.short	(.L_1489 - .L_1488)


	//   ....[0]....
.L_1488:
        /*0028*/ 	.word	0x000013e0


	//   ....[1]....
        /*002c*/ 	.word	0x00001460


	//----- nvinfo : EIATTR_CRS_STACK_SIZE
	.align		4
.L_1489:
        /*0030*/ 	.byte	0x04, 0x1e
        /*0032*/ 	.short	(.L_1491 - .L_1490)
.L_1490:
        /*0034*/ 	.word	0x00000000


	//----- nvinfo : EIATTR_CBANK_PARAM_SIZE
	.align		4
.L_1491:
        /*0038*/ 	.byte	0x03, 0x19
        /*003a*/ 	.short	0x00a0


	//----- nvinfo : EIATTR_PARAM_CBANK
	.align		4
        /*003c*/ 	.byte	0x04, 0x0a
        /*003e*/ 	.short	(.L_1493 - .L_1492)
	.align		4
.L_1492:
        /*0040*/ 	.word	index@(.nv.constant0._Z32group_norm_nhwc_fwd_scale_kernelI11Bf16IOFp32WLi168EEv26Group_norm_nhwc_fwd_params)
        /*0044*/ 	.short	0x0210
        /*0046*/ 	.short	0x00a0


	//----- nvinfo : EIATTR_SW_WAR
	.align		4
.L_1493:
        /*0048*/ 	.byte	0x04, 0x36
        /*004a*/ 	.short	(.L_1495 - .L_1494)
.L_1494:
        /*004c*/ 	.word	0x00000008
.L_1495:


//--------------------- .nv.info._Z32group_norm_nhwc_fwd_scale_kernelI11Bf16IOFp32WLi64EEv26Group_norm_nhwc_fwd_params --------------------------
	.section	.nv.info._Z32group_norm_nhwc_fwd_scale_kernelI11Bf16IOFp32WLi64EEv26Group_norm_nhwc_fwd_params,"",@"SHT_CUDA_INFO"
	.sectionflags	@""
	.align	4


	//----- nvinfo : EIATTR_CUDA_API_VERSION
	.align		4
        /*0000*/ 	.byte	0x04, 0x37
        /*0002*/ 	.short	(.L_1497 - .L_1496)
.L_1496:
        /*0004*/ 	.word	0x00000082


	//----- nvinfo : EIATTR_KPARAM_INFO
	.align		4
.L_1497:
        /*0008*/ 	.byte	0x04, 0x17
        /*000a*/ 	.short	(.L_1499 - .L_1498)
.L_1498:
        /*000c*/ 	.word	0x00000000
        /*0010*/ 	.short	0x0000
        /*0012*/ 	.short	0x0000
        /*0014*/ 	.byte	0x00, 0xf0, 0x81, 0x02


	//----- nvinfo : EIATTR_SPARSE_MMA_MASK
	.align		4
.L_1499:
        /*0018*/ 	.byte	0x03, 0x50
        /*001a*/ 	.short	0x0000


	//----- nvinfo : EIATTR_MAXREG_COUNT
	.align		4
        /*001c*/ 	.byte	0x03, 0x1b
        /*001e*/ 	.short	0x00ff


	//----- nvinfo : EIATTR_MERCURY_ISA_VERSION
	.align		4
        /*0020*/ 	.byte	0x03, 0x5f
        /*0022*/ 	.short	0x0101


	//----- nvinfo : EIATTR_EXIT_INSTR_OFFSETS
	.align		4
        /*0024*/ 	.byte	0x04, 0x1c
        /*0026*/ 	.short	(.L_1501 - .L_1500)


	//   ....[0]....
.L_1500:
        /*0028*/ 	.word	0x000013e0


	//   ....[1]....
        /*002c*/ 	.word	0x00001460


	//----- nvinfo : EIATTR_CRS_STACK_SIZE
	.align		4
.L_1501:
        /*0030*/ 	.byte	0x04, 0x1e
        /*0032*/ 	.short	(.L_1503 - .L_1502)
.L_1502:
        /*0034*/ 	.word	0x00000000


	//----- nvinfo : EIATTR_CBANK_PARAM_SIZE
	.align		4
.L_1503:
        /*0038*/ 	.byte	0x03, 0x19
        /*003a*/ 	.short	0x00a0


	//----- nvinfo : EIATTR_PARAM_CBANK
	.align		4
        /*003c*/ 	.byte	0x04, 0x0a
        /*003e*/ 	.short	(.L_1505 - .L_1504)
	.align		4
.L_1504:
        /*0040*/ 	.word	index@(.nv.constant0._Z32group_norm_nhwc_fwd_scale_kernelI11Bf16IOFp32WLi64EEv26Group_norm_nhwc_fwd_params)
        /*0044*/ 	.short	0x0210
        /*0046*/ 	.short	0x00a0


	//----- nvinfo : EIATTR_SW_WAR
	.align		4
.L_1505:
        /*0048*/ 	.byte	0x04, 0x36
        /*004a*/ 	.short	(.L_1507 - .L_1506)
.L_1506:
        /*004c*/ 	.word	0x00000008
.L_1507:


//--------------------- .nv.info._Z32group_norm_nhwc_fwd_scale_kernelI11Bf16IOFp32WLi128EEv26Group_norm_nhwc_fwd_params --------------------------
	.section	.nv.info._Z32group_norm_nhwc_fwd_scale_kernelI11Bf16IOFp32WLi128EEv26Group_norm_nhwc_fwd_params,"",@"SHT_CUDA_INFO"
	.sectionflags	@""
	.align	4


	//----- nvinfo : EIATTR_CUDA_API_VERSION
	.align		4
        /*0000*/ 	.byte	0x04, 0x37
        /*0002*/ 	.short	(.L_1509 - .L_1508)
.L_1508:
        /*0004*/ 	.word	0x00000082


	//----- nvinfo : EIATTR_KPARAM_INFO
	.align		4
.L_1509:
        /*0008*/ 	.byte	0x04, 0x17
        /*000a*/ 	.short	(.L_1511 - .L_1510)
.L_1510:
        /*000c*/ 	.word	0x00000000
        /*0010*/ 	.short	0x0000
        /*0012*/ 	.short	0x0000
        /*0014*/ 	.byte	0x00, 0xf0, 0x81, 0x02


	//----- nvinfo : EIATTR_SPARSE_MMA_MASK
	.align		4
.L_1511:
        /*0018*/ 	.byte	0x03, 0x50
        /*001a*/ 	.short	0x0000


	//----- nvinfo : EIATTR_MAXREG_COUNT
	.align		4
        /*001c*/ 	.byte	0x03, 0x1b
        /*001e*/ 	.short	0x00ff


	//----- nvinfo : EIATTR_MERCURY_ISA_VERSION
	.align		4
        /*0020*/ 	.byte	0x03, 0x5f
        /*0022*/ 	.short	0x0101


	//----- nvinfo : EIATTR_EXIT_INSTR_OFFSETS
	.align		4
        /*0024*/ 	.byte	0x04, 0x1c
        /*0026*/ 	.short	(.L_1513 - .L_1512)


	//   ....[0]....
.L_1512:
        /*0028*/ 	.word	0x000013e0


	//   ....[1]....
        /*002c*/ 	.word	0x00001460


	//----- nvinfo : EIATTR_CRS_STACK_SIZE
	.align		4
.L_1513:
        /*0030*/ 	.byte	0x04, 0x1e
        /*0032*/ 	.short	(.L_1515 - .L_1514)
.L_1514:
        /*0034*/ 	.word	0x00000000


	//----- nvinfo : EIATTR_CBANK_PARAM_SIZE
	.align		4
.L_1515:
        /*0038*/ 	.byte	0x03, 0x19
        /*003a*/ 	.short	0x00a0


	//----- nvinfo : EIATTR_PARAM_CBANK
	.align		4
        /*003c*/ 	.byte	0x04, 0x0a
        /*003e*/ 	.short	(.L_1517 - .L_1516)
	.align		4
.L_1516:
        /*0040*/ 	.word	index@(.nv.constant0._Z32group_norm_nhwc_fwd_scale_kernelI11Bf16IOFp32WLi128EEv26Group_norm_nhwc_fwd_params)
        /*0044*/ 	.short	0x0210
        /*0046*/ 	.short	0x00a0


	//----- nvinfo : EIATTR_SW_WAR
	.align		4
.L_1517:
        /*0048*/ 	.byte	0x04, 0x36
        /*004a*/ 	.short	(.L_1519 - .L_1518)
.L_1518:
        /*004c*/ 	.word	0x00000008
.L_1519:


//--------------------- .nv.info._Z32group_norm_nhwc_fwd_scale_kernelI11Bf16IOFp32WLi192EEv26Group_norm_nhwc_fwd_params --------------------------
	.section	.nv.info._Z32group_norm_nhwc_fwd_scale_kernelI11Bf16IOFp32WLi192EEv26Group_norm_nhwc_fwd_params,"",@"SHT_CUDA_INFO"
	.sectionflags	@""
	.align	4


	//----- nvinfo : EIATTR_CUDA_API_VERSION
	.align		4
        /*0000*/ 	.byte	0x04, 0x37
        /*0002*/ 	.short	(.L_1521 - .L_1520)
.L_1520:
        /*0004*/ 	.word	0x00000082


	//----- nvinfo : EIATTR_KPARAM_INFO
	.align		4
.L_1521:
        /*0008*/ 	.byte	0x04, 0x17
        /*000a*/ 	.short	(.L_1523 - .L_1522)
.L_1522:
        /*000c*/ 	.word	0x00000000
        /*0010*/ 	.short	0x0000
        /*0012*/ 	.short	0x0000
        /*0014*/ 	.byte	0x00, 0xf0, 0x81, 0x02


	//----- nvinfo : EIATTR_SPARSE_MMA_MASK
	.align		4
.L_1523:
        /*0018*/ 	.byte	0x03, 0x50
        /*001a*/ 	.short	0x0000


	//----- nvinfo : EIATTR_MAXREG_COUNT
	.align		4
        /*001c*/ 	.byte	0x03, 0x1b
        /*001e*/ 	.short	0x00ff


	//----- nvinfo : EIATTR_MERCURY_ISA_VERSION
	.align		4
        /*0020*/ 	.byte	0x03, 0x5f
        /*0022*/ 	.short	0x0101


	//----- nvinfo : EIATTR_EXIT_INSTR_OFFSETS
	.align		4
        /*0024*/ 	.byte	0x04, 0x1c
        /*0026*/ 	.short	(.L_1525 - .L_1524)


	//   ....[0]....
.L_1524:
        /*0028*/ 	.word	0x000013e0


	//   ....[1]....
        /*002c*/ 	.word	0x00001460


	//----- nvinfo : EIATTR_CRS_STACK_SIZE
	.align		4
.L_1525:
        /*0030*/ 	.byte	0x04, 0x1e
        /*0032*/ 	.short	(.L_1527 - .L_1526)
.L_1526:
        /*0034*/ 	.word	0x00000000


	//----- nvinfo : EIATTR_CBANK_PARAM_SIZE
	.align		4
.L_1527:
        /*0038*/ 	.byte	0x03, 0x19
        /*003a*/ 	.short	0x00a0


	//----- nvinfo : EIATTR_PARAM_CBANK
	.align		4
        /*003c*/ 	.byte	0x04, 0x0a
        /*003e*/ 	.short	(.L_1529 - .L_1528)
	.align		4
.L_1528:
        /*0040*/ 	.word	index@(.nv.constant0._Z32group_norm_nhwc_fwd_scale_kernelI11Bf16IOFp32WLi192EEv26Group_norm_nhwc_fwd_params)
        /*0044*/ 	.short	0x0210
        /*0046*/ 	.short	0x00a0


	//----- nvinfo : EIATTR_SW_WAR
	.align		4
.L_1529:
        /*0048*/ 	.byte	0x04, 0x36
        /*004a*/ 	.short	(.L_1531 - .L_1530)
.L_1530:
        /*004c*/ 	.word	0x00000008
.L_1531:


//--------------------- .nv.info._Z32group_norm_nhwc_fwd_scale_kernelI11Bf16IOFp32WLi448EEv26Group_norm_nhwc_fwd_params --------------------------
	.section	.nv.info._Z32group_norm_nhwc_fwd_scale_kernelI11Bf16IOFp32WLi448EEv26Group_norm_nhwc_fwd_params,"",@"SHT_CUDA_INFO"
	.sectionflags	@""
	.align	4


	//----- nvinfo : EIATTR_CUDA_API_VERSION
	.align		4
        /*0000*/ 	.byte	0x04, 0x37
        /*0002*/ 	.short	(.L_1533 - .L_1532)
.L_1532:
        /*0004*/ 	.word	0x00000082


	//----- nvinfo : EIATTR_KPARAM_INFO
	.align		4
.L_1533:
        /*0008*/ 	.byte	0x04, 0x17
        /*000a*/ 	.short	(.L_1535 - .L_1534)
.L_1534:
        /*000c*/ 	.word	0x00000000
        /*0010*/ 	.short	0x0000
        /*0012*/ 	.short	0x0000
        /*0014*/ 	.byte	0x00, 0xf0, 0x81, 0x02


	//----- nvinfo : EIATTR_SPARSE_MMA_MASK
	.align		4
.L_1535:
        /*0018*/ 	.byte	0x03, 0x50
        /*001a*/ 	.short	0x0000


	//----- nvinfo : EIATTR_MAXREG_COUNT
	.align		4
        /*001c*/ 	.byte	0x03, 0x1b
        /*001e*/ 	.short	0x00ff


	//----- nvinfo : EIATTR_MERCURY_ISA_VERSION
	.align		4
        /*0020*/ 	.byte	0x03, 0x5f
        /*0022*/ 	.short	0x0101


	//----- nvinfo : EIATTR_EXIT_INSTR_OFFSETS
	.align		4
        /*0024*/ 	.byte	0x04, 0x1c
        /*0026*/ 	.short	(.L_1537 - .L_1536)


	//   ....[0]....
.L_1536:
        /*0028*/ 	.word	0x000013e0


	//   ....[1]....
        /*002c*/ 	.word	0x00001460


	//----- nvinfo : EIATTR_CRS_STACK_SIZE
	.align		4
.L_1537:
        /*0030*/ 	.byte	0x04, 0x1e
        /*0032*/ 	.short	(.L_1539 - .L_1538)
.L_1538:
        /*0034*/ 	.word	0x00000000


	//----- nvinfo : EIATTR_CBANK_PARAM_SIZE
	.align		4
.L_1539:
        /*0038*/ 	.byte	0x03, 0x19
        /*003a*/ 	.short	0x00a0


	//----- nvinfo : EIATTR_PARAM_CBANK
	.align		4
        /*003c*/ 	.byte	0x04, 0x0a
        /*003e*/ 	.short	(.L_1541 - .L_1540)
	.align		4
.L_1540:
        /*0040*/ 	.word	index@(.nv.constant0._Z32group_norm_nhwc_fwd_scale_kernelI11Bf16IOFp32WLi448EEv26Group_norm_nhwc_fwd_params)
        /*0044*/ 	.short	0x0210
        /*0046*/ 	.short	0x00a0


	//----- nvinfo : EIATTR_SW_WAR
	.align		4
.L_1541:
        /*0048*/ 	.byte	0x04, 0x36
        /*004a*/ 	.short	(.L_1543 - .L_1542)
.L_1542:
        /*004c*/ 	.word	0x00000008
.L_1543:


//--------------------- .nv.info._Z32group_norm_nhwc_fwd_scale_kernelI11Bf16IOFp32WLi256EEv26Group_norm_nhwc_fwd_params --------------------------
	.section	.nv.info._Z32group_norm_nhwc_fwd_scale_kernelI11Bf16IOFp32WLi256EEv26Group_norm_nhwc_fwd_params,"",@"SHT_CUDA_INFO"
	.sectionflags	@""
	.align	4


	//----- nvinfo : EIATTR_CUDA_API_VERSION
	.align		4
        /*0000*/ 	.byte	0x04, 0x37
        /*0002*/ 	.short	(.L_1545 - .L_1544)
.L_1544:
        /*0004*/ 	.word	0x00000082


	//----- nvinfo : EIATTR_KPARAM_INFO
	.align		4
.L_1545:
        /*0008*/ 	.byte	0x04, 0x17
        /*000a*/ 	.short	(.L_1547 - .L_1546)
.L_1546:
        /*000c*/ 	.word	0x00000000
        /*0010*/ 	.short	0x0000
        /*0012*/ 	.short	0x0000
        /*0014*/ 	.byte	0x00, 0xf0, 0x81, 0x02


	//----- nvinfo : EIATTR_SPARSE_MMA_MASK
	.align		4
.L_1547:
        /*0018*/ 	.byte	0x03, 0x50
        /*001a*/ 	.short	0x0000


	//----- nvinfo : EIATTR_MAXREG_COUNT
	.align		4
        /*001c*/ 	.byte	0x03, 0x1b
        /*001e*/ 	.short	0x00ff


	//----- nvinfo : EIATTR_MERCURY_ISA_VERSION
	.align		4
        /*0020*/ 	.byte	0x03, 0x5f
        /*0022*/ 	.short	0x0101


	//----- nvinfo : EIATTR_EXIT_INSTR_OFFSETS
	.align		4
        /*0024*/ 	.byte	0x04, 0x1c
        /*0026*/ 	.short	(.L_1549 - .L_1548)


	//   ....[0]....
.L_1548:
        /*0028*/ 	.word	0x000013e0


	//   ....[1]....
        /*002c*/ 	.word	0x00001460


	//----- nvinfo : EIATTR_CRS_STACK_SIZE
	.align		4
.L_1549:
        /*0030*/ 	.byte	0x04, 0x1e
        /*0032*/ 	.short	(.L_1551 - .L_1550)
.L_1550:
        /*0034*/ 	.word	0x00000000


	//----- nvinfo : EIATTR_CBANK_PARAM_SIZE
	.align		4
.L_1551:
        /*0038*/ 	.byte	0x03, 0x19
        /*003a*/ 	.short	0x00a0


	//----- nvinfo : EIATTR_PARAM_CBANK
	.align		4
        /*003c*/ 	.byte	0x04, 0x0a
        /*003e*/ 	.short	(.L_1553 - .L_1552)
	.align		4
.L_1552:
        /*0040*/ 	.word	index@(.nv.constant0._Z32group_norm_nhwc_fwd_scale_kernelI11Bf16IOFp32WLi256EEv26Group_norm_nhwc_fwd_params)
        /*0044*/ 	.short	0x0210
        /*0046*/ 	.short	0x00a0


	//----- nvinfo : EIATTR_SW_WAR
	.align		4
.L_1553:
        /*0048*/ 	.byte	0x04, 0x36
        /*004a*/ 	.short	(.L_1555 - .L_1554)
.L_1554:
        /*004c*/ 	.word	0x00000008
.L_1555:


//--------------------- .nv.info._Z32group_norm_nhwc_fwd_scale_kernelI11Bf16IOFp32WLi120EEv26Group_norm_nhwc_fwd_params --------------------------
	.section	.nv.info._Z32group_norm_nhwc_fwd_scale_kernelI11Bf16IOFp32WLi120EEv26Group_norm_nhwc_fwd_params,"",@"SHT_CUDA_INFO"
	.sectionflags	@""
	.align	4


	//----- nvinfo : EIATTR_CUDA_API_VERSION
	.align		4
        /*0000*/ 	.byte	0x04, 0x37
        /*0002*/ 	.short	(.L_1557 - .L_1556)
.L_1556:
        /*0004*/ 	.word	0x00000082


	//----- nvinfo : EIATTR_KPARAM_INFO
	.align		4
.L_1557:
        /*0008*/ 	.byte	0x04, 0x17
        /*000a*/ 	.short	(.L_1559 - .L_1558)
.L_1558:
        /*000c*/ 	.word	0x00000000
        /*0010*/ 	.short	0x0000
        /*0012*/ 	.short	0x0000
        /*0014*/ 	.byte	0x00, 0xf0, 0x81, 0x02


	//----- nvinfo : EIATTR_SPARSE_MMA_MASK
	.align		4
.L_1559:
        /*0018*/ 	.byte	0x03, 0x50
        /*001a*/ 	.short	0x0000


	//----- nvinfo : EIATTR_MAXREG_COUNT
	.align		4
        /*001c*/ 	.byte	0x03, 0x1b
        /*001e*/ 	.short	0x00ff


	//----- nvinfo : EIATTR_MERCURY_ISA_VERSION
	.align		4
        /*0020*/ 	.byte	0x03, 0x5f
        /*0022*/ 	.short	0x0101


	//----- nvinfo : EIATTR_EXIT_INSTR_OFFSETS
	.align		4
        /*0024*/ 	.byte	0x04, 0x1c
        /*0026*/ 	.short	(.L_1561 - .L_1560)


	//   ....[0]....
.L_1560:
        /*0028*/ 	.word	0x000013e0


	//   ....[1]....
        /*002c*/ 	.word	0x00001460


	//----- nvinfo : EIATTR_CRS_STACK_SIZE
	.align		4
.L_1561:
        /*0030*/ 	.byte	0x04, 0x1e
        /*0032*/ 	.short	(.L_1563 - .L_1562)
.L_1562:
        /*0034*/ 	.word	0x00000000


	//----- nvinfo : EIATTR_CBANK_PARAM_SIZE
	.align		4
.L_1563:
        /*0038*/ 	.byte	0x03, 0x19
        /*003a*/ 	.short	0x00a0


	//----- nvinfo : EIATTR_PARAM_CBANK
	.align		4
        /*003c*/ 	.byte	0x04, 0x0a
        /*003e*/ 	.short	(.L_1565 - .L_1564)
	.align		4
.L_1564:
        /*0040*/ 	.word	index@(.nv.constant0._Z32group_norm_nhwc_fwd_scale_kernelI11Bf16IOFp32WLi120EEv26Group_norm_nhwc_fwd_params)
        /*0044*/ 	.short	0x0210
        /*0046*/ 	.short	0x00a0


	//----- nvinfo : EIATTR_SW_WAR
	.align		4
.L_1565:
        /*0048*/ 	.byte	0x04, 0x36
        /*004a*/ 	.short	(.L_1567 - .L_1566)
.L_1566:
        /*004c*/ 	.word	0x00000008
.L_1567:


//--------------------- .nv.info._Z32group_norm_nhwc_fwd_scale_kernelI11Bf16IOFp32WLi140EEv26Group_norm_nhwc_fwd_params --------------------------
	.section	.nv.info._Z32group_norm_nhwc_fwd_scale_kernelI11Bf16IOFp32WLi140EEv26Group_norm_nhwc_fwd_params,"",@"SHT_CUDA_INFO"
	.sectionflags	@""
	.align	4


	//----- nvinfo : EIATTR_CUDA_API_VERSION
	.align		4
        /*0000*/ 	.byte	0x04, 0x37
        /*0002*/ 	.short	(.L_1569 - .L_1568)
.L_1568:
        /*0004*/ 	.word	0x00000082


	//----- nvinfo : EIATTR_KPARAM_INFO
	.align		4
.L_1569:
        /*0008*/ 	.byte	0x04, 0x17
        /*000a*/ 	.short	(.L_1571 - .L_1570)
.L_1570:
        /*000c*/ 	.word	0x00000000
        /*0010*/ 	.short	0x0000
        /*0012*/ 	.short	0x0000
        /*0014*/ 	.byte	0x00, 0xf0, 0x81, 0x02


	//----- nvinfo : EIATTR_SPARSE_MMA_MASK
	.align		4
.L_1571:
        /*0018*/ 	.byte	0x03, 0x50
        /*001a*/ 	.short	0x0000


	//----- nvinfo : EIATTR_MAXREG_COUNT
	.align		4
        /*001c*/ 	.byte	0x03, 0x1b
        /*001e*/ 	.short	0x00ff


	//----- nvinfo : EIATTR_MERCURY_ISA_VERSION
	.align		4
        /*0020*/ 	.byte	0x03, 0x5f
        /*0022*/ 	.short	0x0101


	//----- nvinfo : EIATTR_EXIT_INSTR_OFFSETS
	.align		4
        /*0024*/ 	.byte	0x04, 0x1c
        /*0026*/ 	.short	(.L_1573 - .L_1572)


	//   ....[0]....
.L_1572:
        /*0028*/ 	.word	0x000013e0


	//   ....[1]....
        /*002c*/ 	.word	0x00001460


	//----- nvinfo : EIATTR_CRS_STACK_SIZE
	.align		4
.L_1573:
        /*0030*/ 	.byte	0x04, 0x1e
        /*0032*/ 	.short	(.L_1575 - .L_1574)
.L_1574:
        /*0034*/ 	.word	0x00000000


	//----- nvinfo : EIATTR_CBANK_PARAM_SIZE
	.align		4
.L_1575:
        /*0038*/ 	.byte	0x03, 0x19
        /*003a*/ 	.short	0x00a0


	//----- nvinfo : EIATTR_PARAM_CBANK
	.align		4
        /*003c*/ 	.byte	0x04, 0x0a
        /*003e*/ 	.short	(.L_1577 - .L_1576)
	.align		4
.L_1576:
        /*0040*/ 	.word	index@(.nv.constant0._Z32group_norm_nhwc_fwd_scale_kernelI11Bf16IOFp32WLi140EEv26Group_norm_nhwc_fwd_params)
        /*0044*/ 	.short	0x0210
        /*0046*/ 	.short	0x00a0


	//----- nvinfo : EIATTR_SW_WAR
	.align		4
.L_1577:
        /*0048*/ 	.byte	0x04, 0x36
        /*004a*/ 	.short	(.L_1579 - .L_1578)
.L_1578:
        /*004c*/ 	.word	0x00000008
.L_1579:


//--------------------- .nv.info._Z32group_norm_nhwc_fwd_scale_kernelI11Bf16IOFp32WLi160EEv26Group_norm_nhwc_fwd_params --------------------------
	.section	.nv.info._Z32group_norm_nhwc_fwd_scale_kernelI11Bf16IOFp32WLi160EEv26Group_norm_nhwc_fwd_params,"",@"SHT_CUDA_INFO"
	.sectionflags	@""
	.align	4


	//----- nvinfo : EIATTR_CUDA_API_VERSION
	.align		4
        /*0000*/ 	.byte	0x04, 0x37
        /*0002*/ 	.short	(.L_1581 - .L_1580)
.L_1580:
        /*0004*/ 	.word	0x00000082


	//----- nvinfo : EIATTR_KPARAM_INFO
	.align		4
.L_1581:
        /*0008*/ 	.byte	0x04, 0x17
        /*000a*/ 	.short	(.L_1583 - .L_1582)
.L_1582:
        /*000c*/ 	.word	0x00000000
        /*0010*/ 	.short	0x0000
        /*0012*/ 	.short	0x0000
        /*0014*/ 	.byte	0x00, 0xf0, 0x81, 0x02


	//----- nvinfo : EIATTR_SPARSE_MMA_MASK
	.align		4
.L_1583:
        /*0018*/ 	.byte	0x03, 0x50
        /*001a*/ 	.short	0x0000


	//----- nvinfo : EIATTR_MAXREG_COUNT
	.align		4
        /*001c*/ 	.byte	0x03, 0x1b
        /*001e*/ 	.short	0x00ff


	//----- nvinfo : EIATTR_MERCURY_ISA_VERSION
	.align		4
        /*0020*/ 	.byte	0x03, 0x5f
        /*0022*/ 	.short	0x0101


	//----- nvinfo : EIATTR_EXIT_INSTR_OFFSETS
	.align		4
        /*0024*/ 	.byte	0x04, 0x1c
        /*0026*/ 	.short	(.L_1585 - .L_1584)


	//   ....[0]....
.L_1584:
        /*0028*/ 	.word	0x000013e0


	//   ....[1]....
        /*002c*/ 	.word	0x00001460


	//----- nvinfo : EIATTR_CRS_STACK_SIZE
	.align		4
.L_1585:
        /*0030*/ 	.byte	0x04, 0x1e
        /*0032*/ 	.short	(.L_1587 - .L_1586)
.L_1586:
        /*0034*/ 	.word	0x00000000


	//----- nvinfo : EIATTR_CBANK_PARAM_SIZE
	.align		4
.L_1587:
        /*0038*/ 	.byte	0x03, 0x19
        /*003a*/ 	.short	0x00a0


	//----- nvinfo : EIATTR_PARAM_CBANK
	.align		4
        /*003c*/ 	.byte	0x04, 0x0a
        /*003e*/ 	.short	(.L_1589 - .L_1588)
	.align		4
.L_1588:
        /*0040*/ 	.word	index@(.nv.constant0._Z32group_norm_nhwc_fwd_scale_kernelI11Bf16IOFp32WLi160EEv26Group_norm_nhwc_fwd_params)
        /*0044*/ 	.short	0x0210
        /*0046*/ 	.short	0x00a0


	//----- nvinfo : EIATTR_SW_WAR
	.align		4
.L_1589:
        /*0048*/ 	.byte	0x04, 0x36
        /*004a*/ 	.short	(.L_1591 - .L_1590)
.L_1590:
        /*004c*/ 	.word	0x00000008
.L_1591:


//--------------------- .nv.info._Z32group_norm_nhwc_fwd_scale_kernelI11Bf16IOBf16WLi196EEv26Group_norm_nhwc_fwd_params --------------------------
	.section	.nv.info._Z32group_norm_nhwc_fwd_scale_kernelI11Bf16IOBf16WLi196EEv26Group_norm_nhwc_fwd_params,"",@"SHT_CUDA_INFO"
	.sectionflags	@""
	.align	4


	//----- nvinfo : EIATTR_CUDA_API_VERSION
	.align		4
        /*0000*/ 	.byte	0x04, 0x37
        /*0002*/ 	.short	(.L_1593 - .L_1592)
.L_1592:
        /*0004*/ 	.word	0x00000082


	//----- nvinfo : EIATTR_KPARAM_INFO
	.align		4
.L_1593:
        /*0008*/ 	.byte	0x04, 0x17
        /*000a*/ 	.short	(.L_1595 - .L_1594)
.L_1594:
        /*000c*/ 	.word	0x00000000
        /*0010*/ 	.short	0x0000
        /*0012*/ 	.short	0x0000
        /*0014*/ 	.byte	0x00, 0xf0, 0x81, 0x02


	//----- nvinfo : EIATTR_SPARSE_MMA_MASK
	.align		4
.L_1595:
        /*0018*/ 	.byte	0x03, 0x50
        /*001a*/ 	.short	0x0000


	//----- nvinfo : EIATTR_MAXREG_COUNT
	.align		4
        /*001c*/ 	.byte	0x03, 0x1b
        /*001e*/ 	.short	0x00ff


	//----- nvinfo : EIATTR_MERCURY_ISA_VERSION
	.align		4
        /*0020*/ 	.byte	0x03, 0x5f
        /*0022*/ 	.short	0x0101


	//----- nvinfo : EIATTR_EXIT_INSTR_OFFSETS
	.align		4
        /*0024*/ 	.byte	0x04, 0x1c
        /*0026*/ 	.short	(.L_1597 - .L_1596)


	//   ....[0]....
.L_1596:
        /*0028*/ 	.word	0x00001440


	//   ....[1]....
        /*002c*/ 	.word	0x000014c0


	//----- nvinfo : EIATTR_CRS_STACK_SIZE
	.align		4
.L_1597:
        /*0030*/ 	.byte	0x04, 0x1e
        /*0032*/ 	.short	(.L_1599 - .L_1598)
.L_1598:
        /*0034*/ 	.word	0x00000000


	//----- nvinfo : EIATTR_CBANK_PARAM_SIZE
	.align		4
.L_1599:
        /*0038*/ 	.byte	0x03, 0x19
        /*003a*/ 	.short	0x00a0


	//----- nvinfo : EIATTR_PARAM_CBANK
	.align		4
        /*003c*/ 	.byte	0x04, 0x0a
        /*003e*/ 	.short	(.L_1601 - .L_1600)
	.align		4
.L_1600:
        /*0040*/ 	.word	index@(.nv.constant0._Z32group_norm_nhwc_fwd_scale_kernelI11Bf16IOBf16WLi196EEv26Group_norm_nhwc_fwd_params)
        /*0044*/ 	.short	0x0210
        /*0046*/ 	.short	0x00a0


	//----- nvinfo : EIATTR_SW_WAR
	.align		4
.L_1601:
        /*0048*/ 	.byte	0x04, 0x36
        /*004a*/ 	.short	(.L_1603 - .L_1602)
.L_1602:
        /*004c*/ 	.word	0x00000008
.L_1603:


//--------------------- .nv.info._Z32group_norm_nhwc_fwd_scale_kernelI11Bf16IOBf16WLi168EEv26Group_norm_nhwc_fwd_params --------------------------
	.section	.nv.info._Z32group_norm_nhwc_fwd_scale_kernelI11Bf16IOBf16WLi168EEv26Group_norm_nhwc_fwd_params,"",@"SHT_CUDA_INFO"
	.sectionflags	@""
	.align	4


	//----- nvinfo : EIATTR_CUDA_API_VERSION
	.align		4
        /*0000*/ 	.byte	0x04, 0x37
        /*0002*/ 	.short	(.L_1605 - .L_1604)
.L_1604:
        /*0004*/ 	.word	0x00000082


	//----- nvinfo : EIATTR_KPARAM_INFO
	.align		4
.L_1605:
        /*0008*/ 	.byte	0x04, 0x17
        /*000a*/ 	.short	(.L_1607 - .L_1606)
.L_1606:
        /*000c*/ 	.word	0x00000000
        /*0010*/ 	.short	0x0000
        /*0012*/ 	.short	0x0000
        /*0014*/ 	.byte	0x00, 0xf0, 0x81, 0x02


	//----- nvinfo : EIATTR_SPARSE_MMA_MASK
	.align		4
.L_1607:
        /*0018*/ 	.byte	0x03, 0x50
        /*001a*/ 	.short	0x0000


	//----- nvinfo : EIATTR_MAXREG_COUNT
	.align		4
        /*001c*/ 	.byte	0x03, 0x1b
        /*001e*/ 	.short	0x00ff


	//----- nvinfo : EIATTR_MERCURY_ISA_VERSION
	.align		4
        /*0020*/ 	.byte	0x03, 0x5f
        /*0022*/ 	.short	0x0101


	//----- nvinfo : EIATTR_EXIT_INSTR_OFFSETS
	.align		4
        /*0024*/ 	.byte	0x04, 0x1c
        /*0026*/ 	.short	(.L_1609 - .L_1608)


	//   ....[0]....
.L_1608:
        /*0028*/ 	.word	0x00001440


	//   ....[1]....
        /*002c*/ 	.word	0x000014c0


	//----- nvinfo : EIATTR_CRS_STACK_SIZE
	.align		4
.L_1609:
        /*0030*/ 	.byte	0x04, 0x1e
        /*0032*/ 	.short	(.L_1611 - .L_1610)
.L_1610:
        /*0034*/ 	.word	0x00000000


	//----- nvinfo : EIATTR_CBANK_PARAM_SIZE
	.align		4
.L_1611:
        /*0038*/ 	.byte	0x03, 0x19
        /*003a*/ 	.short	0x00a0


	//----- nvinfo : EIATTR_PARAM_CBANK
	.align		4
        /*003c*/ 	.byte	0x04, 0x0a
        /*003e*/ 	.short	(.L_1613 - .L_1612)
	.align		4
.L_1612:
        /*0040*/ 	.word	index@(.nv.constant0._Z32group_norm_nhwc_fwd_scale_kernelI11Bf16IOBf16WLi168EEv26Group_norm_nhwc_fwd_params)
        /*0044*/ 	.short	0x0210
        /*0046*/ 	.short	0x00a0


	//----- nvinfo : EIATTR_SW_WAR
	.align		4
.L_1613:
        /*0048*/ 	.byte	0x04, 0x36
        /*004a*/ 	.short	(.L_1615 - .L_1614)
.L_1614:
        /*004c*/ 	.word	0x00000008
.L_1615:


//--------------------- .nv.info._Z32group_norm_nhwc_fwd_scale_kernelI11Bf16IOBf16WLi64EEv26Group_norm_nhwc_fwd_params --------------------------
	.section	.nv.info._Z32group_norm_nhwc_fwd_scale_kernelI11Bf16IOBf16WLi64EEv26Group_norm_nhwc_fwd_params,"",@"SHT_CUDA_INFO"
	.sectionflags	@""
	.align	4


	//----- nvinfo : EIATTR_CUDA_API_VERSION
	.align		4
        /*0000*/ 	.byte	0x04, 0x37
        /*0002*/ 	.short	(.L_1617 - .L_1616)
.L_1616:
        /*0004*/ 	.word	0x00000082


	//----- nvinfo : EIATTR_KPARAM_INFO
	.align		4
.L_1617:
        /*0008*/ 	.byte	0x04, 0x17
        /*000a*/ 	.short	(.L_1619 - .L_1618)
.L_1618:
        /*000c*/ 	.word	0x00000000
        /*0010*/ 	.short	0x0000
        /*0012*/ 	.short	0x0000
        /*0014*/ 	.byte	0x00, 0xf0, 0x81, 0x02


	//----- nvinfo : EIATTR_SPARSE_MMA_MASK
	.align		4
.L_1619:
        /*0018*/ 	.byte	0x03, 0x50
        /*001a*/ 	.short	0x0000


	//----- nvinfo : EIATTR_MAXREG_COUNT
	.align		4
        /*001c*/ 	.byte	0x03, 0x1b
        /*001e*/ 	.short	0x00ff


	//----- nvinfo : EIATTR_MERCURY_ISA_VERSION
	.align		4
        /*0020*/ 	.byte	0x03, 0x5f
        /*0022*/ 	.short	0x0101


	//----- nvinfo : EIATTR_EXIT_INSTR_OFFSETS
	.align		4
        /*0024*/ 	.byte	0x04, 0x1c
        /*0026*/ 	.short	(.L_1621 - .L_1620)


	//   ....[0]....
.L_1620:
        /*0028*/ 	.word	0x00001440


	//   ....[1]....
        /*002c*/ 	.word	0x000014c0


	//----- nvinfo : EIATTR_CRS_STACK_SIZE
	.align		4
.L_1621:
        /*0030*/ 	.byte	0x04, 0x1e
        /*0032*/ 	.short	(.L_1623 - .L_1622)
.L_1622:
        /*0034*/ 	.word	0x00000000


	//----- nvinfo : EIATTR_CBANK_PARAM_SIZE
	.align		4
.L_1623:
        /*0038*/ 	.byte	0x03, 0x19
        /*003a*/ 	.short	0x00a0


	//----- nvinfo : EIATTR_PARAM_CBANK
	.align		4
        /*003c*/ 	.byte	0x04, 0x0a
        /*003e*/ 	.short	(.L_1625 - .L_1624)
	.align		4
.L_1624:
        /*0040*/ 	.word	index@(.nv.constant0._Z32group_norm_nhwc_fwd_scale_kernelI11Bf16IOBf16WLi64EEv26Group_norm_nhwc_fwd_params)
        /*0044*/ 	.short	0x0210
        /*0046*/ 	.short	0x00a0


	//----- nvinfo : EIATTR_SW_WAR
	.align		4
.L_1625:
        /*0048*/ 	.byte	0x04, 0x36
        /*004a*/ 	.short	(.L_1627 - .L_1626)
.L_1626:
        /*004c*/ 	.word	0x00000008
.L_1627:


//--------------------- .nv.info._Z32group_norm_nhwc_fwd_scale_kernelI11Bf16IOBf16WLi128EEv26Group_norm_nhwc_fwd_params --------------------------
	.section	.nv.info._Z32group_norm_nhwc_fwd_scale_kernelI11Bf16IOBf16WLi128EEv26Group_norm_nhwc_fwd_params,"",@"SHT_CUDA_INFO"
	.sectionflags	@""
	.align	4


	//----- nvinfo : EIATTR_CUDA_API_VERSION
	.align		4
        /*0000*/ 	.byte	0x04, 0x37
        /*0002*/ 	.short	(.L_1629 - .L_1628)
.L_1628:
        /*0004*/ 	.word	0x00000082


	//----- nvinfo : EIATTR_KPARAM_INFO
	.align		4
.L_1629:
        /*0008*/ 	.byte	0x04, 0x17
        /*000a*/ 	.short	(.L_1631 - .L_1630)
.L_1630:
        /*000c*/ 	.word	0x00000000
        /*0010*/ 	.short	0x0000
        /*0012*/ 	.short	0x0000
        /*0014*/ 	.byte	0x00, 0xf0, 0x81, 0x02


	//----- nvinfo : EIATTR_SPARSE_MMA_MASK
	.align		4
.L_1631:
        /*0018*/ 	.byte	0x03, 0x50
        /*001a*/ 	.short	0x0000


	//----- nvinfo : EIATTR_MAXREG_COUNT
	.align		4
        /*001c*/ 	.byte	0x03, 0x1b
        /*001e*/ 	.short	0x00ff


	//----- nvinfo : EIATTR_MERCURY_ISA_VERSION
	.align		4
        /*0020*/ 	.byte	0x03, 0x5f
        /*0022*/ 	.short	0x0101


	//----- nvinfo : EIATTR_EXIT_INSTR_OFFSETS
	.align		4
        /*0024*/ 	.byte	0x04, 0x1c
        /*0026*/ 	.short	(.L_1633 - .L_1632)


	//   ....[0]....
.L_1632:
        /*0028*/ 	.word	0x00001440


	//   ....[1]....
        /*002c*/ 	.word	0x000014c0


	//----- nvinfo : EIATTR_CRS_STACK_SIZE
	.align		4
.L_1633:
        /*0030*/ 	.byte	0x04, 0x1e
        /*0032*/ 	.short	(.L_1635 - .L_1634)
.L_1634:
        /*0034*/ 	.word	0x00000000


	//----- nvinfo : EIATTR_CBANK_PARAM_SIZE
	.align		4
.L_1635:
        /*0038*/ 	.byte	0x03, 0x19
        /*003a*/ 	.short	0x00a0


	//----- nvinfo : EIATTR_PARAM_CBANK
	.align		4
        /*003c*/ 	.byte	0x04, 0x0a
        /*003e*/ 	.short	(.L_1637 - .L_1636)
	.align		4
.L_1636:
        /*0040*/ 	.word	index@(.nv.constant0._Z32group_norm_nhwc_fwd_scale_kernelI11Bf16IOBf16WLi128EEv26Group_norm_nhwc_fwd_params)
        /*0044*/ 	.short	0x0210
        /*0046*/ 	.short	0x00a0


	//----- nvinfo : EIATTR_SW_WAR
	.align		4
.L_1637:
        /*0048*/ 	.byte	0x04, 0x36
        /*004a*/ 	.short	(.L_1639 - .L_1638)
.L_1638:
        /*004c*/ 	.word	0x00000008
.L_1639:


//--------------------- .nv.info._Z32group_norm_nhwc_fwd_scale_kernelI11Bf16IOBf16WLi192EEv26Group_norm_nhwc_fwd_params --------------------------
	.section	.nv.info._Z32group_norm_nhwc_fwd_scale_kernelI11Bf16IOBf16WLi192EEv26Group_norm_nhwc_fwd_params,"",@"SHT_CUDA_INFO"
	.sectionflags	@""
	.align	4


	//----- nvinfo : EIATTR_CUDA_API_VERSION
	.align		4
        /*0000*/ 	.byte	0x04, 0x37
        /*0002*/ 	.short	(.L_1641 - .L_1640)
.L_1640:
        /*0004*/ 	.word	0x00000082


	//----- nvinfo : EIATTR_KPARAM_INFO
	.align		4
.L_1641:
        /*0008*/ 	.byte	0x04, 0x17
        /*000a*/ 	.short	(.L_1643 - .L_1642)
.L_1642:
        /*000c*/ 	.word	0x00000000
        /*0010*/ 	.short	0x0000
        /*0012*/ 	.short	0x0000
        /*0014*/ 	.byte	0x00, 0xf0, 0x81, 0x02


	//----- nvinfo : EIATTR_SPARSE_MMA_MASK
	.align		4
.L_1643:
        /*0018*/ 	.byte	0x03, 0x50
        /*001a*/ 	.short	0x0000


	//----- nvinfo : EIATTR_MAXREG_COUNT
	.align		4
        /*001c*/ 	.byte	0x03, 0x1b
        /*001e*/ 	.short	0x00ff


	//----- nvinfo : EIATTR_MERCURY_ISA_VERSION
	.align		4
        /*0020*/ 	.byte	0x03, 0x5f
        /*0022*/ 	.short	0x0101


	//----- nvinfo : EIATTR_EXIT_INSTR_OFFSETS
	.align		4
        /*0024*/ 	.byte	0x04, 0x1c
        /*0026*/ 	.short	(.L_1645 - .L_1644)


	//   ....[0]....
.L_1644:
        /*0028*/ 	.word	0x00001440


	//   ....[1]....
        /*002c*/ 	.word	0x000014c0


	//----- nvinfo : EIATTR_CRS_STACK_SIZE
	.align		4
.L_1645:
        /*0030*/ 	.byte	0x04, 0x1e
        /*0032*/ 	.short	(.L_1647 - .L_1646)
.L_1646:
        /*0034*/ 	.word	0x00000000


	//----- nvinfo : EIATTR_CBANK_PARAM_SIZE
	.align		4
.L_1647:
        /*0038*/ 	.byte	0x03, 0x19
        /*003a*/ 	.short	0x00a0


	//----- nvinfo : EIATTR_PARAM_CBANK
	.align		4
        /*003c*/ 	.byte	0x04, 0x0a
        /*003e*/ 	.short	(.L_1649 - .L_1648)
	.align		4
.L_1648:
        /*0040*/ 	.word	index@(.nv.constant0._Z32group_norm_nhwc_fwd_scale_kernelI11Bf16IOBf16WLi192EEv26Group_norm_nhwc_fwd_params)
        /*0044*/ 	.short	0x0210
        /*0046*/ 	.short	0x00a0


	//----- nvinfo : EIATTR_SW_WAR
	.align		4
.L_1649:
        /*0048*/ 	.byte	0x04, 0x36
        /*004a*/ 	.short	(.L_1651 - .L_1650)
.L_1650:
        /*004c*/ 	.word	0x00000008
.L_1651:


//--------------------- .nv.info._Z32group_norm_nhwc_fwd_scale_kernelI11Bf16IOBf16WLi448EEv26Group_norm_nhwc_fwd_params --------------------------
	.section	.nv.info._Z32group_norm_nhwc_fwd_scale_kernelI11Bf16IOBf16WLi448EEv26Group_norm_nhwc_fwd_params,"",@"SHT_CUDA_INFO"
	.sectionflags	@""
	.align	4


	//----- nvinfo : EIATTR_CUDA_API_VERSION
	.align		4
        /*0000*/ 	.byte	0x04, 0x37
        /*0002*/ 	.short	(.L_1653 - .L_1652)
.L_1652:
        /*0004*/ 	.word	0x00000082


	//----- nvinfo : EIATTR_KPARAM_INFO
	.align		4
.L_1653:
        /*0008*/ 	.byte	0x04, 0x17
        /*000a*/ 	.short	(.L_1655 - .L_1654)
.L_1654:
        /*000c*/ 	.word	0x00000000
        /*0010*/ 	.short	0x0000
        /*0012*/ 	.short	0x0000
        /*0014*/ 	.byte	0x00, 0xf0, 0x81, 0x02


	//----- nvinfo : EIATTR_SPARSE_MMA_MASK
	.align		4
.L_1655:
        /*0018*/ 	.byte	0x03, 0x50
        /*001a*/ 	.short	0x0000


	//----- nvinfo : EIATTR_MAXREG_COUNT
	.align		4
        /*001c*/ 	.byte	0x03, 0x1b
        /*001e*/ 	.short	0x00ff


	//----- nvinfo : EIATTR_MERCURY_ISA_VERSION
	.align		4
        /*0020*/ 	.byte	0x03, 0x5f
        /*0022*/ 	.short	0x0101


	//----- nvinfo : EIATTR_EXIT_INSTR_OFFSETS
	.align		4
        /*0024*/ 	.byte	0x04, 0x1c
        /*0026*/ 	.short	(.L_1657 - .L_1656)


	//   ....[0]....
.L_1656:
        /*0028*/ 	.word	0x00001440


	//   ....[1]....
        /*002c*/ 	.word	0x000014c0


	//----- nvinfo : EIATTR_CRS_STACK_SIZE
	.align		4
.L_1657:
        /*0030*/ 	.byte	0x04, 0x1e
        /*0032*/ 	.short	(.L_1659 - .L_1658)
.L_1658:
        /*0034*/ 	.word	0x00000000


	//----- nvinfo : EIATTR_CBANK_PARAM_SIZE
	.align		4
.L_1659:
        /*0038*/ 	.byte	0x03, 0x19
        /*003a*/ 	.short	0x00a0


	//----- nvinfo : EIATTR_PARAM_CBANK
	.align		4
        /*003c*/ 	.byte	0x04, 0x0a
        /*003e*/ 	.short	(.L_1661 - .L_1660)
	.align		4
.L_1660:
        /*0040*/ 	.word	index@(.nv.constant0._Z32group_norm_nhwc_fwd_scale_kernelI11Bf16IOBf16WLi448EEv26Group_norm_nhwc_fwd_params)
        /*0044*/ 	.short	0x0210
        /*0046*/ 	.short	0x00a0


	//----- nvinfo : EIATTR_SW_WAR
	.align		4
.L_1661:
        /*0048*/ 	.byte	0x04, 0x36
        /*004a*/ 	.short	(.L_1663 - .L_1662)
.L_1662:
        /*004c*/ 	.word	0x00000008
.L_1663:


//--------------------- .nv.info._Z32group_norm_nhwc_fwd_scale_kernelI11Bf16IOBf16WLi256EEv26Group_norm_nhwc_fwd_params --------------------------
	.section	.nv.info._Z32group_norm_nhwc_fwd_scale_kernelI11Bf16IOBf16WLi256EEv26Group_norm_nhwc_fwd_params,"",@"SHT_CUDA_INFO"
	.sectionflags	@""
	.align	4


	//----- nvinfo : EIATTR_CUDA_API_VERSION
	.align		4
        /*0000*/ 	.byte	0x04, 0x37
        /*0002*/ 	.short	(.L_1665 - .L_1664)
.L_1664:
        /*0004*/ 	.word	0x00000082


	//----- nvinfo : EIATTR_KPARAM_INFO
	.align		4
.L_1665:
        /*0008*/ 	.byte	0x04, 0x17
        /*000a*/ 	.short	(.L_1667 - .L_1666)
.L_1666:
        /*000c*/ 	.word	0x00000000
        /*0010*/ 	.short	0x0000
        /*0012*/ 	.short	0x0000
        /*0014*/ 	.byte	0x00, 0xf0, 0x81, 0x02


	//----- nvinfo : EIATTR_SPARSE_MMA_MASK
	.align		4
.L_1667:
        /*0018*/ 	.byte	0x03, 0x50
        /*001a*/ 	.short	0x0000


	//----- nvinfo : EIATTR_MAXREG_COUNT
	.align		4
        /*001c*/ 	.byte	0x03, 0x1b
        /*001e*/ 	.short	0x00ff


	//----- nvinfo : EIATTR_MERCURY_ISA_VERSION
	.align		4
        /*0020*/ 	.byte	0x03, 0x5f
        /*0022*/ 	.short	0x0101


	//----- nvinfo : EIATTR_EXIT_INSTR_OFFSETS
	.align		4
        /*0024*/ 	.byte	0x04, 0x1c
        /*0026*/ 	.short	(.L_1669 - .L_1668)


	//   ....[0]....
.L_1668:
        /*0028*/ 	.word	0x00001440


	//   ....[1]....
        /*002c*/ 	.word	0x000014c0


	//----- nvinfo : EIATTR_CRS_STACK_SIZE
	.align		4
.L_1669:
        /*0030*/ 	.byte	0x04, 0x1e
        /*0032*/ 	.short	(.L_1671 - .L_1670)
.L_1670:
        /*0034*/ 	.word	0x00000000


	//----- nvinfo : EIATTR_CBANK_PARAM_SIZE
	.align		4
.L_1671:
        /*0038*/ 	.byte	0x03, 0x19
        /*003a*/ 	.short	0x00a0


	//----- nvinfo : EIATTR_PARAM_CBANK
	.align		4
        /*003c*/ 	.byte	0x04, 0x0a
        /*003e*/ 	.short	(.L_1673 - .L_1672)
	.align		4
.L_1672:
        /*0040*/ 	.word	index@(.nv.constant0._Z32group_norm_nhwc_fwd_scale_kernelI11Bf16IOBf16WLi256EEv26Group_norm_nhwc_fwd_params)
        /*0044*/ 	.short	0x0210
        /*0046*/ 	.short	0x00a0


	//----- nvinfo : EIATTR_SW_WAR
	.align		4
.L_1673:
        /*0048*/ 	.byte	0x04, 0x36
        /*004a*/ 	.short	(.L_1675 - .L_1674)
.L_1674:
        /*004c*/ 	.word	0x00000008
.L_1675:


//--------------------- .nv.info._Z32group_norm_nhwc_fwd_scale_kernelI11Bf16IOBf16WLi120EEv26Group_norm_nhwc_fwd_params --------------------------
	.section	.nv.info._Z32group_norm_nhwc_fwd_scale_kernelI11Bf16IOBf16WLi120EEv26Group_norm_nhwc_fwd_params,"",@"SHT_CUDA_INFO"
	.sectionflags	@""
	.align	4


	//----- nvinfo : EIATTR_CUDA_API_VERSION
	.align		4
        /*0000*/ 	.byte	0x04, 0x37
        /*0002*/ 	.short	(.L_1677 - .L_1676)
.L_1676:
        /*0004*/ 	.word	0x00000082


	//----- nvinfo : EIATTR_KPARAM_INFO
	.align		4
.L_1677:
        /*0008*/ 	.byte	0x04, 0x17
        /*000a*/ 	.short	(.L_1679 - .L_1678)
.L_1678:
        /*000c*/ 	.word	0x00000000
        /*0010*/ 	.short	0x0000
        /*0012*/ 	.short	0x0000
        /*0014*/ 	.byte	0x00, 0xf0, 0x81, 0x02


	//----- nvinfo : EIATTR_SPARSE_MMA_MASK
	.align		4
.L_1679:
        /*0018*/ 	.byte	0x03, 0x50
        /*001a*/ 	.short	0x0000


	//----- nvinfo : EIATTR_MAXREG_COUNT
	.align		4
        /*001c*/ 	.byte	0x03, 0x1b
        /*001e*/ 	.short	0x00ff


	//----- nvinfo : EIATTR_MERCURY_ISA_VERSION
	.align		4
        /*0020*/ 	.byte	0x03, 0x5f
        /*0022*/ 	.short	0x0101


	//----- nvinfo : EIATTR_EXIT_INSTR_OFFSETS
	.align		4
        /*0024*/ 	.byte	0x04, 0x1c
        /*0026*/ 	.short	(.L_1681 - .L_1680)


	//   ....[0]....
.L_1680:
        /*0028*/ 	.word	0x00001440


	//   ....[1]....
        /*002c*/ 	.word	0x000014c0


	//----- nvinfo : EIATTR_CRS_STACK_SIZE
	.align		4
.L_1681:
        /*0030*/ 	.byte	0x04, 0x1e
        /*0032*/ 	.short	(.L_1683 - .L_1682)
.L_1682:
        /*0034*/ 	.word	0x00000000


	//----- nvinfo : EIATTR_CBANK_PARAM_SIZE
	.align		4
.L_1683:
        /*0038*/ 	.byte	0x03, 0x19
        /*003a*/ 	.short	0x00a0


	//----- nvinfo : EIATTR_PARAM_CBANK
	.align		4
        /*003c*/ 	.byte	0x04, 0x0a
        /*003e*/ 	.short	(.L_1685 - .L_1684)
	.align		4
.L_1684:
        /*0040*/ 	.word	index@(.nv.constant0._Z32group_norm_nhwc_fwd_scale_kernelI11Bf16IOBf16WLi120EEv26Group_norm_nhwc_fwd_params)
        /*0044*/ 	.short	0x0210
        /*0046*/ 	.short	0x00a0


	//----- nvinfo : EIATTR_SW_WAR
	.align		4
.L_1685:
        /*0048*/ 	.byte	0x04, 0x36
        /*004a*/ 	.short	(.L_1687 - .L_1686)
.L_1686:
        /*004c*/ 	.word	0x00000008
.L_1687:


//--------------------- .nv.info._Z32group_norm_nhwc_fwd_scale_kernelI11Bf16IOBf16WLi140EEv26Group_norm_nhwc_fwd_params --------------------------
	.section	.nv.info._Z32group_norm_nhwc_fwd_scale_kernelI11Bf16IOBf16WLi140EEv26Group_norm_nhwc_fwd_params,"",@"SHT_CUDA_INFO"
	.sectionflags	@""
	.align	4


	//----- nvinfo : EIATTR_CUDA_API_VERSION
	.align		4
        /*0000*/ 	.byte	0x04, 0x37
        /*0002*/ 	.short	(.L_1689 - .L_1688)
.L_1688:
        /*0004*/ 	.word	0x00000082


	//----- nvinfo : EIATTR_KPARAM_INFO
	.align		4
.L_1689:
        /*0008*/ 	.byte	0x04, 0x17
        /*000a*/ 	.short	(.L_1691 - .L_1690)
.L_1690:
        /*000c*/ 	.word	0x00000000
        /*0010*/ 	.short	0x0000
        /*0012*/ 	.short	0x0000
        /*0014*/ 	.byte	0x00, 0xf0, 0x81, 0x02


	//----- nvinfo : EIATTR_SPARSE_MMA_MASK
	.align		4
.L_1691:
        /*0018*/ 	.byte	0x03, 0x50
        /*001a*/ 	.short	0x0000


	//----- nvinfo : EIATTR_MAXREG_COUNT
	.align		4
        /*001c*/ 	.byte	0x03, 0x1b
        /*001e*/ 	.short	0x00ff


	//----- nvinfo : EIATTR_MERCURY_ISA_VERSION
	.align		4
        /*0020*/ 	.byte	0x03, 0x5f
        /*0022*/ 	.short	0x0101


	//----- nvinfo : EIATTR_EXIT_INSTR_OFFSETS
	.align		4
        /*0024*/ 	.byte	0x04, 0x1c
        /*0026*/ 	.short	(.L_1693 - .L_1692)


	//   ....[0]....
.L_1692:
        /*0028*/ 	.word	0x00001440


	//   ....[1]....
        /*002c*/ 	.word	0x000014c0


	//----- nvinfo : EIATTR_CRS_STACK_SIZE
	.align		4
.L_1693:
        /*0030*/ 	.byte	0x04, 0x1e
        /*0032*/ 	.short	(.L_1695 - .L_1694)
.L_1694:
        /*0034*/ 	.word	0x00000000


	//----- nvinfo : EIATTR_CBANK_PARAM_SIZE
	.align		4
.L_1695:
        /*0038*/ 	.byte	0x03, 0x19
        /*003a*/ 	.short	0x00a0


	//----- nvinfo : EIATTR_PARAM_CBANK
	.align		4
        /*003c*/ 	.byte	0x04, 0x0a
        /*003e*/ 	.short	(.L_1697 - .L_1696)
	.align		4
.L_1696:
        /*0040*/ 	.word	index@(.nv.constant0._Z32group_norm_nhwc_fwd_scale_kernelI11Bf16IOBf16WLi140EEv26Group_norm_nhwc_fwd_params)
        /*0044*/ 	.short	0x0210
        /*0046*/ 	.short	0x00a0


	//----- nvinfo : EIATTR_SW_WAR
	.align		4
.L_1697:
        /*0048*/ 	.byte	0x04, 0x36
        /*004a*/ 	.short	(.L_1699 - .L_1698)
.L_1698:
        /*004c*/ 	.word	0x00000008
.L_1699:


//--------------------- .nv.info._Z32group_norm_nhwc_fwd_scale_kernelI11Bf16IOBf16WLi160EEv26Group_norm_nhwc_fwd_params --------------------------
	.section	.nv.info._Z32group_norm_nhwc_fwd_scale_kernelI11Bf16IOBf16WLi160EEv26Group_norm_nhwc_fwd_params,"",@"SHT_CUDA_INFO"
	.sectionflags	@""
	.align	4


	//----- nvinfo : EIATTR_CUDA_API_VERSION
	.align		4
        /*0000*/ 	.byte	0x04, 0x37
        /*0002*/ 	.short	(.L_1701 - .L_1700)
.L_1700:
        /*0004*/ 	.word	0x00000082


	//----- nvinfo : EIATTR_KPARAM_INFO
	.align		4
.L_1701:
        /*0008*/ 	.byte	0x04, 0x17
        /*000a*/ 	.short	(.L_1703 - .L_1702)
.L_1702:
        /*000c*/ 	.word	0x00000000
        /*0010*/ 	.short	0x0000
        /*0012*/ 	.short	0x0000
        /*0014*/ 	.byte	0x00, 0xf0, 0x81, 0x02


	//----- nvinfo : EIATTR_SPARSE_MMA_MASK
	.align		4
.L_1703:
        /*0018*/ 	.byte	0x03, 0x50
        /*001a*/ 	.short	0x0000


	//----- nvinfo : EIATTR_MAXREG_COUNT
	.align		4
        /*001c*/ 	.byte	0x03, 0x1b
        /*001e*/ 	.short	0x00ff


	//----- nvinfo : EIATTR_MERCURY_ISA_VERSION
	.align		4
        /*0020*/ 	.byte	0x03, 0x5f
        /*0022*/ 	.short	0x0101


	//----- nvinfo : EIATTR_EXIT_INSTR_OFFSETS
	.align		4
        /*0024*/ 	.byte	0x04, 0x1c
        /*0026*/ 	.short	(.L_1705 - .L_1704)


	//   ....[0]....
.L_1704:
        /*0028*/ 	.word	0x00001440


	//   ....[1]....
        /*002c*/ 	.word	0x000014c0


	//----- nvinfo : EIATTR_CRS_STACK_SIZE
	.align		4
.L_1705:
        /*0030*/ 	.byte	0x04, 0x1e
        /*0032*/ 	.short	(.L_1707 - .L_1706)
.L_1706:
        /*0034*/ 	.word	0x00000000


	//----- nvinfo : EIATTR_CBANK_PARAM_SIZE
	.align		4
.L_1707:
        /*0038*/ 	.byte	0x03, 0x19
        /*003a*/ 	.short	0x00a0


	//----- nvinfo : EIATTR_PARAM_CBANK
	.align		4
        /*003c*/ 	.byte	0x04, 0x0a
        /*003e*/ 	.short	(.L_1709 - .L_1708)
	.align		4
.L_1708:
        /*0040*/ 	.word	index@(.nv.constant0._Z32group_norm_nhwc_fwd_scale_kernelI11Bf16IOBf16WLi160EEv26Group_norm_nhwc_fwd_params)
        /*0044*/ 	.short	0x0210
        /*0046*/ 	.short	0x00a0


	//----- nvinfo : EIATTR_SW_WAR
	.align		4
.L_1709:
        /*0048*/ 	.byte	0x04, 0x36
        /*004a*/ 	.short	(.L_1711 - .L_1710)
.L_1710:
        /*004c*/ 	.word	0x00000008
.L_1711:


//--------------------- .nv.info._Z32group_norm_nhwc_fwd_scale_kernelI11Bf16IOFp16WLi196EEv26Group_norm_nhwc_fwd_params --------------------------
	.section	.nv.info._Z32group_norm_nhwc_fwd_scale_kernelI11Bf16IOFp16WLi196EEv26Group_norm_nhwc_fwd_params,"",@"SHT_CUDA_INFO"
	.sectionflags	@""
	.align	4


	//----- nvinfo : EIATTR_CUDA_API_VERSION
	.align		4
        /*0000*/ 	.byte	0x04, 0x37
        /*0002*/ 	.short	(.L_1713 - .L_1712)
.L_1712:
        /*0004*/ 	.word	0x00000082


	//----- nvinfo : EIATTR_KPARAM_INFO
	.align		4
.L_1713:
        /*0008*/ 	.byte	0x04, 0x17
        /*000a*/ 	.short	(.L_1715 - .L_1714)
.L_1714:
        /*000c*/ 	.word	0x00000000
        /*0010*/ 	.short	0x0000
        /*0012*/ 	.short	0x0000
        /*0014*/ 	.byte	0x00, 0xf0, 0x81, 0x02


	//----- nvinfo : EIATTR_SPARSE_MMA_MASK
	.align		4
.L_1715:
        /*0018*/ 	.byte	0x03, 0x50
        /*001a*/ 	.short	0x0000


	//----- nvinfo : EIATTR_MAXREG_COUNT
	.align		4
        /*001c*/ 	.byte	0x03, 0x1b
        /*001e*/ 	.short	0x00ff


	//----- nvinfo : EIATTR_MERCURY_ISA_VERSION
	.align		4
        /*0020*/ 	.byte	0x03, 0x5f
        /*0022*/ 	.short	0x0101


	//----- nvinfo : EIATTR_EXIT_INSTR_OFFSETS
	.align		4
        /*0024*/ 	.byte	0x04, 0x1c
        /*0026*/ 	.short	(.L_1717 - .L_1716)


	//   ....[0]....
.L_1716:
        /*0028*/ 	.word	0x00001440


	//   ....[1]....
        /*002c*/ 	.word	0x000014c0


	//----- nvinfo : EIATTR_CRS_STACK_SIZE
	.align		4
.L_1717:
        /*0030*/ 	.byte	0x04, 0x1e
        /*0032*/ 	.short	(.L_1719 - .L_1718)
.L_1718:
        /*0034*/ 	.word	0x00000000


	//----- nvinfo : EIATTR_CBANK_PARAM_SIZE
	.align		4
.L_1719:
        /*0038*/ 	.byte	0x03, 0x19
        /*003a*/ 	.short	0x00a0


	//----- nvinfo : EIATTR_PARAM_CBANK
	.align		4
        /*003c*/ 	.byte	0x04, 0x0a
        /*003e*/ 	.short	(.L_1721 - .L_1720)
	.align		4
.L_1720:
        /*0040*/ 	.word	index@(.nv.constant0._Z32group_norm_nhwc_fwd_scale_kernelI11Bf16IOFp16WLi196EEv26Group_norm_nhwc_fwd_params)
        /*0044*/ 	.short	0x0210
        /*0046*/ 	.short	0x00a0


	//----- nvinfo : EIATTR_SW_WAR
	.align		4
.L_1721:
        /*0048*/ 	.byte	0x04, 0x36
        /*004a*/ 	.short	(.L_1723 - .L_1722)
.L_1722:
        /*004c*/ 	.word	0x00000008
.L_1723:


//--------------------- .nv.info._Z32group_norm_nhwc_fwd_scale_kernelI11Bf16IOFp16WLi168EEv26Group_norm_nhwc_fwd_params --------------------------
	.section	.nv.info._Z32group_norm_nhwc_fwd_scale_kernelI11Bf16IOFp16WLi168EEv26Group_norm_nhwc_fwd_params,"",@"SHT_CUDA_INFO"
	.sectionflags	@""
	.align	4


	//----- nvinfo : EIATTR_CUDA_API_VERSION
	.align		4
        /*0000*/ 	.byte	0x04, 0x37
        /*0002*/ 	.short	(.L_1725 - .L_1724)
.L_1724:
        /*0004*/ 	.word	0x00000082


	//----- nvinfo : EIATTR_KPARAM_INFO
	.align		4
.L_1725:
        /*0008*/ 	.byte	0x04, 0x17
        /*000a*/ 	.short	(.L_1727 - .L_1726)
.L_1726:
        /*000c*/ 	.word	0x00000000
        /*0010*/ 	.short	0x0000
        /*0012*/ 	.short	0x0000
        /*0014*/ 	.byte	0x00, 0xf0, 0x81, 0x02


	//----- nvinfo : EIATTR_SPARSE_MMA_MASK
	.align		4
.L_1727:
        /*0018*/ 	.byte	0x03, 0x50
        /*001a*/ 	.short	0x0000


	//----- nvinfo : EIATTR_MAXREG_COUNT
	.align		4
        /*001c*/ 	.byte	0x03, 0x1b
        /*001e*/ 	.short	0x00ff


	//----- nvinfo : EIATTR_MERCURY_ISA_VERSION
	.align		4
        /*0020*/ 	.byte	0x03, 0x5f
        /*0022*/ 	.short	0x0101


	//----- nvinfo : EIATTR_EXIT_INSTR_OFFSETS
	.align		4
        /*0024*/ 	.byte	0x04, 0x1c
        /*0026*/ 	.short	(.L_1729 - .L_1728)


	//   ....[0]....
.L_1728:
        /*0028*/ 	.word	0x00001440


	//   ....[1]....
        /*002c*/ 	.word	0x000014c0


	//----- nvinfo : EIATTR_CRS_STACK_SIZE
	.align		4
.L_1729:
        /*0030*/ 	.byte	0x04, 0x1e
        /*0032*/ 	.short	(.L_1731 - .L_1730)
.L_1730:
        /*0034*/ 	.word	0x00000000


	//----- nvinfo : EIATTR_CBANK_PARAM_SIZE
	.align		4
.L_1731:
        /*0038*/ 	.byte	0x03, 0x19
        /*003a*/ 	.short	0x00a0


	//----- nvinfo : EIATTR_PARAM_CBANK
	.align		4
        /*003c*/ 	.byte	0x04, 0x0a
        /*003e*/ 	.short	(.L_1733 - .L_1732)
	.align		4
.L_1732:
        /*0040*/ 	.word	index@(.nv.constant0._Z32group_norm_nhwc_fwd_scale_kernelI11Bf16IOFp16WLi168EEv26Group_norm_nhwc_fwd_params)
        /*0044*/ 	.short	0x0210
        /*0046*/ 	.short	0x00a0


	//----- nvinfo : EIATTR_SW_WAR
	.align		4
.L_1733:
        /*0048*/ 	.byte	0x04, 0x36
        /*004a*/ 	.short	(.L_1735 - .L_1734)
.L_1734:
        /*004c*/ 	.word	0x00000008
.L_1735:


//--------------------- .nv.info._Z32group_norm_nhwc_fwd_scale_kernelI11Bf16IOFp16WLi64EEv26Group_norm_nhwc_fwd_params --------------------------
	.section	.nv.info._Z32group_norm_nhwc_fwd_scale_kernelI11Bf16IOFp16WLi64EEv26Group_norm_nhwc_fwd_params,"",@"SHT_CUDA_INFO"
	.sectionflags	@""
	.align	4


	//----- nvinfo : EIATTR_CUDA_API_VERSION
	.align		4
        /*0000*/ 	.byte	0x04, 0x37
        /*0002*/ 	.short	(.L_1737 - .L_1736)
.L_1736:
        /*0004*/ 	.word	0x00000082


	//----- nvinfo : EIATTR_KPARAM_INFO
	.align		4
.L_1737:
        /*0008*/ 	.byte	0x04, 0x17
        /*000a*/ 	.short	(.L_1739 - .L_1738)
.L_1738:
        /*000c*/ 	.word	0x00000000
        /*0010*/ 	.short	0x0000
        /*0012*/ 	.short	0x0000
        /*0014*/ 	.byte	0x00, 0xf0, 0x81, 0x02


	//----- nvinfo : EIATTR_SPARSE_MMA_MASK
	.align		4
.L_1739:
        /*0018*/ 	.byte	0x03, 0x50
        /*001a*/ 	.short	0x0000


	//----- nvinfo : EIATTR_MAXREG_COUNT
	.align		4
        /*001c*/ 	.byte	0x03, 0x1b
        /*001e*/ 	.short	0x00ff


	//----- nvinfo : EIATTR_MERCURY_ISA_VERSION
	.align		4
        /*0020*/ 	.byte	0x03, 0x5f
        /*0022*/ 	.short	0x0101


	//----- nvinfo : EIATTR_EXIT_INSTR_OFFSETS
	.align		4
        /*0024*/ 	.byte	0x04, 0x1c
        /*0026*/ 	.short	(.L_1741 - .L_1740)


	//   ....[0]....
.L_1740:
        /*0028*/ 	.word	0x00001440


	//   ....[1]....
        /*002c*/ 	.word	0x000014c0


	//----- nvinfo : EIATTR_CRS_STACK_SIZE
	.align		4
.L_1741:
        /*0030*/ 	.byte	0x04, 0x1e
        /*0032*/ 	.short	(.L_1743 - .L_1742)
.L_1742:
        /*0034*/ 	.word	0x00000000


	//----- nvinfo : EIATTR_CBANK_PARAM_SIZE
	.align		4
.L_1743:
        /*0038*/ 	.byte	0x03, 0x19
        /*003a*/ 	.short	0x00a0


	//----- nvinfo : EIATTR_PARAM_CBANK
	.align		4
        /*003c*/ 	.byte	0x04, 0x0a
        /*003e*/ 	.short	(.L_1745 - .L_1744)
	.align		4
.L_1744:
        /*0040*/ 	.word	index@(.nv.constant0._Z32group_norm_nhwc_fwd_scale_kernelI11Bf16IOFp16WLi64EEv26Group_norm_nhwc_fwd_params)
        /*0044*/ 	.short	0x0210
        /*0046*/ 	.short	0x00a0


	//----- nvinfo : EIATTR_SW_WAR
	.align		4
.L_1745:
        /*0048*/ 	.byte	0x04, 0x36
        /*004a*/ 	.short	(.L_1747 - .L_1746)
.L_1746:
        /*004c*/ 	.word	0x00000008
.L_1747:


//--------------------- .nv.info._Z32group_norm_nhwc_fwd_scale_kernelI11Bf16IOFp16WLi128EEv26Group_norm_nhwc_fwd_params --------------------------
	.section	.nv.info._Z32group_norm_nhwc_fwd_scale_kernelI11Bf16IOFp16WLi128EEv26Group_norm_nhwc_fwd_params,"",@"SHT_CUDA_INFO"
	.sectionflags	@""
	.align	4


	//----- nvinfo : EIATTR_CUDA_API_VERSION
	.align		4
        /*0000*/ 	.byte	0x04, 0x37
        /*0002*/ 	.short	(.L_1749 - .L_1748)
.L_1748:
        /*0004*/ 	.word	0x00000082


	//----- nvinfo : EIATTR_KPARAM_INFO
	.align		4
.L_1749:
        /*0008*/ 	.byte	0x04, 0x17
        /*000a*/ 	.short	(.L_1751 - .L_1750)
.L_1750:
        /*000c*/ 	.word	0x00000000
        /*0010*/ 	.short	0x0000
        /*0012*/ 	.short	0x0000
        /*0014*/ 	.byte	0x00, 0xf0, 0x81, 0x02


	//----- nvinfo : EIATTR_SPARSE_MMA_MASK
	.align		4
.L_1751:
        /*0018*/ 	.byte	0x03, 0x50
        /*001a*/ 	.short	0x0000


	//----- nvinfo : EIATTR_MAXREG_COUNT
	.align		4
        /*001c*/ 	.byte	0x03, 0x1b
        /*001e*/ 	.short	0x00ff


	//----- nvinfo : EIATTR_MERCURY_ISA_VERSION
	.align		4
        /*0020*/ 	.byte	0x03, 0x5f
        /*0022*/ 	.short	0x0101


	//----- nvinfo : EIATTR_EXIT_INSTR_OFFSETS
	.align		4
        /*0024*/ 	.byte	0x04, 0x1c
        /*0026*/ 	.short	(.L_1753 - .L_1752)


	//   ....[0]....
.L_1752:
        /*0028*/ 	.word	0x00001440


	//   ....[1]....
        /*002c*/ 	.word	0x000014c0


	//----- nvinfo : EIATTR_CRS_STACK_SIZE
	.align		4
.L_1753:
        /*0030*/ 	.byte	0x04, 0x1e
        /*0032*/ 	.short	(.L_1755 - .L_1754)
.L_1754:
        /*0034*/ 	.word	0x00000000


	//----- nvinfo : EIATTR_CBANK_PARAM_SIZE
	.align		4
.L_1755:
        /*0038*/ 	.byte	0x03, 0x19
        /*003a*/ 	.short	0x00a0


	//----- nvinfo : EIATTR_PARAM_CBANK
	.align		4
        /*003c*/ 	.byte	0x04, 0x0a
        /*003e*/ 	.short	(.L_1757 - .L_1756)
	.align		4
.L_1756:
        /*0040*/ 	.word	index@(.nv.constant0._Z32group_norm_nhwc_fwd_scale_kernelI11Bf16IOFp16WLi128EEv26Group_norm_nhwc_fwd_params)
        /*0044*/ 	.short	0x0210
        /*0046*/ 	.short	0x00a0


	//----- nvinfo : EIATTR_SW_WAR
	.align		4
.L_1757:
        /*0048*/ 	.byte	0x04, 0x36
        /*004a*/ 	.short	(.L_1759 - .L_1758)
.L_1758:
        /*004c*/ 	.word	0x00000008
.L_1759:


//--------------------- .nv.info._Z32group_norm_nhwc_fwd_scale_kernelI11Bf16IOFp16WLi192EEv26Group_norm_nhwc_fwd_params --------------------------
	.section	.nv.info._Z32group_norm_nhwc_fwd_scale_kernelI11Bf16IOFp16WLi192EEv26Group_norm_nhwc_fwd_params,"",@"SHT_CUDA_INFO"
	.sectionflags	@""
	.align	4


	//----- nvinfo : EIATTR_CUDA_API_VERSION
	.align		4
        /*0000*/ 	.byte	0x04, 0x37
        /*0002*/ 	.short	(.L_1761 - .L_1760)
.L_1760:
        /*0004*/ 	.word	0x00000082


	//----- nvinfo : EIATTR_KPARAM_INFO
	.align		4
.L_1761:
        /*0008*/ 	.byte	0x04, 0x17
        /*000a*/ 	.short	(.L_1763 - .L_1762)
.L_1762:
        /*000c*/ 	.word	0x00000000
        /*0010*/ 	.short	0x0000
        /*0012*/ 	.short	0x0000
        /*0014*/ 	.byte	0x00, 0xf0, 0x81, 0x02


	//----- nvinfo : EIATTR_SPARSE_MMA_MASK
	.align		4
.L_1763:
        /*0018*/ 	.byte	0x03, 0x50
        /*001a*/ 	.short	0x0000


	//----- nvinfo : EIATTR_MAXREG_COUNT
	.align		4
        /*001c*/ 	.byte	0x03, 0x1b
        /*001e*/ 	.short	0x00ff


	//----- nvinfo : EIATTR_MERCURY_ISA_VERSION
	.align		4
        /*0020*/ 	.byte	0x03, 0x5f
        /*0022*/ 	.short	0x0101


	//----- nvinfo : EIATTR_EXIT_INSTR_OFFSETS
	.align		4
        /*0024*/ 	.byte	0x04, 0x1c
        /*0026*/ 	.short	(.L_1765 - .L_1764)


	//   ....[0]....
.L_1764:
        /*0028*/ 	.word	0x00001440


	//   ....[1]....
        /*002c*/ 	.word	0x000014c0


	//----- nvinfo : EIATTR_CRS_STACK_SIZE
	.align		4
.L_1765:
        /*0030*/ 	.byte	0x04, 0x1e
        /*0032*/ 	.short	(.L_1767 - .L_1766)
.L_1766:
        /*0034*/ 	.word	0x00000000


	//----- nvinfo : EIATTR_CBANK_PARAM_SIZE
	.align		4
.L_1767:
        /*0038*/ 	.byte	0x03, 0x19
        /*003a*/ 	.short	0x00a0


	//----- nvinfo : EIATTR_PARAM_CBANK
	.align		4
        /*003c*/ 	.byte	0x04, 0x0a
        /*003e*/ 	.short	(.L_1769 - .L_1768)
	.align		4
.L_1768:
        /*0040*/ 	.word	index@(.nv.constant0._Z32group_norm_nhwc_fwd_scale_kernelI11Bf16IOFp16WLi192EEv26Group_norm_nhwc_fwd_params)
        /*0044*/ 	.short	0x0210
        /*0046*/ 	.short	0x00a0


	//----- nvinfo : EIATTR_SW_WAR
	.align		4
.L_1769:
        /*0048*/ 	.byte	0x04, 0x36
        /*004a*/ 	.short	(.L_1771 - .L_1770)
.L_1770:
        /*004c*/ 	.word	0x00000008
.L_1771:


//--------------------- .nv.info._Z32group_norm_nhwc_fwd_scale_kernelI11Bf16IOFp16WLi448EEv26Group_norm_nhwc_fwd_params --------------------------
	.section	.nv.info._Z32group_norm_nhwc_fwd_scale_kernelI11Bf16IOFp16WLi448EEv26Group_norm_nhwc_fwd_params,"",@"SHT_CUDA_INFO"
	.sectionflags	@""
	.align	4


	//----- nvinfo : EIATTR_CUDA_API_VERSION
	.align		4
        /*0000*/ 	.byte	0x04, 0x37
        /*0002*/ 	.short	(.L_1773 - .L_1772)
.L_1772:
        /*0004*/ 	.word	0x00000082


	//----- nvinfo : EIATTR_KPARAM_INFO
	.align		4
.L_1773:
        /*0008*/ 	.byte	0x04, 0x17
        /*000a*/ 	.short	(.L_1775 - .L_1774)
.L_1774:
        /*000c*/ 	.word	0x00000000
        /*0010*/ 	.short	0x0000
        /*0012*/ 	.short	0x0000
        /*0014*/ 	.byte	0x00, 0xf0, 0x81, 0x02


	//----- nvinfo : EIATTR_SPARSE_MMA_MASK
	.align		4
.L_1775:
        /*0018*/ 	.byte	0x03, 0x50
        /*001a*/ 	.short	0x0000


	//----- nvinfo : EIATTR_MAXREG_COUNT
	.align		4
        /*001c*/ 	.byte	0x03, 0x1b
        /*001e*/ 	.short	0x00ff


	//----- nvinfo : EIATTR_MERCURY_ISA_VERSION
	.align		4
        /*0020*/ 	.byte	0x03, 0x5f
        /*0022*/ 	.short	0x0101


	//----- nvinfo : EIATTR_EXIT_INSTR_OFFSETS
	.align		4
        /*0024*/ 	.byte	0x04, 0x1c
        /*0026*/ 	.short	(.L_1777 - .L_1776)


	//   ....[0]....
.L_1776:
        /*0028*/ 	.word	0x00001440


	//   ....[1]....
        /*002c*/ 	.word	0x000014c0


	//----- nvinfo : EIATTR_CRS_STACK_SIZE
	.align		4
.L_1777:
        /*0030*/ 	.byte	0x04, 0x1e
        /*0032*/ 	.short	(.L_1779 - .L_1778)
.L_1778:
        /*0034*/ 	.word	0x00000000


	//----- nvinfo : EIATTR_CBANK_PARAM_SIZE
	.align		4
.L_1779:
        /*0038*/ 	.byte	0x03, 0x19
        /*003a*/ 	.short	0x00a0


	//----- nvinfo : EIATTR_PARAM_CBANK
	.align		4
        /*003c*/ 	.byte	0x04, 0x0a
        /*003e*/ 	.short	(.L_1781 - .L_1780)
	.align		4
.L_1780:
        /*0040*/ 	.word	index@(.nv.constant0._Z32group_norm_nhwc_fwd_scale_kernelI11Bf16IOFp16WLi448EEv26Group_norm_nhwc_fwd_params)
        /*0044*/ 	.short	0x0210
        /*0046*/ 	.short	0x00a0


	//----- nvinfo : EIATTR_SW_WAR
	.align		4
.L_1781:
        /*0048*/ 	.byte	0x04, 0x36
        /*004a*/ 	.short	(.L_1783 - .L_1782)
.L_1782:
        /*004c*/ 	.word	0x00000008
.L_1783:


//--------------------- .nv.info._Z32group_norm_nhwc_fwd_scale_kernelI11Bf16IOFp16WLi256EEv26Group_norm_nhwc_fwd_params --------------------------
	.section	.nv.info._Z32group_norm_nhwc_fwd_scale_kernelI11Bf16IOFp16WLi256EEv26Group_norm_nhwc_fwd_params,"",@"SHT_CUDA_INFO"
	.sectionflags	@""
	.align	4


	//----- nvinfo : EIATTR_CUDA_API_VERSION
	.align		4
        /*0000*/ 	.byte	0x04, 0x37
        /*0002*/ 	.short	(.L_1785 - .L_1784)
.L_1784:
        /*0004*/ 	.word	0x00000082


	//----- nvinfo : EIATTR_KPARAM_INFO
	.align		4
.L_1785:
        /*0008*/ 	.byte	0x04, 0x17
        /*000a*/ 	.short	(.L_1787 - .L_1786)
.L_1786:
        /*000c*/ 	.word	0x00000000
        /*0010*/ 	.short	0x0000
        /*0012*/ 	.short	0x0000
        /*0014*/ 	.byte	0x00, 0xf0, 0x81, 0x02


	//----- nvinfo : EIATTR_SPARSE_MMA_MASK
	.align		4
.L_1787:
        /*0018*/ 	.byte	0x03, 0x50
        /*001a*/ 	.short	0x0000


	//----- nvinfo : EIATTR_MAXREG_COUNT
	.align		4
        /*001c*/ 	.byte	0x03, 0x1b
        /*001e*/ 	.short	0x00ff


	//----- nvinfo : EIATTR_MERCURY_ISA_VERSION
	.align		4
        /*0020*/ 	.byte	0x03, 0x5f
        /*0022*/ 	.short	0x0101


	//----- nvinfo : EIATTR_EXIT_INSTR_OFFSETS
	.align		4
        /*0024*/ 	.byte	0x04, 0x1c
        /*0026*/ 	.short	(.L_1789 - .L_1788)


	//   ....[0]....
.L_1788:
        /*0028*/ 	.word	0x00001440


	//   ....[1]....
        /*002c*/ 	.word	0x000014c0


	//----- nvinfo : EIATTR_CRS_STACK_SIZE
	.align		4
.L_1789:
        /*0030*/ 	.byte	0x04, 0x1e
        /*0032*/ 	.short	(.L_1791 - .L_1790)
.L_1790:
        /*0034*/ 	.word	0x00000000


	//----- nvinfo : EIATTR_CBANK_PARAM_SIZE
	.align		4
.L_1791:
        /*0038*/ 	.byte	0x03, 0x19
        /*003a*/ 	.short	0x00a0


	//----- nvinfo : EIATTR_PARAM_CBANK
	.align		4
        /*003c*/ 	.byte	0x04, 0x0a
        /*003e*/ 	.short	(.L_1793 - .L_1792)
	.align		4
.L_1792:
        /*0040*/ 	.word	index@(.nv.constant0._Z32group_norm_nhwc_fwd_scale_kernelI11Bf16IOFp16WLi256EEv26Group_norm_nhwc_fwd_params)
        /*0044*/ 	.short	0x0210
        /*0046*/ 	.short	0x00a0


	//----- nvinfo : EIATTR_SW_WAR
	.align		4
.L_1793:
        /*0048*/ 	.byte	0x04, 0x36
        /*004a*/ 	.short	(.L_1795 - .L_1794)
.L_1794:
        /*004c*/ 	.word	0x00000008
.L_1795:


//--------------------- .nv.info._Z32group_norm_nhwc_fwd_scale_kernelI11Bf16IOFp16WLi120EEv26Group_norm_nhwc_fwd_params --------------------------
	.section	.nv.info._Z32group_norm_nhwc_fwd_scale_kernelI11Bf16IOFp16WLi120EEv26Group_norm_nhwc_fwd_params,"",@"SHT_CUDA_INFO"
	.sectionflags	@""
	.align	4


	//----- nvinfo : EIATTR_CUDA_API_VERSION
	.align		4
        /*0000*/ 	.byte	0x04, 0x37
        /*0002*/ 	.short	(.L_1797 - .L_1796)
.L_1796:
        /*0004*/ 	.word	0x00000082


	//----- nvinfo : EIATTR_KPARAM_INFO
	.align		4
.L_1797:
        /*0008*/ 	.byte	0x04, 0x17
        /*000a*/ 	.short	(.L_1799 - .L_1798)
.L_1798:
        /*000c*/ 	.word	0x00000000
        /*0010*/ 	.short	0x0000
        /*0012*/ 	.short	0x0000
        /*0014*/ 	.byte	0x00, 0xf0, 0x81, 0x02


	//----- nvinfo : EIATTR_SPARSE_MMA_MASK
	.align		4
.L_1799:
        /*0018*/ 	.byte	0x03, 0x50
        /*001a*/ 	.short	0x0000


	//----- nvinfo : EIATTR_MAXREG_COUNT
	.align		4
        /*001c*/ 	.byte	0x03, 0x1b
        /*001e*/ 	.short	0x00ff


	//----- nvinfo : EIATTR_MERCURY_ISA_VERSION
	.align		4
        /*0020*/ 	.byte	0x03, 0x5f
        /*0022*/ 	.short	0x0101


	//----- nvinfo : EIATTR_EXIT_INSTR_OFFSETS
	.align		4
        /*0024*/ 	.byte	0x04, 0x1c
        /*0026*/ 	.short	(.L_1801 - .L_1800)


	//   ....[0]....
.L_1800:
        /*0028*/ 	.word	0x00001440


	//   ....[1]....
        /*002c*/ 	.word	0x000014c0


	//----- nvinfo : EIATTR_CRS_STACK_SIZE
	.align		4
.L_1801:
        /*0030*/ 	.byte	0x04, 0x1e
        /*0032*/ 	.short	(.L_1803 - .L_1802)
.L_1802:
        /*0034*/ 	.word	0x00000000


	//----- nvinfo : EIATTR_CBANK_PARAM_SIZE
	.align		4
.L_1803:
        /*0038*/ 	.byte	0x03, 0x19
        /*003a*/ 	.short	0x00a0


	//----- nvinfo : EIATTR_PARAM_CBANK
	.align		4
        /*003c*/ 	.byte	0x04, 0x0a
        /*003e*/ 	.short	(.L_1805 - .L_1804)
	.align		4
.L_1804:
        /*0040*/ 	.word	index@(.nv.constant0._Z32group_norm_nhwc_fwd_scale_kernelI11Bf16IOFp16WLi120EEv26Group_norm_nhwc_fwd_params)
        /*0044*/ 	.short	0x0210
        /*0046*/ 	.short	0x00a0


	//----- nvinfo : EIATTR_SW_WAR
	.align		4
.L_1805:
        /*0048*/ 	.byte	0x04, 0x36
        /*004a*/ 	.short	(.L_1807 - .L_1806)
.L_1806:
        /*004c*/ 	.word	0x00000008
.L_1807:


//--------------------- .nv.info._Z32group_norm_nhwc_fwd_scale_kernelI11Bf16IOFp16WLi140EEv26Group_norm_nhwc_fwd_params --------------------------
	.section	.nv.info._Z32group_norm_nhwc_fwd_scale_kernelI11Bf16IOFp16WLi140EEv26Group_norm_nhwc_fwd_params,"",@"SHT_CUDA_INFO"
	.sectionflags	@""
	.align	4


	//----- nvinfo : EIATTR_CUDA_API_VERSION
	.align		4
        /*0000*/ 	.byte	0x04, 0x37
        /*0002*/ 	.short	(.L_1809 - .L_1808)
.L_1808:
        /*0004*/ 	.word	0x00000082


	//----- nvinfo : EIATTR_KPARAM_INFO
	.align		4
.L_1809:
        /*0008*/ 	.byte	0x04, 0x17
        /*000a*/ 	.short	(.L_1811 - .L_1810)
.L_1810:
        /*000c*/ 	.word	0x00000000
        /*0010*/ 	.short	0x0000
        /*0012*/ 	.short	0x0000
        /*0014*/ 	.byte	0x00, 0xf0, 0x81, 0x02


	//----- nvinfo : EIATTR_SPARSE_MMA_MASK
	.align		4
.L_1811:
        /*0018*/ 	.byte	0x03, 0x50
        /*001a*/ 	.short	0x0000


	//----- nvinfo : EIATTR_MAXREG_COUNT
	.align		4
        /*001c*/ 	.byte	0x03, 0x1b
        /*001e*/ 	.short	0x00ff


	//----- nvinfo : EIATTR_MERCURY_ISA_VERSION
	.align		4
        /*0020*/ 	.byte	0x03, 0x5f
        /*0022*/ 	.short	0x0101


	//----- nvinfo : EIATTR_EXIT_INSTR_OFFSETS
	.align		4
        /*0024*/ 	.byte	0x04, 0x1c
        /*0026*/ 	.short	(.L_1813 - .L_1812)


	//   ....[0]....
.L_1812:
        /*0028*/ 	.word	0x00001440


	//   ....[1]....
        /*002c*/ 	.word	0x000014c0


	//----- nvinfo : EIATTR_CRS_STACK_SIZE
	.align		4
.L_1813:
        /*0030*/ 	.byte	0x04, 0x1e
        /*0032*/ 	.short	(.L_1815 - .L_1814)
.L_1814:
        /*0034*/ 	.word	0x00000000


	//----- nvinfo : EIATTR_CBANK_PARAM_SIZE
	.align		4
.L_1815:
        /*0038*/ 	.byte	0x03, 0x19
        /*003a*/ 	.short	0x00a0


	//----- nvinfo : EIATTR_PARAM_CBANK
	.align		4
        /*003c*/ 	.byte	0x04, 0x0a
        /*003e*/ 	.short	(.L_1817 - .L_1816)
	.align		4
.L_1816:
        /*0040*/ 	.word	index@(.nv.constant0._Z32group_norm_nhwc_fwd_scale_kernelI11Bf16IOFp16WLi140EEv26Group_norm_nhwc_fwd_params)
        /*0044*/ 	.short	0x0210
        /*0046*/ 	.short	0x00a0


	//----- nvinfo : EIATTR_SW_WAR
	.align		4
.L_1817:
        /*0048*/ 	.byte	0x04, 0x36
        /*004a*/ 	.short	(.L_1819 - .L_1818)
.L_1818:
        /*004c*/ 	.word	0x00000008
.L_1819:


//--------------------- .nv.info._Z32group_norm_nhwc_fwd_scale_kernelI11Bf16IOFp16WLi160EEv26Group_norm_nhwc_fwd_params --------------------------
	.section	.nv.info._Z32group_norm_nhwc_fwd_scale_kernelI11Bf16IOFp16WLi160EEv26Group_norm_nhwc_fwd_params,"",@"SHT_CUDA_INFO"
	.sectionflags	@""
	.align	4


	//----- nvinfo : EIATTR_CUDA_API_VERSION
	.align		4
        /*0000*/ 	.byte	0x04, 0x37
        /*0002*/ 	.short	(.L_1821 - .L_1820)
.L_1820:
        /*0004*/ 	.word	0x00000082


	//----- nvinfo : EIATTR_KPARAM_INFO
	.align		4
.L_1821:
        /*0008*/ 	.byte	0x04, 0x17
        /*000a*/ 	.short	(.L_1823 - .L_1822)
.L_1822:
        /*000c*/ 	.word	0x00000000
        /*0010*/ 	.short	0x0000
        /*0012*/ 	.short	0x0000
        /*0014*/ 	.byte	0x00, 0xf0, 0x81, 0x02


	//----- nvinfo : EIATTR_SPARSE_MMA_MASK
	.align		4
.L_1823:
        /*0018*/ 	.byte	0x03, 0x50
        /*001a*/ 	.short	0x0000


	//----- nvinfo : EIATTR_MAXREG_COUNT
	.align		4
        /*001c*/ 	.byte	0x03, 0x1b
        /*001e*/ 	.short	0x00ff


	//----- nvinfo : EIATTR_MERCURY_ISA_VERSION
	.align		4
        /*0020*/ 	.byte	0x03, 0x5f
        /*0022*/ 	.short	0x0101


	//----- nvinfo : EIATTR_EXIT_INSTR_OFFSETS
	.align		4
        /*0024*/ 	.byte	0x04, 0x1c
        /*0026*/ 	.short	(.L_1825 - .L_1824)


	//   ....[0]....
.L_1824:
        /*0028*/ 	.word	0x00001440


	//   ....[1]....
        /*002c*/ 	.word	0x000014c0


	//----- nvinfo : EIATTR_CRS_STACK_SIZE
	.align		4
.L_1825:
        /*0030*/ 	.byte	0x04, 0x1e
        /*0032*/ 	.short	(.L_1827 - .L_1826)
.L_1826:
        /*0034*/ 	.word	0x00000000


	//----- nvinfo : EIATTR_CBANK_PARAM_SIZE
	.align		4
.L_1827:
        /*0038*/ 	.byte	0x03, 0x19
        /*003a*/ 	.short	0x00a0


	//----- nvinfo : EIATTR_PARAM_CBANK
	.align		4
        /*003c*/ 	.byte	0x04, 0x0a
        /*003e*/ 	.short	(.L_1829 - .L_1828)
	.align		4
.L_1828:
        /*0040*/ 	.word	index@(.nv.constant0._Z32group_norm_nhwc_fwd_scale_kernelI11Bf16IOFp16WLi160EEv26Group_norm_nhwc_fwd_params)
        /*0044*/ 	.short	0x0210
        /*0046*/ 	.short	0x00a0


	//----- nvinfo : EIATTR_SW_WAR
	.align		4
.L_1829:
        /*0048*/ 	.byte	0x04, 0x36
        /*004a*/ 	.short	(.L_1831 - .L_1830)
.L_1830:
        /*004c*/ 	.word	0x00000008
.L_1831:


//--------------------- .nv.info._Z32group_norm_nhwc_fwd_scale_kernelI11Fp16IOFp32WLi196EEv26Group_norm_nhwc_fwd_params --------------------------
	.section	.nv.info._Z32group_norm_nhwc_fwd_scale_kernelI11Fp16IOFp32WLi196EEv26Group_norm_nhwc_fwd_params,"",@"SHT_CUDA_INFO"
	.sectionflags	@""
	.align	4


	//----- nvinfo : EIATTR_CUDA_API_VERSION
	.align		4
        /*0000*/ 	.byte	0x04, 0x37
        /*0002*/ 	.short	(.L_1833 - .L_1832)
.L_1832:
        /*0004*/ 	.word	0x00000082


	//----- nvinfo : EIATTR_KPARAM_INFO
	.align		4
.L_1833:
        /*0008*/ 	.byte	0x04, 0x17
        /*000a*/ 	.short	(.L_1835 - .L_1834)
.L_1834:
        /*000c*/ 	.word	0x00000000
        /*0010*/ 	.short	0x0000
        /*0012*/ 	.short	0x0000
        /*0014*/ 	.byte	0x00, 0xf0, 0x81, 0x02


	//----- nvinfo : EIATTR_SPARSE_MMA_MASK
	.align		4
.L_1835:
        /*0018*/ 	.byte	0x03, 0x50
        /*001a*/ 	.short	0x0000


	//----- nvinfo : EIATTR_MAXREG_COUNT
	.align		4
        /*001c*/ 	.byte	0x03, 0x1b
        /*001e*/ 	.short	0x00ff


	//----- nvinfo : EIATTR_MERCURY_ISA_VERSION
	.align		4
        /*0020*/ 	.byte	0x03, 0x5f
        /*0022*/ 	.short	0x0101


	//----- nvinfo : EIATTR_EXIT_INSTR_OFFSETS
	.align		4
        /*0024*/ 	.byte	0x04, 0x1c
        /*0026*/ 	.short	(.L_1837 - .L_1836)


	//   ....[0]....
.L_1836:
        /*0028*/ 	.word	0x00001350


	//   ....[1]....
        /*002c*/ 	.word	0x000013d0


	//----- nvinfo : EIATTR_CRS_STACK_SIZE
	.align		4
.L_1837:
        /*0030*/ 	.byte	0x04, 0x1e
        /*0032*/ 	.short	(.L_1839 - .L_1838)
.L_1838:
        /*0034*/ 	.word	0x00000000


	//----- nvinfo : EIATTR_CBANK_PARAM_SIZE
	.align		4
.L_1839:
        /*0038*/ 	.byte	0x03, 0x19
        /*003a*/ 	.short	0x00a0


	//----- nvinfo : EIATTR_PARAM_CBANK
	.align		4
        /*003c*/ 	.byte	0x04, 0x0a
        /*003e*/ 	.short	(.L_1841 - .L_1840)
	.align		4
.L_1840:
        /*0040*/ 	.word	index@(.nv.constant0._Z32group_norm_nhwc_fwd_scale_kernelI11Fp16IOFp32WLi196EEv26Group_norm_nhwc_fwd_params)
        /*0044*/ 	.short	0x0210
        /*0046*/ 	.short	0x00a0


	//----- nvinfo : EIATTR_SW_WAR
	.align		4
.L_1841:
        /*0048*/ 	.byte	0x04, 0x36
        /*004a*/ 	.short	(.L_1843 - .L_1842)
.L_1842:
        /*004c*/ 	.word	0x00000008
.L_1843:


//--------------------- .nv.info._Z32group_norm_nhwc_fwd_scale_kernelI11Fp16IOFp32WLi168EEv26Group_norm_nhwc_fwd_params --------------------------
	.section	.nv.info._Z32group_norm_nhwc_fwd_scale_kernelI11Fp16IOFp32WLi168EEv26Group_norm_nhwc_fwd_params,"",@"SHT_CUDA_INFO"
	.sectionflags	@""
	.align	4


	//----- nvinfo : EIATTR_CUDA_API_VERSION
	.align		4
        /*0000*/ 	.byte	0x04, 0x37
        /*0002*/ 	.short	(.L_1845 - .L_1844)
.L_1844:
        /*0004*/ 	.word	0x00000082


	//----- nvinfo : EIATTR_KPARAM_INFO
	.align		4
.L_1845:
        /*0008*/ 	.byte	0x04, 0x17
        /*000a*/ 	.short	(.L_1847 - .L_1846)
.L_1846:
        /*000c*/ 	.word	0x00000000
        /*0010*/ 	.short	0x0000
        /*0012*/ 	.short	0x0000
        /*0014*/ 	.byte	0x00, 0xf0, 0x81, 0x02


	//----- nvinfo : EIATTR_SPARSE_MMA_MASK
	.align		4
.L_1847:
        /*0018*/ 	.byte	0x03, 0x50
        /*001a*/ 	.short	0x0000


	//----- nvinfo : EIATTR_MAXREG_COUNT
	.align		4
        /*001c*/ 	.byte	0x03, 0x1b
        /*001e*/ 	.short	0x00ff


	//----- nvinfo : EIATTR_MERCURY_ISA_VERSION
	.align		4
        /*0020*/ 	.byte	0x03, 0x5f
        /*0022*/ 	.short	0x0101


	//----- nvinfo : EIATTR_EXIT_INSTR_OFFSETS
	.align		4
        /*0024*/ 	.byte	0x04, 0x1c
        /*0026*/ 	.short	(.L_1849 - .L_1848)


	//   ....[0]....
.L_1848:
        /*0028*/ 	.word	0x00001350


	//   ....[1]....
        /*002c*/ 	.word	0x000013d0


	//----- nvinfo : EIATTR_CRS_STACK_SIZE
	.align		4
.L_1849:
        /*0030*/ 	.byte	0x04, 0x1e
        /*0032*/ 	.short	(.L_1851 - .L_1850)
.L_1850:
        /*0034*/ 	.word	0x00000000


	//----- nvinfo : EIATTR_CBANK_PARAM_SIZE
	.align		4
.L_1851:
        /*0038*/ 	.byte	0x03, 0x19
        /*003a*/ 	.short	0x00a0


	//----- nvinfo : EIATTR_PARAM_CBANK
	.align		4
        /*003c*/ 	.byte	0x04, 0x0a
        /*003e*/ 	.short	(.L_1853 - .L_1852)
	.align		4
.L_1852:
        /*0040*/ 	.word	index@(.nv.constant0._Z32group_norm_nhwc_fwd_scale_kernelI11Fp16IOFp32WLi168EEv26Group_norm_nhwc_fwd_params)
        /*0044*/ 	.short	0x0210
        /*0046*/ 	.short	0x00a0


	//----- nvinfo : EIATTR_SW_WAR
	.align		4
.L_1853:
        /*0048*/ 	.byte	0x04, 0x36
        /*004a*/ 	.short	(.L_1855 - .L_1854)
.L_1854:
        /*004c*/ 	.word	0x00000008
.L_1855:


//--------------------- .nv.info._Z32group_norm_nhwc_fwd_scale_kernelI11Fp16IOFp32WLi64EEv26Group_norm_nhwc_fwd_params --------------------------
	.section	.nv.info._Z32group_norm_nhwc_fwd_scale_kernelI11Fp16IOFp32WLi64EEv26Group_norm_nhwc_fwd_params,"",@"SHT_CUDA_INFO"
	.sectionflags	@""
	.align	4


	//----- nvinfo : EIATTR_CUDA_API_VERSION
	.align		4
        /*0000*/ 	.byte	0x04, 0x37
        /*0002*/ 	.short	(.L_1857 - .L_1856)
.L_1856:
        /*0004*/ 	.word	0x00000082


	//----- nvinfo : EIATTR_KPARAM_INFO
	.align		4
.L_1857:
        /*0008*/ 	.byte	0x04, 0x17
        /*000a*/ 	.short	(.L_1859 - .L_1858)
.L_1858:
        /*000c*/ 	.word	0x00000000
        /*0010*/ 	.short	0x0000
        /*0012*/ 	.short	0x0000
        /*0014*/ 	.byte	0x00, 0xf0, 0x81, 0x02


	//----- nvinfo : EIATTR_SPARSE_MMA_MASK
	.align		4
.L_1859:
        /*0018*/ 	.byte	0x03, 0x50
        /*001a*/ 	.short	0x0000


	//----- nvinfo : EIATTR_MAXREG_COUNT
	.align		4
        /*001c*/ 	.byte	0x03, 0x1b
        /*001e*/ 	.short	0x00ff


	//----- nvinfo : EIATTR_MERCURY_ISA_VERSION
	.align		4
        /*0020*/ 	.byte	0x03, 0x5f
        /*0022*/ 	.short	0x0101


	//----- nvinfo : EIATTR_EXIT_INSTR_OFFSETS
	.align		4
        /*0024*/ 	.byte	0x04, 0x1c
        /*0026*/ 	.short	(.L_1861 - .L_1860)


	//   ....[0]....
.L_1860:
        /*0028*/ 	.word	0x00001350


	//   ....[1]....
        /*002c*/ 	.word	0x000013d0


	//----- nvinfo : EIATTR_CRS_STACK_SIZE
	.align		4
.L_1861:
        /*0030*/ 	.byte	0x04, 0x1e
        /*0032*/ 	.short	(.L_1863 - .L_1862)
.L_1862:
        /*0034*/ 	.word	0x00000000


	//----- nvinfo : EIATTR_CBANK_PARAM_SIZE
	.align		4
.L_1863:
        /*0038*/ 	.byte	0x03, 0x19
        /*003a*/ 	.short	0x00a0


	//----- nvinfo : EIATTR_PARAM_CBANK
	.align		4
        /*003c*/ 	.byte	0x04, 0x0a
        /*003e*/ 	.short	(.L_1865 - .L_1864)
	.align		4
.L_1864:
        /*0040*/ 	.word	index@(.nv.constant0._Z32group_norm_nhwc_fwd_scale_kernelI11Fp16IOFp32WLi64EEv26Group_norm_nhwc_fwd_params)
        /*0044*/ 	.short	0x0210
        /*0046*/ 	.short	0x00a0


	//----- nvinfo : EIATTR_SW_WAR
	.align		4
.L_1865:
        /*0048*/ 	.byte	0x04, 0x36
        /*004a*/ 	.short	(.L_1867 - .L_1866)
.L_1866:
        /*004c*/ 	.word	0x00000008
.L_1867:


//--------------------- .nv.info._Z32group_norm_nhwc_fwd_scale_kernelI11Fp16IOFp32WLi128EEv26Group_norm_nhwc_fwd_params --------------------------
	.section	.nv.info._Z32group_norm_nhwc_fwd_scale_kernelI11Fp16IOFp32WLi128EEv26Group_norm_nhwc_fwd_params,"",@"SHT_CUDA_INFO"
	.sectionflags	@""
	.align	4


	//----- nvinfo : EIATTR_CUDA_API_VERSION
	.align		4
        /*0000*/ 	.byte	0x04, 0x37
        /*0002*/ 	.short	(.L_1869 - .L_1868)
.L_1868:
        /*0004*/ 	.word	0x00000082


	//----- nvinfo : EIATTR_KPARAM_INFO
	.align		4
.L_1869:
        /*0008*/ 	.byte	0x04, 0x17
        /*000a*/ 	.short	(.L_1871 - .L_1870)
.L_1870:
        /*000c*/ 	.word	0x00000000
        /*0010*/ 	.short	0x0000
        /*0012*/ 	.short	0x0000
        /*0014*/ 	.byte	0x00, 0xf0, 0x81, 0x02


	//----- nvinfo : EIATTR_SPARSE_MMA_MASK
	.align		4
.L_1871:
        /*0018*/ 	.byte	0x03, 0x50
        /*001a*/ 	.short	0x0000


	//----- nvinfo : EIATTR_MAXREG_COUNT
	.align		4
        /*001c*/ 	.byte	0x03, 0x1b
        /*001e*/ 	.short	0x00ff


	//----- nvinfo : EIATTR_MERCURY_ISA_VERSION
	.align		4
        /*0020*/ 	.byte	0x03, 0x5f
        /*0022*/ 	.short	0x0101


	//----- nvinfo : EIATTR_EXIT_INSTR_OFFSETS
	.align		4
        /*0024*/ 	.byte	0x04, 0x1c
        /*0026*/ 	.short	(.L_1873 - .L_1872)


	//   ....[0]....
.L_1872:
        /*0028*/ 	.word	0x00001350


	//   ....[1]....
        /*002c*/ 	.word	0x000013d0


	//----- nvinfo : EIATTR_CRS_STACK_SIZE
	.align		4
.L_1873:
        /*0030*/ 	.byte	0x04, 0x1e
        /*0032*/ 	.short	(.L_1875 - .L_1874)
.L_1874:
        /*0034*/ 	.word	0x00000000


	//----- nvinfo : EIATTR_CBANK_PARAM_SIZE
	.align		4
.L_1875:
        /*0038*/ 	.byte	0x03, 0x19
        /*003a*/ 	.short	0x00a0


	//----- nvinfo : EIATTR_PARAM_CBANK
	.align		4
        /*003c*/ 	.byte	0x04, 0x0a
        /*003e*/ 	.short	(.L_1877 - .L_1876)
	.align		4
.L_1876:
        /*0040*/ 	.word	index@(.nv.constant0._Z32group_norm_nhwc_fwd_scale_kernelI11Fp16IOFp32WLi128EEv26Group_norm_nhwc_fwd_params)
        /*0044*/ 	.short	0x0210
        /*0046*/ 	.short	0x00a0


	//----- nvinfo : EIATTR_SW_WAR
	.align		4
.L_1877:
        /*0048*/ 	.byte	0x04, 0x36
        /*004a*/ 	.short	(.L_1879 - .L_1878)
.L_1878:
        /*004c*/ 	.word	0x00000008
.L_1879:


//--------------------- .nv.info._Z32group_norm_nhwc_fwd_scale_kernelI11Fp16IOFp32WLi192EEv26Group_norm_nhwc_fwd_params --------------------------
	.section	.nv.info._Z32group_norm_nhwc_fwd_scale_kernelI11Fp16IOFp32WLi192EEv26Group_norm_nhwc_fwd_params,"",@"SHT_CUDA_INFO"
	.sectionflags	@""
	.align	4


	//----- nvinfo : EIATTR_CUDA_API_VERSION
	.align		4
        /*0000*/ 	.byte	0x04, 0x37
        /*0002*/ 	.short	(.L_1881 - .L_1880)
.L_1880:
        /*0004*/ 	.word	0x00000082


	//----- nvinfo : EIATTR_KPARAM_INFO
	.align		4
.L_1881:
        /*0008*/ 	.byte	0x04, 0x17
        /*000a*/ 	.short	(.L_1883 - .L_1882)
.L_1882:
        /*000c*/ 	.word	0x00000000
        /*0010*/ 	.short	0x0000
        /*0012*/ 	.short	0x0000
        /*0014*/ 	.byte	0x00, 0xf0, 0x81, 0x02


	//----- nvinfo : EIATTR_SPARSE_MMA_MASK
	.align		4
.L_1883:
        /*0018*/ 	.byte	0x03, 0x50
        /*001a*/ 	.short	0x0000


	//----- nvinfo : EIATTR_MAXREG_COUNT
	.align		4
        /*001c*/ 	.byte	0x03, 0x1b
        /*001e*/ 	.short	0x00ff


	//----- nvinfo : EIATTR_MERCURY_ISA_VERSION
	.align		4
        /*0020*/ 	.byte	0x03, 0x5f
        /*0022*/ 	.short	0x0101


	//----- nvinfo : EIATTR_EXIT_INSTR_OFFSETS
	.align		4
        /*0024*/ 	.byte	0x04, 0x1c
        /*0026*/ 	.short	(.L_1885 - .L_1884)


	//   ....[0]....
.L_1884:
        /*0028*/ 	.word	0x00001350


	//   ....[1]....
        /*002c*/ 	.word	0x000013d0


	//----- nvinfo : EIATTR_CRS_STACK_SIZE
	.align		4
.L_1885:
        /*0030*/ 	.byte	0x04, 0x1e
        /*0032*/ 	.short	(.L_1887 - .L_1886)
.L_1886:
        /*0034*/ 	.word	0x00000000


	//----- nvinfo : EIATTR_CBANK_PARAM_SIZE
	.align		4
.L_1887:
        /*0038*/ 	.byte	0x03, 0x19
        /*003a*/ 	.short	0x00a0


	//----- nvinfo : EIATTR_PARAM_CBANK
	.align		4
        /*003c*/ 	.byte	0x04, 0x0a
        /*003e*/ 	.short	(.L_1889 - .L_1888)
	.align		4
.L_1888:
        /*0040*/ 	.word	index@(.nv.constant0._Z32group_norm_nhwc_fwd_scale_kernelI11Fp16IOFp32WLi192EEv26Group_norm_nhwc_fwd_params)
        /*0044*/ 	.short	0x0210
        /*0046*/ 	.short	0x00a0


	//----- nvinfo : EIATTR_SW_WAR
	.align		4
.L_1889:
        /*0048*/ 	.byte	0x04, 0x36
        /*004a*/ 	.short	(.L_1891 - .L_1890)
.L_1890:
        /*004c*/ 	.word	0x00000008
.L_1891:


//--------------------- .nv.info._Z32group_norm_nhwc_fwd_scale_kernelI11Fp16IOFp32WLi448EEv26Group_norm_nhwc_fwd_params --------------------------
	.section	.nv.info._Z32group_norm_nhwc_fwd_scale_kernelI11Fp16IOFp32WLi448EEv26Group_norm_nhwc_fwd_params,"",@"SHT_CUDA_INFO"
	.sectionflags	@""
	.align	4


	//----- nvinfo : EIATTR_CUDA_API_VERSION
	.align		4
        /*0000*/ 	.byte	0x04, 0x37
        /*0002*/ 	.short	(.L_1893 - .L_1892)
.L_1892:
        /*0004*/ 	.word	0x00000082


	//----- nvinfo : EIATTR_KPARAM_INFO
	.align		4
.L_1893:
        /*0008*/ 	.byte	0x04, 0x17
        /*000a*/ 	.short	(.L_1895 - .L_1894)
.L_1894:
        /*000c*/ 	.word	0x00000000
        /*0010*/ 	.short	0x0000
        /*0012*/ 	.short	0x0000
        /*0014*/ 	.byte	0x00, 0xf0, 0x81, 0x02


	//----- nvinfo : EIATTR_SPARSE_MMA_MASK
	.align		4
.L_1895:
        /*0018*/ 	.byte	0x03, 0x50
        /*001a*/ 	.short	0x0000


	//----- nvinfo : EIATTR_MAXREG_COUNT
	.align		4
        /*001c*/ 	.byte	0x03, 0x1b
        /*001e*/ 	.short	0x00ff


	//----- nvinfo : EIATTR_MERCURY_ISA_VERSION
	.align		4
        /*0020*/ 	.byte	0x03, 0x5f
        /*0022*/ 	.short	0x0101


	//----- nvinfo : EIATTR_EXIT_INSTR_OFFSETS
	.align		4
        /*0024*/ 	.byte	0x04, 0x1c
        /*0026*/ 	.short	(.L_1897 - .L_1896)


	//   ....[0]....
.L_1896:
        /*0028*/ 	.word	0x00001350


	//   ....[1]....
        /*002c*/ 	.word	0x000013d0


	//----- nvinfo : EIATTR_CRS_STACK_SIZE
	.align		4
.L_1897:
        /*0030*/ 	.byte	0x04, 0x1e
        /*0032*/ 	.short	(.L_1899 - .L_1898)
.L_1898:
        /*0034*/ 	.word	0x00000000


	//----- nvinfo : EIATTR_CBANK_PARAM_SIZE
	.align		4
.L_1899:
        /*0038*/ 	.byte	0x03, 0x19
        /*003a*/ 	.short	0x00a0


	//----- nvinfo : EIATTR_PARAM_CBANK
	.align		4
        /*003c*/ 	.byte	0x04, 0x0a
        /*003e*/ 	.short	(.L_1901 - .L_1900)
	.align		4
.L_1900:
        /*0040*/ 	.word	index@(.nv.constant0._Z32group_norm_nhwc_fwd_scale_kernelI11Fp16IOFp32WLi448EEv26Group_norm_nhwc_fwd_params)
        /*0044*/ 	.short	0x0210
        /*0046*/ 	.short	0x00a0


	//----- nvinfo : EIATTR_SW_WAR
	.align		4
.L_1901:
        /*0048*/ 	.byte	0x04, 0x36
        /*004a*/ 	.short	(.L_1903 - .L_1902)
.L_1902:
        /*004c*/ 	.word	0x00000008
.L_1903:


//--------------------- .nv.info._Z32group_norm_nhwc_fwd_scale_kernelI11Fp16IOFp32WLi256EEv26Group_norm_nhwc_fwd_params --------------------------
	.section	.nv.info._Z32group_norm_nhwc_fwd_scale_kernelI11Fp16IOFp32WLi256EEv26Group_norm_nhwc_fwd_params,"",@"SHT_CUDA_INFO"
	.sectionflags	@""
	.align	4


	//----- nvinfo : EIATTR_CUDA_API_VERSION
	.align		4
        /*0000*/ 	.byte	0x04, 0x37
        /*0002*/ 	.short	(.L_1905 - .L_1904)
.L_1904:
        /*0004*/ 	.word	0x00000082


	//----- nvinfo : EIATTR_KPARAM_INFO
	.align		4
.L_1905:
        /*0008*/ 	.byte	0x04, 0x17
        /*000a*/ 	.short	(.L_1907 - .L_1906)
.L_1906:
        /*000c*/ 	.word	0x00000000
        /*0010*/ 	.short	0x0000
        /*0012*/ 	.short	0x0000
        /*0014*/ 	.byte	0x00, 0xf0, 0x81, 0x02


	//----- nvinfo : EIATTR_SPARSE_MMA_MASK
	.align		4
.L_1907:
        /*0018*/ 	.byte	0x03, 0x50
        /*001a*/ 	.short	0x0000


	//----- nvinfo : EIATTR_MAXREG_COUNT
	.align		4
        /*001c*/ 	.byte	0x03, 0x1b
        /*001e*/ 	.short	0x00ff


	//----- nvinfo : EIATTR_MERCURY_ISA_VERSION
	.align		4
        /*0020*/ 	.byte	0x03, 0x5f
        /*0022*/ 	.short	0x0101


	//----- nvinfo : EIATTR_EXIT_INSTR_OFFSETS
	.align		4
        /*0024*/ 	.byte	0x04, 0x1c
        /*0026*/ 	.short	(.L_1909 - .L_1908)


	//   ....[0]....
.L_1908:
        /*0028*/ 	.word	0x00001350


	//   ....[1]....
        /*002c*/ 	.word	0x000013d0


	//----- nvinfo : EIATTR_CRS_STACK_SIZE
	.align		4
.L_1909:
        /*0030*/ 	.byte	0x04, 0x1e
        /*0032*/ 	.short	(.L_1911 - .L_1910)
.L_1910:
        /*0034*/ 	.word	0x00000000


	//----- nvinfo : EIATTR_CBANK_PARAM_SIZE
	.align		4
.L_1911:
        /*0038*/ 	.byte	0x03, 0x19
        /*003a*/ 	.short	0x00a0


	//----- nvinfo : EIATTR_PARAM_CBANK
	.align		4
        /*003c*/ 	.byte	0x04, 0x0a
        /*003e*/ 	.short	(.L_1913 - .L_1912)
	.align		4
.L_1912:
        /*0040*/ 	.word	index@(.nv.constant0._Z32group_norm_nhwc_fwd_scale_kernelI11Fp16IOFp32WLi256EEv26Group_norm_nhwc_fwd_params)
        /*0044*/ 	.short	0x0210
        /*0046*/ 	.short	0x00a0


	//----- nvinfo : EIATTR_SW_WAR
	.align		4
.L_1913:
        /*0048*/ 	.byte	0x04, 0x36
        /*004a*/ 	.short	(.L_1915 - .L_1914)
.L_1914:
        /*004c*/ 	.word	0x00000008
.L_1915:


//--------------------- .nv.info._Z32group_norm_nhwc_fwd_scale_kernelI11Fp16IOFp32WLi120EEv26Group_norm_nhwc_fwd_params --------------------------
	.section	.nv.info._Z32group_norm_nhwc_fwd_scale_kernelI11Fp16IOFp32WLi120EEv26Group_norm_nhwc_fwd_params,"",@"SHT_CUDA_INFO"
	.sectionflags	@""
	.align	4


	//----- nvinfo : EIATTR_CUDA_API_VERSION
	.align		4
        /*0000*/ 	.byte	0x04, 0x37
        /*0002*/ 	.short	(.L_1917 - .L_1916)
.L_1916:
        /*0004*/ 	.word	0x00000082


	//----- nvinfo : EIATTR_KPARAM_INFO
	.align		4
.L_1917:
        /*0008*/ 	.byte	0x04, 0x17
        /*000a*/ 	.short	(.L_1919 - .L_1918)
.L_1918:
        /*000c*/ 	.word	0x00000000
        /*0010*/ 	.short	0x0000
        /*0012*/ 	.short	0x0000
        /*0014*/ 	.byte	0x00, 0xf0, 0x81, 0x02


	//----- nvinfo : EIATTR_SPARSE_MMA_MASK
	.align		4
.L_1919:
        /*0018*/ 	.byte	0x03, 0x50
        /*001a*/ 	.short	0x0000


	//----- nvinfo : EIATTR_MAXREG_COUNT
	.align		4
        /*001c*/ 	.byte	0x03, 0x1b
        /*001e*/ 	.short	0x00ff


	//----- nvinfo : EIATTR_MERCURY_ISA_VERSION
	.align		4
        /*0020*/ 	.byte	0x03, 0x5f
        /*0022*/ 	.short	0x0101


	//----- nvinfo : EIATTR_EXIT_INSTR_OFFSETS
	.align		4
        /*0024*/ 	.byte	0x04, 0x1c
        /*0026*/ 	.short	(.L_1921 - .L_1920)


	//   ....[0]....
.L_1920:
        /*0028*/ 	.word	0x00001350


	//   ....[1]....
        /*002c*/ 	.word	0x000013d0


	//----- nvinfo : EIATTR_CRS_STACK_SIZE
	.align		4
.L_1921:
        /*0030*/ 	.byte	0x04, 0x1e
        /*0032*/ 	.short	(.L_1923 - .L_1922)
.L_1922:
        /*0034*/ 	.word	0x00000000


	//----- nvinfo : EIATTR_CBANK_PARAM_SIZE
	.align		4
.L_1923:
        /*0038*/ 	.byte	0x03, 0x19
        /*003a*/ 	.short	0x00a0


	//----- nvinfo : EIATTR_PARAM_CBANK
	.align		4
        /*003c*/ 	.byte	0x04, 0x0a
        /*003e*/ 	.short	(.L_1925 - .L_1924)
	.align		4
.L_1924:
        /*0040*/ 	.word	index@(.nv.constant0._Z32group_norm_nhwc_fwd_scale_kernelI11Fp16IOFp32WLi120EEv26Group_norm_nhwc_fwd_params)
        /*0044*/ 	.short	0x0210
        /*0046*/ 	.short	0x00a0


	//----- nvinfo : EIATTR_SW_WAR
	.align		4
.L_1925:
        /*0048*/ 	.byte	0x04, 0x36
        /*004a*/ 	.short	(.L_1927 - .L_1926)
.L_1926:
        /*004c*/ 	.word	0x00000008
.L_1927:


//--------------------- .nv.info._Z32group_norm_nhwc_fwd_scale_kernelI11Fp16IOFp32WLi140EEv26Group_norm_nhwc_fwd_params --------------------------
	.section	.nv.info._Z32group_norm_nhwc_fwd_scale_kernelI11Fp16IOFp32WLi140EEv26Group_norm_nhwc_fwd_params,"",@"SHT_CUDA_INFO"
	.sectionflags	@""
	.align	4


	//----- nvinfo : EIATTR_CUDA_API_VERSION
	.align		4
        /*0000*/ 	.byte	0x04, 0x37
        /*0002*/ 	.short	(.L_1929 - .L_1928)
.L_1928:
        /*0004*/ 	.word	0x00000082


	//----- nvinfo : EIATTR_KPARAM_INFO
	.align		4
.L_1929:
        /*0008*/ 	.byte	0x04, 0x17
        /*000a*/ 	.short	(.L_1931 - .L_1930)
.L_1930:
        /*000c*/ 	.word	0x00000000
        /*0010*/ 	.short	0x0000
        /*0012*/ 	.short	0x0000
        /*0014*/ 	.byte	0x00, 0xf0, 0x81, 0x02


	//----- nvinfo : EIATTR_SPARSE_MMA_MASK
	.align		4
.L_1931:
        /*0018*/ 	.byte	0x03, 0x50
        /*001a*/ 	.short	0x0000


	//----- nvinfo : EIATTR_MAXREG_COUNT
	.align		4
        /*001c*/ 	.byte	0x03, 0x1b
        /*001e*/ 	.short	0x00ff


	//----- nvinfo : EIATTR_MERCURY_ISA_VERSION
	.align		4
        /*0020*/ 	.byte	0x03, 0x5f
        /*0022*/ 	.short	0x0101


	//----- nvinfo : EIATTR_EXIT_INSTR_OFFSETS
	.align		4
        /*0024*/ 	.byte	0x04, 0x1c
        /*0026*/ 	.short	(.L_1933 - .L_1932)


	//   ....[0]....
.L_1932:
        /*0028*/ 	.word	0x00001350


	//   ....[1]....
        /*002c*/ 	.word	0x000013d0


	//----- nvinfo : EIATTR_CRS_STACK_SIZE
	.align		4
.L_1933:
        /*0030*/ 	.byte	0x04, 0x1e
        /*0032*/ 	.short	(.L_1935 - .L_1934)
.L_1934:
        /*0034*/ 	.word	0x00000000


	//----- nvinfo : EIATTR_CBANK_PARAM_SIZE
	.align		4
.L_1935:
        /*0038*/ 	.byte	0x03, 0x19
        /*003a*/ 	.short	0x00a0


	//----- nvinfo : EIATTR_PARAM_CBANK
	.align		4
        /*003c*/ 	.byte	0x04, 0x0a
        /*003e*/ 	.short	(.L_1937 - .L_1936)
	.align		4
.L_1936:
        /*0040*/ 	.word	index@(.nv.constant0._Z32group_norm_nhwc_fwd_scale_kernelI11Fp16IOFp32WLi140EEv26Group_norm_nhwc_fwd_params)
        /*0044*/ 	.short	0x0210
        /*0046*/ 	.short	0x00a0


	//----- nvinfo : EIATTR_SW_WAR
	.align		4
.L_1937:
        /*0048*/ 	.byte	0x04, 0x36
        /*004a*/ 	.short	(.L_1939 - .L_1938)
.L_1938:
        /*004c*/ 	.word	0x00000008
.L_1939:


//--------------------- .nv.info._Z32group_norm_nhwc_fwd_scale_kernelI11Fp16IOFp32WLi160EEv26Group_norm_nhwc_fwd_params --------------------------
	.section	.nv.info._Z32group_norm_nhwc_fwd_scale_kernelI11Fp16IOFp32WLi160EEv26Group_norm_nhwc_fwd_params,"",@"SHT_CUDA_INFO"
	.sectionflags	@""
	.align	4


	//----- nvinfo : EIATTR_CUDA_API_VERSION
	.align		4
        /*0000*/ 	.byte	0x04, 0x37
        /*0002*/ 	.short	(.L_1941 - .L_1940)
.L_1940:
        /*0004*/ 	.word	0x00000082


	//----- nvinfo : EIATTR_KPARAM_INFO
	.align		4
.L_1941:
        /*0008*/ 	.byte	0x04, 0x17
        /*000a*/ 	.short	(.L_1943 - .L_1942)
.L_1942:
        /*000c*/ 	.word	0x00000000
        /*0010*/ 	.short	0x0000
        /*0012*/ 	.short	0x0000
        /*0014*/ 	.byte	0x00, 0xf0, 0x81, 0x02


	//----- nvinfo : EIATTR_SPARSE_MMA_MASK
	.align		4
.L_1943:
        /*0018*/ 	.byte	0x03, 0x50
        /*001a*/ 	.short	0x0000


	//----- nvinfo : EIATTR_MAXREG_COUNT
	.align		4
        /*001c*/ 	.byte	0x03, 0x1b
        /*001e*/ 	.short	0x00ff


	//----- nvinfo : EIATTR_MERCURY_ISA_VERSION
	.align		4
        /*0020*/ 	.byte	0x03, 0x5f
        /*0022*/ 	.short	0x0101


	//----- nvinfo : EIATTR_EXIT_INSTR_OFFSETS
	.align		4
        /*0024*/ 	.byte	0x04, 0x1c
        /*0026*/ 	.short	(.L_1945 - .L_1944)


	//   ....[0]....
.L_1944:
        /*0028*/ 	.word	0x00001350


	//   ....[1]....
        /*002c*/ 	.word	0x000013d0


	//----- nvinfo : EIATTR_CRS_STACK_SIZE
	.align		4
.L_1945:
        /*0030*/ 	.byte	0x04, 0x1e
        /*0032*/ 	.short	(.L_1947 - .L_1946)
.L_1946:
        /*0034*/ 	.word	0x00000000


	//----- nvinfo : EIATTR_CBANK_PARAM_SIZE
	.align		4
.L_1947:
        /*0038*/ 	.byte	0x03, 0x19
        /*003a*/ 	.short	0x00a0


	//----- nvinfo : EIATTR_PARAM_CBANK
	.align		4
        /*003c*/ 	.byte	0x04, 0x0a
        /*003e*/ 	.short	(.L_1949 - .L_1948)
	.align		4
.L_1948:
        /*0040*/ 	.word	index@(.nv.constant0._Z32group_norm_nhwc_fwd_scale_kernelI11Fp16IOFp32WLi160EEv26Group_norm_nhwc_fwd_params)
        /*0044*/ 	.short	0x0210
        /*0046*/ 	.short	0x00a0


	//----- nvinfo : EIATTR_SW_WAR
	.align		4
.L_1949:
        /*0048*/ 	.byte	0x04, 0x36
        /*004a*/ 	.short	(.L_1951 - .L_1950)
.L_1950:
        /*004c*/ 	.word	0x00000008
.L_1951:


//--------------------- .nv.info._Z32group_norm_nhwc_fwd_scale_kernelI11Fp16IOBf16WLi196EEv26Group_norm_nhwc_fwd_params --------------------------
	.section	.nv.info._Z32group_norm_nhwc_fwd_scale_kernelI11Fp16IOBf16WLi196EEv26Group_norm_nhwc_fwd_params,"",@"SHT_CUDA_INFO"
	.sectionflags	@""
	.align	4


	//----- nvinfo : EIATTR_CUDA_API_VERSION
	.align		4
        /*0000*/ 	.byte	0x04, 0x37
        /*0002*/ 	.short	(.L_1953 - .L_1952)
.L_1952:
        /*0004*/ 	.word	0x00000082


	//----- nvinfo : EIATTR_KPARAM_INFO
	.align		4
.L_1953:
        /*0008*/ 	.byte	0x04, 0x17
        /*000a*/ 	.short	(.L_1955 - .L_1954)
.L_1954:
        /*000c*/ 	.word	0x00000000
        /*0010*/ 	.short	0x0000
        /*0012*/ 	.short	0x0000
        /*0014*/ 	.byte	0x00, 0xf0, 0x81, 0x02


	//----- nvinfo : EIATTR_SPARSE_MMA_MASK
	.align		4
.L_1955:
        /*0018*/ 	.byte	0x03, 0x50
        /*001a*/ 	.short	0x0000


	//----- nvinfo : EIATTR_MAXREG_COUNT
	.align		4
        /*001c*/ 	.byte	0x03, 0x1b
        /*001e*/ 	.short	0x00ff


	//----- nvinfo : EIATTR_MERCURY_ISA_VERSION
	.align		4
        /*0020*/ 	.byte	0x03, 0x5f
        /*0022*/ 	.short	0x0101


	//----- nvinfo : EIATTR_EXIT_INSTR_OFFSETS
	.align		4
        /*0024*/ 	.byte	0x04, 0x1c
        /*0026*/ 	.short	(.L_1957 - .L_1956)


	//   ....[0]....
.L_1956:
        /*0028*/ 	.word	0x000013b0


	//   ....[1]....
        /*002c*/ 	.word	0x00001430


	//----- nvinfo : EIATTR_CRS_STACK_SIZE
	.align		4
.L_1957:
        /*0030*/ 	.byte	0x04, 0x1e
        /*0032*/ 	.short	(.L_1959 - .L_1958)
.L_1958:
        /*0034*/ 	.word	0x00000000


	//----- nvinfo : EIATTR_CBANK_PARAM_SIZE
	.align		4
.L_1959:
        /*0038*/ 	.byte	0x03, 0x19
        /*003a*/ 	.short	0x00a0


	//----- nvinfo : EIATTR_PARAM_CBANK
	.align		4
        /*003c*/ 	.byte	0x04, 0x0a
        /*003e*/ 	.short	(.L_1961 - .L_1960)
	.align		4
.L_1960:
        /*0040*/ 	.word	index@(.nv.constant0._Z32group_norm_nhwc_fwd_scale_kernelI11Fp16IOBf16WLi196EEv26Group_norm_nhwc_fwd_params)
        /*0044*/ 	.short	0x0210
        /*0046*/ 	.short	0x00a0


	//----- nvinfo : EIATTR_SW_WAR
	.align		4
.L_1961:
        /*0048*/ 	.byte	0x04, 0x36
        /*004a*/ 	.short	(.L_1963 - .L_1962)
.L_1962:
        /*004c*/ 	.word	0x00000008
.L_1963:


//--------------------- .nv.info._Z32group_norm_nhwc_fwd_scale_kernelI11Fp16IOBf16WLi168EEv26Group_norm_nhwc_fwd_params --------------------------
	.section	.nv.info._Z32group_norm_nhwc_fwd_scale_kernelI11Fp16IOBf16WLi168EEv26Group_norm_nhwc_fwd_params,"",@"SHT_CUDA_INFO"
	.sectionflags	@""
	.align	4


	//----- nvinfo : EIATTR_CUDA_API_VERSION
	.align		4
        /*0000*/ 	.byte	0x04, 0x37
        /*0002*/ 	.short	(.L_1965 - .L_1964)
.L_1964:
        /*0004*/ 	.word	0x00000082


	//----- nvinfo : EIATTR_KPARAM_INFO
	.align		4
.L_1965:
        /*0008*/ 	.byte	0x04, 0x17
        /*000a*/ 	.short	(.L_1967 - .L_1966)
.L_1966:
        /*000c*/ 	.word	0x00000000
        /*0010*/ 	.short	0x0000
        /*0012*/ 	.short	0x0000
        /*0014*/ 	.byte	0x00, 0xf0, 0x81, 0x02


	//----- nvinfo : EIATTR_SPARSE_MMA_MASK
	.align		4
.L_1967:
        /*0018*/ 	.byte	0x03, 0x50
        /*001a*/ 	.short	0x0000


	//----- nvinfo : EIATTR_MAXREG_COUNT
	.align		4
        /*001c*/ 	.byte	0x03, 0x1b
        /*001e*/ 	.short	0x00ff


	//----- nvinfo : EIATTR_MERCURY_ISA_VERSION
	.align		4
        /*0020*/ 	.byte	0x03, 0x5f
        /*0022*/ 	.short	0x0101


	//----- nvinfo : EIATTR_EXIT_INSTR_OFFSETS
	.align		4
        /*0024*/ 	.byte	0x04, 0x1c
        /*0026*/ 	.short	(.L_1969 - .L_1968)


	//   ....[0]....
.L_1968:
        /*0028*/ 	.word	0x000013b0


	//   ....[1]....
        /*002c*/ 	.word	0x00001430


	//----- nvinfo : EIATTR_CRS_STACK_SIZE
	.align		4
.L_1969:
        /*0030*/ 	.byte	0x04, 0x1e
        /*0032*/ 	.short	(.L_1971 - .L_1970)
.L_1970:
        /*0034*/ 	.word	0x00000000


	//----- nvinfo : EIATTR_CBANK_PARAM_SIZE
	.align		4
.L_1971:
        /*0038*/ 	.byte	0x03, 0x19
        /*003a*/ 	.short	0x00a0


	//----- nvinfo : EIATTR_PARAM_CBANK
	.align		4
        /*003c*/ 	.byte	0x04, 0x0a
        /*003e*/ 	.short	(.L_1973 - .L_1972)
	.align		4
.L_1972:
        /*0040*/ 	.word	index@(.nv.constant0._Z32group_norm_nhwc_fwd_scale_kernelI11Fp16IOBf16WLi168EEv26Group_norm_nhwc_fwd_params)
        /*0044*/ 	.short	0x0210
        /*0046*/ 	.short	0x00a0


	//----- nvinfo : EIATTR_SW_WAR
	.align		4
.L_1973:
        /*0048*/ 	.byte	0x04, 0x36
        /*004a*/ 	.short	(.L_1975 - .L_1974)
.L_1974:
        /*004c*/ 	.word	0x00000008
.L_1975:


//--------------------- .nv.info._Z32group_norm_nhwc_fwd_scale_kernelI11Fp16IOBf16WLi64EEv26Group_norm_nhwc_fwd_params --------------------------
	.section	.nv.info._Z32group_norm_nhwc_fwd_scale_kernelI11Fp16IOBf16WLi64EEv26Group_norm_nhwc_fwd_params,"",@"SHT_CUDA_INFO"
	.sectionflags	@""
	.align	4


	//----- nvinfo : EIATTR_CUDA_API_VERSION
	.align		4
        /*0000*/ 	.byte	0x04, 0x37
        /*0002*/ 	.short	(.L_1977 - .L_1976)
.L_1976:
        /*0004*/ 	.word	0x00000082


	//----- nvinfo : EIATTR_KPARAM_INFO
	.align		4
.L_1977:
        /*0008*/ 	.byte	0x04, 0x17
        /*000a*/ 	.short	(.L_1979 - .L_1978)
.L_1978:
        /*000c*/ 	.word	0x00000000
        /*0010*/ 	.short	0x0000
        /*0012*/ 	.short	0x0000
        /*0014*/ 	.byte	0x00, 0xf0, 0x81, 0x02


	//----- nvinfo : EIATTR_SPARSE_MMA_MASK
	.align		4
.L_1979:
        /*0018*/ 	.byte	0x03, 0x50
        /*001a*/ 	.short	0x0000


	//----- nvinfo : EIATTR_MAXREG_COUNT
	.align		4
        /*001c*/ 	.byte	0x03, 0x1b
        /*001e*/ 	.short	0x00ff


	//----- nvinfo : EIATTR_MERCURY_ISA_VERSION
	.align		4
        /*0020*/ 	.byte	0x03, 0x5f
        /*0022*/ 	.short	0x0101


	//----- nvinfo : EIATTR_EXIT_INSTR_OFFSETS
	.align		4
        /*0024*/ 	.byte	0x04, 0x1c
        /*0026*/ 	.short	(.L_1981 - .L_1980)


	//   ....[0]....
.L_1980:
        /*0028*/ 	.word	0x000013b0


	//   ....[1]....
        /*002c*/ 	.word	0x00001430


	//----- nvinfo : EIATTR_CRS_STACK_SIZE
	.align		4
.L_1981:
        /*0030*/ 	.byte	0x04, 0x1e
        /*0032*/ 	.short	(.L_1983 - .L_1982)
.L_1982:
        /*0034*/ 	.word	0x00000000


	//----- nvinfo : EIATTR_CBANK_PARAM_SIZE
	.align		4
.L_1983:
        /*0038*/ 	.byte	0x03, 0x19
        /*003a*/ 	.short	0x00a0


	//----- nvinfo : EIATTR_PARAM_CBANK
	.align		4
        /*003c*/ 	.byte	0x04, 0x0a
        /*003e*/ 	.short	(.L_1985 - .L_1984)
	.align		4
.L_1984:
        /*0040*/ 	.word	index@(.nv.constant0._Z32group_norm_nhwc_fwd_scale_kernelI11Fp16IOBf16WLi64EEv26Group_norm_nhwc_fwd_params)
        /*0044*/ 	.short	0x0210
        /*0046*/ 	.short	0x00a0


	//----- nvinfo : EIATTR_SW_WAR
	.align		4
.L_1985:
        /*0048*/ 	.byte	0x04, 0x36
        /*004a*/ 	.short	(.L_1987 - .L_1986)
.L_1986:
        /*004c*/ 	.word	0x00000008
.L_1987:


//--------------------- .nv.info._Z32group_norm_nhwc_fwd_scale_kernelI11Fp16IOBf16WLi128EEv26Group_norm_nhwc_fwd_params --------------------------
	.section	.nv.info._Z32group_norm_nhwc_fwd_scale_kernelI11Fp16IOBf16WLi128EEv26Group_norm_nhwc_fwd_params,"",@"SHT_CUDA_INFO"
	.sectionflags	@""
	.align	4


	//----- nvinfo : EIATTR_CUDA_API_VERSION
	.align		4
        /*0000*/ 	.byte	0x04, 0x37
        /*0002*/ 	.short	(.L_1989 - .L_1988)
.L_1988:
        /*0004*/ 	.word	0x00000082


	//----- nvinfo : EIATTR_KPARAM_INFO
	.align		4
.L_1989:
        /*0008*/ 	.byte	0x04, 0x17
        /*000a*/ 	.short	(.L_1991 - .L_1990)
.L_1990:
        /*000c*/ 	.word	0x00000000
        /*0010*/ 	.short	0x0000
        /*0012*/ 	.short	0x0000
        /*0014*/ 	.byte	0x00, 0xf0, 0x81, 0x02


	//----- nvinfo : EIATTR_SPARSE_MMA_MASK
	.align		4
.L_1991:
        /*0018*/ 	.byte	0x03, 0x50
        /*001a*/ 	.short	0x0000


	//----- nvinfo : EIATTR_MAXREG_COUNT
	.align		4
        /*001c*/ 	.byte	0x03, 0x1b
        /*001e*/ 	.short	0x00ff


	//----- nvinfo : EIATTR_MERCURY_ISA_VERSION
	.align		4
        /*0020*/ 	.byte	0x03, 0x5f
        /*0022*/ 	.short	0x0101


	//----- nvinfo : EIATTR_EXIT_INSTR_OFFSETS
	.align		4
        /*0024*/ 	.byte	0x04, 0x1c
        /*0026*/ 	.short	(.L_1993 - .L_1992)


	//   ....[0]....
.L_1992:
        /*0028*/ 	.word	0x000013b0


	//   ....[1]....
        /*002c*/ 	.word	0x00001430


	//----- nvinfo : EIATTR_CRS_STACK_SIZE
	.align		4
.L_1993:
        /*0030*/ 	.byte	0x04, 0x1e
        /*0032*/ 	.short	(.L_1995 - .L_1994)
.L_1994:
        /*0034*/ 	.word	0x00000000


	//----- nvinfo : EIATTR_CBANK_PARAM_SIZE
	.align		4
.L_1995:
        /*0038*/ 	.byte	0x03, 0x19
        /*003a*/ 	.short	0x00a0


	//----- nvinfo : EIATTR_PARAM_CBANK
	.align		4
        /*003c*/ 	.byte	0x04, 0x0a
        /*003e*/ 	.short	(.L_1997 - .L_1996)
	.align		4
.L_1996:
        /*0040*/ 	.word	index@(.nv.constant0._Z32group_norm_nhwc_fwd_scale_kernelI11Fp16IOBf16WLi128EEv26Group_norm_nhwc_fwd_params)
        /*0044*/ 	.short	0x0210
        /*0046*/ 	.short	0x00a0


	//----- nvinfo : EIATTR_SW_WAR
	.align		4
.L_1997:
        /*0048*/ 	.byte	0x04, 0x36
        /*004a*/ 	.short	(.L_1999 - .L_1998)
.L_1998:
        /*004c*/ 	.word	0x00000008
.L_1999:


//--------------------- .nv.info._Z32group_norm_nhwc_fwd_scale_kernelI11Fp16IOBf16WLi192EEv26Group_norm_nhwc_fwd_params --------------------------
	.section	.nv.info._Z32group_norm_nhwc_fwd_scale_kernelI11Fp16IOBf16WLi192EEv26Group_norm_nhwc_fwd_params,"",@"SHT_CUDA_INFO"
	.sectionflags	@""
	.align	4


	//----- nvinfo : EIATTR_CUDA_API_VERSION
	.align		4
        /*0000*/ 	.byte	0x04, 0x37
        /*0002*/ 	.short	(.L_2001 - .L_2000)
.L_2000:
        /*0004*/ 	.word	0x00000082


	//----- nvinfo : EIATTR_KPARAM_INFO
	.align		4
.L_2001:
        /*0008*/ 	.byte	0x04, 0x17
        /*000a*/ 	.short	(.L_2003 - .L_2002)
.L_2002:
        /*000c*/ 	.word	0x00000000
        /*0010*/ 	.short	0x0000
        /*0012*/ 	.short	0x0000
        /*0014*/ 	.byte	0x00, 0xf0, 0x81, 0x02


	//----- nvinfo : EIATTR_SPARSE_MMA_MASK
	.align		4
.L_2003:
        /*0018*/ 	.byte	0x03, 0x50
        /*001a*/ 	.short	0x0000


	//----- nvinfo : EIATTR_MAXREG_COUNT
	.align		4
        /*001c*/ 	.byte	0x03, 0x1b
        /*001e*/ 	.short	0x00ff


	//----- nvinfo : EIATTR_MERCURY_ISA_VERSION
	.align		4
        /*0020*/ 	.byte	0x03, 0x5f
        /*0022*/ 	.short	0x0101


	//----- nvinfo : EIATTR_EXIT_INSTR_OFFSETS
	.align		4
        /*0024*/ 	.byte	0x04, 0x1c
        /*0026*/ 	.short	(.L_2005 - .L_2004)


	//   ....[0]....
.L_2004:
        /*0028*/ 	.word	0x000013b0


	//   ....[1]....
        /*002c*/ 	.word	0x00001430


	//----- nvinfo : EIATTR_CRS_STACK_SIZE
	.align		4
.L_2005:
        /*0030*/ 	.byte	0x04, 0x1e
        /*0032*/ 	.short	(.L_2007 - .L_2006)
.L_2006:
        /*0034*/ 	.word	0x00000000


	//----- nvinfo : EIATTR_CBANK_PARAM_SIZE
	.align		4
.L_2007:
        /*0038*/ 	.byte	0x03, 0x19
        /*003a*/ 	.short	0x00a0


	//----- nvinfo : EIATTR_PARAM_CBANK
	.align		4
        /*003c*/ 	.byte	0x04, 0x0a
        /*003e*/ 	.short	(.L_2009 - .L_2008)
	.align		4
.L_2008:
        /*0040*/ 	.word	index@(.nv.constant0._Z32group_norm_nhwc_fwd_scale_kernelI11Fp16IOBf16WLi192EEv26Group_norm_nhwc_fwd_params)
        /*0044*/ 	.short	0x0210
        /*0046*/ 	.short	0x00a0


	//----- nvinfo : EIATTR_SW_WAR
	.align		4
.L_2009:
        /*0048*/ 	.byte	0x04, 0x36
        /*004a*/ 	.short	(.L_2011 - .L_2010)
.L_2010:
        /*004c*/ 	.word	0x00000008
.L_2011:


//--------------------- .nv.info._Z32group_norm_nhwc_fwd_scale_kernelI11Fp16IOBf16WLi448EEv26Group_norm_nhwc_fwd_params --------------------------
	.section	.nv.info._Z32group_norm_nhwc_fwd_scale_kernelI11Fp16IOBf16WLi448EEv26Group_norm_nhwc_fwd_params,"",@"SHT_CUDA_INFO"
	.sectionflags	@""
	.align	4


	//----- nvinfo : EIATTR_CUDA_API_VERSION
	.align		4
        /*0000*/ 	.byte	0x04, 0x37
        /*0002*/ 	.short	(.L_2013 - .L_2012)
.L_2012:
        /*0004*/ 	.word	0x00000082


	//----- nvinfo : EIATTR_KPARAM_INFO
	.align		4
.L_2013:
        /*0008*/ 	.byte	0x04, 0x17
        /*000a*/ 	.short	(.L_2015 - .L_2014)
.L_2014:
        /*000c*/ 	.word	0x00000000
        /*0010*/ 	.short	0x0000
        /*0012*/ 	.short	0x0000
        /*0014*/ 	.byte	0x00, 0xf0, 0x81, 0x02


	//----- nvinfo : EIATTR_SPARSE_MMA_MASK
	.align		4
.L_2015:
        /*0018*/ 	.byte	0x03, 0x50
        /*001a*/ 	.short	0x0000


	//----- nvinfo : EIATTR_MAXREG_COUNT
	.align		4
        /*001c*/ 	.byte	0x03, 0x1b
        /*001e*/ 	.short	0x00ff


	//----- nvinfo : EIATTR_MERCURY_ISA_VERSION
	.align		4
        /*0020*/ 	.byte	0x03, 0x5f
        /*0022*/ 	.short	0x0101


	//----- nvinfo : EIATTR_EXIT_INSTR_OFFSETS
	.align		4
        /*0024*/ 	.byte	0x04, 0x1c
        /*0026*/ 	.short	(.L_2017 - .L_2016)


	//   ....[0]....
.L_2016:
        /*0028*/ 	.word	0x000013b0


	//   ....[1]....
        /*002c*/ 	.word	0x00001430


	//----- nvinfo : EIATTR_CRS_STACK_SIZE
	.align		4
.L_2017:
        /*0030*/ 	.byte	0x04, 0x1e
        /*0032*/ 	.short	(.L_2019 - .L_2018)
.L_2018:
        /*0034*/ 	.word	0x00000000


	//----- nvinfo : EIATTR_CBANK_PARAM_SIZE
	.align		4
.L_2019:
        /*0038*/ 	.byte	0x03, 0x19
        /*003a*/ 	.short	0x00a0


	//----- nvinfo : EIATTR_PARAM_CBANK
	.align		4
        /*003c*/ 	.byte	0x04, 0x0a
        /*003e*/ 	.short	(.L_2021 - .L_2020)
	.align		4
.L_2020:
        /*0040*/ 	.word	index@(.nv.constant0._Z32group_norm_nhwc_fwd_scale_kernelI11Fp16IOBf16WLi448EEv26Group_norm_nhwc_fwd_params)
        /*0044*/ 	.short	0x0210
        /*0046*/ 	.short	0x00a0


	//----- nvinfo : EIATTR_SW_WAR
	.align		4
.L_2021:
        /*0048*/ 	.byte	0x04, 0x36
        /*004a*/ 	.short	(.L_2023 - .L_2022)
.L_2022:
        /*004c*/ 	.word	0x00000008
.L_2023:


//--------------------- .nv.info._Z32group_norm_nhwc_fwd_scale_kernelI11Fp16IOBf16WLi256EEv26Group_norm_nhwc_fwd_params --------------------------
	.section	.nv.info._Z32group_norm_nhwc_fwd_scale_kernelI11Fp16IOBf16WLi256EEv26Group_norm_nhwc_fwd_params,"",@"SHT_CUDA_INFO"
	.sectionflags	@""
	.align	4


	//----- nvinfo : EIATTR_CUDA_API_VERSION
	.align		4
        /*0000*/ 	.byte	0x04, 0x37
        /*0002*/ 	.short	(.L_2025 - .L_2024)
.L_2024:
        /*0004*/ 	.word	0x00000082


	//----- nvinfo : EIATTR_KPARAM_INFO
	.align		4
.L_2025:
        /*0008*/ 	.byte	0x04, 0x17
        /*000a*/ 	.short	(.L_2027 - .L_2026)
.L_2026:
        /*000c*/ 	.word	0x00000000
        /*0010*/ 	.short	0x0000
        /*0012*/ 	.short	0x0000
        /*0014*/ 	.byte	0x00, 0xf0, 0x81, 0x02


	//----- nvinfo : EIATTR_SPARSE_MMA_MASK
	.align		4
.L_2027:
        /*0018*/ 	.byte	0x03, 0x50
        /*001a*/ 	.short	0x0000


	//----- nvinfo : EIATTR_MAXREG_COUNT
	.align		4
        /*001c*/ 	.byte	0x03, 0x1b
        /*001e*/ 	.short	0x00ff


	//----- nvinfo : EIATTR_MERCURY_ISA_VERSION
	.align		4
        /*0020*/ 	.byte	0x03, 0x5f
        /*0022*/ 	.short	0x0101


	//----- nvinfo : EIATTR_EXIT_INSTR_OFFSETS
	.align		4
        /*0024*/ 	.byte	0x04, 0x1c
        /*0026*/ 	.short	(.L_2029 - .L_2028)


	//   ....[0]....
.L_2028:
        /*0028*/ 	.word	0x000013b0


	//   ....[1]....
        /*002c*/ 	.word	0x00001430


	//----- nvinfo : EIATTR_CRS_STACK_SIZE
	.align		4
.L_2029:
        /*0030*/ 	.byte	0x04, 0x1e
        /*0032*/ 	.short	(.L_2031 - .L_2030)
.L_2030:
        /*0034*/ 	.word	0x00000000


	//----- nvinfo : EIATTR_CBANK_PARAM_SIZE
	.align		4
.L_2031:
        /*0038*/ 	.byte	0x03, 0x19
        /*003a*/ 	.short	0x00a0


	//----- nvinfo : EIATTR_PARAM_CBANK
	.align		4
        /*003c*/ 	.byte	0x04, 0x0a
        /*003e*/ 	.short	(.L_2033 - .L_2032)
	.align		4
.L_2032:
        /*0040*/ 	.word	index@(.nv.constant0._Z32group_norm_nhwc_fwd_scale_kernelI11Fp16IOBf16WLi256EEv26Group_norm_nhwc_fwd_params)
        /*0044*/ 	.short	0x0210
        /*0046*/ 	.short	0x00a0


	//----- nvinfo : EIATTR_SW_WAR
	.align		4
.L_2033:
        /*0048*/ 	.byte	0x04, 0x36
        /*004a*/ 	.short	(.L_2035 - .L_2034)
.L_2034:
        /*004c*/ 	.word	0x00000008
.L_2035:


//--------------------- .nv.info._Z32group_norm_nhwc_fwd_scale_kernelI11Fp16IOBf16WLi120EEv26Group_norm_nhwc_fwd_params --------------------------
	.section	.nv.info._Z32group_norm_nhwc_fwd_scale_kernelI11Fp16IOBf16WLi120EEv26Group_norm_nhwc_fwd_params,"",@"SHT_CUDA_INFO"
	.sectionflags	@""
	.align	4


	//----- nvinfo : EIATTR_CUDA_API_VERSION
	.align		4
        /*0000*/ 	.byte	0x04, 0x37
        /*0002*/ 	.short	(.L_2037 - .L_2036)
.L_2036:
        /*0004*/ 	.word	0x00000082


	//----- nvinfo : EIATTR_KPARAM_INFO
	.align		4
.L_2037:
        /*0008*/ 	.byte	0x04, 0x17
        /*000a*/ 	.short	(.L_2039 - .L_2038)
.L_2038:
        /*000c*/ 	.word	0x00000000
        /*0010*/ 	.short	0x0000
        /*0012*/ 	.short	0x0000
        /*0014*/ 	.byte	0x00, 0xf0, 0x81, 0x02


	//----- nvinfo : EIATTR_SPARSE_MMA_MASK
	.align		4
.L_2039:
        /*0018*/ 	.byte	0x03, 0x50
        /*001a*/ 	.short	0x0000


	//----- nvinfo : EIATTR_MAXREG_COUNT
	.align		4
        /*001c*/ 	.byte	0x03, 0x1b
        /*001e*/ 	.short	0x00ff


	//----- nvinfo : EIATTR_MERCURY_ISA_VERSION
	.align		4
        /*0020*/ 	.byte	0x03, 0x5f
        /*0022*/ 	.short	0x0101


	//----- nvinfo : EIATTR_EXIT_INSTR_OFFSETS
	.align		4
        /*0024*/ 	.byte	0x04, 0x1c
        /*0026*/ 	.short	(.L_2041 - .L_2040)


	//   ....[0]....
.L_2040:
        /*0028*/ 	.word	0x000013b0


	//   ....[1]....
        /*002c*/ 	.word	0x00001430


	//----- nvinfo : EIATTR_CRS_STACK_SIZE
	.align		4
.L_2041:
        /*0030*/ 	.byte	0x04, 0x1e
        /*0032*/ 	.short	(.L_2043 - .L_2042)
.L_2042:
        /*0034*/ 	.word	0x00000000


	//----- nvinfo : EIATTR_CBANK_PARAM_SIZE
	.align		4
.L_2043:
        /*0038*/ 	.byte	0x03, 0x19
        /*003a*/ 	.short	0x00a0


	//----- nvinfo : EIATTR_PARAM_CBANK
	.align		4
        /*003c*/ 	.byte	0x04, 0x0a
        /*003e*/ 	.short	(.L_2045 - .L_2044)
	.align		4
.L_2044:
        /*0040*/ 	.word	index@(.nv.constant0._Z32group_norm_nhwc_fwd_scale_kernelI11Fp16IOBf16WLi120EEv26Group_norm_nhwc_fwd_params)
        /*0044*/ 	.short	0x0210
        /*0046*/ 	.short	0x00a0


	//----- nvinfo : EIATTR_SW_WAR
	.align		4
.L_2045:
        /*0048*/ 	.byte	0x04, 0x36
        /*004a*/ 	.short	(.L_2047 - .L_2046)
.L_2046:
        /*004c*/ 	.word	0x00000008
.L_2047:


//--------------------- .nv.info._Z32group_norm_nhwc_fwd_scale_kernelI11Fp16IOBf16WLi140EEv26Group_norm_nhwc_fwd_params --------------------------
	.section	.nv.info._Z32group_norm_nhwc_fwd_scale_kernelI11Fp16IOBf16WLi140EEv26Group_norm_nhwc_fwd_params,"",@"SHT_CUDA_INFO"
	.sectionflags	@""
	.align	4


	//----- nvinfo : EIATTR_CUDA_API_VERSION
	.align		4
        /*0000*/ 	.byte	0x04, 0x37
        /*0002*/ 	.short	(.L_2049 - .L_2048)
.L_2048:
        /*0004*/ 	.word	0x00000082


	//----- nvinfo : EIATTR_KPARAM_INFO
	.align		4
.L_2049:
        /*0008*/ 	.byte	0x04, 0x17
        /*000a*/ 	.short	(.L_2051 - .L_2050)
.L_2050:
        /*000c*/ 	.word	0x00000000
        /*0010*/ 	.short	0x0000
        /*0012*/ 	.short	0x0000
        /*0014*/ 	.byte	0x00, 0xf0, 0x81, 0x02


	//----- nvinfo : EIATTR_SPARSE_MMA_MASK
	.align		4
.L_2051:
        /*0018*/ 	.byte	0x03, 0x50
        /*001a*/ 	.short	0x0000


	//----- nvinfo : EIATTR_MAXREG_COUNT
	.align		4
        /*001c*/ 	.byte	0x03, 0x1b
        /*001e*/ 	.short	0x00ff


	//----- nvinfo : EIATTR_MERCURY_ISA_VERSION
	.align		4
        /*0020*/ 	.byte	0x03, 0x5f
        /*0022*/ 	.short	0x0101


	//----- nvinfo : EIATTR_EXIT_INSTR_OFFSETS
	.align		4
        /*0024*/ 	.byte	0x04, 0x1c
        /*0026*/ 	.short	(.L_2053 - .L_2052)


	//   ....[0]....
.L_2052:
        /*0028*/ 	.word	0x000013b0


	//   ....[1]....
        /*002c*/ 	.word	0x00001430


	//----- nvinfo : EIATTR_CRS_STACK_SIZE
	.align		4
.L_2053:
        /*0030*/ 	.byte	0x04, 0x1e
        /*0032*/ 	.short	(.L_2055 - .L_2054)
.L_2054:
        /*0034*/ 	.word	0x00000000


	//----- nvinfo : EIATTR_CBANK_PARAM_SIZE
	.align		4
.L_2055:
        /*0038*/ 	.byte	0x03, 0x19
        /*003a*/ 	.short	0x00a0


	//----- nvinfo : EIATTR_PARAM_CBANK
	.align		4
        /*003c*/ 	.byte	0x04, 0x0a
        /*003e*/ 	.short	(.L_2057 - .L_2056)
	.align		4
.L_2056:
        /*0040*/ 	.word	index@(.nv.constant0._Z32group_norm_nhwc_fwd_scale_kernelI11Fp16IOBf16WLi140EEv26Group_norm_nhwc_fwd_params)
        /*0044*/ 	.short	0x0210
        /*0046*/ 	.short	0x00a0


	//----- nvinfo : EIATTR_SW_WAR
	.align		4
.L_2057:
        /*0048*/ 	.byte	0x04, 0x36
        /*004a*/ 	.short	(.L_2059 - .L_2058)
.L_2058:
        /*004c*/ 	.word	0x00000008
.L_2059:


//--------------------- .nv.info._Z32group_norm_nhwc_fwd_scale_kernelI11Fp16IOBf16WLi160EEv26Group_norm_nhwc_fwd_params --------------------------
	.section	.nv.info._Z32group_norm_nhwc_fwd_scale_kernelI11Fp16IOBf16WLi160EEv26Group_norm_nhwc_fwd_params,"",@"SHT_CUDA_INFO"
	.sectionflags	@""
	.align	4


	//----- nvinfo : EIATTR_CUDA_API_VERSION
	.align		4
        /*0000*/ 	.byte	0x04, 0x37
        /*0002*/ 	.short	(.L_2061 - .L_2060)
.L_2060:
        /*0004*/ 	.word	0x00000082


	//----- nvinfo : EIATTR_KPARAM_INFO
	.align		4
.L_2061:
        /*0008*/ 	.byte	0x04, 0x17
        /*000a*/ 	.short	(.L_2063 - .L_2062)
.L_2062:
        /*000c*/ 	.word	0x00000000
        /*0010*/ 	.short	0x0000
        /*0012*/ 	.short	0x0000
        /*0014*/ 	.byte	0x00, 0xf0, 0x81, 0x02


	//----- nvinfo : EIATTR_SPARSE_MMA_MASK
	.align		4
.L_2063:
        /*0018*/ 	.byte	0x03, 0x50
        /*001a*/ 	.short	0x0000


	//----- nvinfo : EIATTR_MAXREG_COUNT
	.align		4
        /*001c*/ 	.byte	0x03, 0x1b
        /*001e*/ 	.short	0x00ff


	//----- nvinfo : EIATTR_MERCURY_ISA_VERSION
	.align		4
        /*0020*/ 	.byte	0x03, 0x5f
        /*0022*/ 	.short	0x0101


	//----- nvinfo : EIATTR_EXIT_INSTR_OFFSETS
	.align		4
        /*0024*/ 	.byte	0x04, 0x1c
        /*0026*/ 	.short	(.L_2065 - .L_2064)


	//   ....[0]....
.L_2064:
        /*0028*/ 	.word	0x000013b0


	//   ....[1]....
        /*002c*/ 	.word	0x00001430


	//----- nvinfo : EIATTR_CRS_STACK_SIZE
	.align		4
.L_2065:
        /*0030*/ 	.byte	0x04, 0x1e
        /*0032*/ 	.short	(.L_2067 - .L_2066)
.L_2066:
        /*0034*/ 	.word	0x00000000


	//----- nvinfo : EIATTR_CBANK_PARAM_SIZE
	.align		4
.L_2067:
        /*0038*/ 	.byte	0x03, 0x19
        /*003a*/ 	.short	0x00a0


	//----- nvinfo : EIATTR_PARAM_CBANK
	.align		4
        /*003c*/ 	.byte	0x04, 0x0a
        /*003e*/ 	.short	(.L_2069 - .L_2068)
	.align		4
.L_2068:
        /*0040*/ 	.word	index@(.nv.constant0._Z32group_norm_nhwc_fwd_scale_kernelI11Fp16IOBf16WLi160EEv26Group_norm_nhwc_fwd_params)
        /*0044*/ 	.short	0x0210
        /*0046*/ 	.short	0x00a0


	//----- nvinfo : EIATTR_SW_WAR
	.align		4
.L_2069:
        /*0048*/ 	.byte	0x04, 0x36
        /*004a*/ 	.short	(.L_2071 - .L_2070)
.L_2070:
        /*004c*/ 	.word	0x00000008
.L_2071:


//--------------------- .nv.info._Z32group_norm_nhwc_fwd_scale_kernelI11Fp16IOFp16WLi196EEv26Group_norm_nhwc_fwd_params --------------------------
	.section	.nv.info._Z32group_norm_nhwc_fwd_scale_kernelI11Fp16IOFp16WLi196EEv26Group_norm_nhwc_fwd_params,"",@"SHT_CUDA_INFO"
	.sectionflags	@""
	.align	4


	//----- nvinfo : EIATTR_CUDA_API_VERSION
	.align		4
        /*0000*/ 	.byte	0x04, 0x37
        /*0002*/ 	.short	(.L_2073 - .L_2072)
.L_2072:
        /*0004*/ 	.word	0x00000082


	//----- nvinfo : EIATTR_KPARAM_INFO
	.align		4
.L_2073:
        /*0008*/ 	.byte	0x04, 0x17
        /*000a*/ 	.short	(.L_2075 - .L_2074)
.L_2074:
        /*000c*/ 	.word	0x00000000
        /*0010*/ 	.short	0x0000
        /*0012*/ 	.short	0x0000
        /*0014*/ 	.byte	0x00, 0xf0, 0x81, 0x02


	//----- nvinfo : EIATTR_SPARSE_MMA_MASK
	.align		4
.L_2075:
        /*0018*/ 	.byte	0x03, 0x50
        /*001a*/ 	.short	0x0000


	//----- nvinfo : EIATTR_MAXREG_COUNT
	.align		4
        /*001c*/ 	.byte	0x03, 0x1b
        /*001e*/ 	.short	0x00ff


	//----- nvinfo : EIATTR_MERCURY_ISA_VERSION
	.align		4
        /*0020*/ 	.byte	0x03, 0x5f
        /*0022*/ 	.short	0x0101


	//----- nvinfo : EIATTR_EXIT_INSTR_OFFSETS
	.align		4
        /*0024*/ 	.byte	0x04, 0x1c
        /*0026*/ 	.short	(.L_2077 - .L_2076)


	//   ....[0]....
.L_2076:
        /*0028*/ 	.word	0x000013b0


	//   ....[1]....
        /*002c*/ 	.word	0x00001430


	//----- nvinfo : EIATTR_CRS_STACK_SIZE
	.align		4
.L_2077:
        /*0030*/ 	.byte	0x04, 0x1e
        /*0032*/ 	.short	(.L_2079 - .L_2078)
.L_2078:
        /*0034*/ 	.word	0x00000000


	//----- nvinfo : EIATTR_CBANK_PARAM_SIZE
	.align		4
.L_2079:
        /*0038*/ 	.byte	0x03, 0x19
        /*003a*/ 	.short	0x00a0


	//----- nvinfo : EIATTR_PARAM_CBANK
	.align		4
        /*003c*/ 	.byte	0x04, 0x0a
        /*003e*/ 	.short	(.L_2081 - .L_2080)
	.align		4
.L_2080:
        /*0040*/ 	.word	index@(.nv.constant0._Z32group_norm_nhwc_fwd_scale_kernelI11Fp16IOFp16WLi196EEv26Group_norm_nhwc_fwd_params)
        /*0044*/ 	.short	0x0210
        /*0046*/ 	.short	0x00a0


	//----- nvinfo : EIATTR_SW_WAR
	.align		4
.L_2081:
        /*0048*/ 	.byte	0x04, 0x36
        /*004a*/ 	.short	(.L_2083 - .L_2082)
.L_2082:
        /*004c*/ 	.word	0x00000008
.L_2083:


//--------------------- .nv.info._Z32group_norm_nhwc_fwd_scale_kernelI11Fp16IOFp16WLi168EEv26Group_norm_nhwc_fwd_params --------------------------
	.section	.nv.info._Z32group_norm_nhwc_fwd_scale_kernelI11Fp16IOFp16WLi168EEv26Group_norm_nhwc_fwd_params,"",@"SHT_CUDA_INFO"
	.sectionflags	@""
	.align	4


	//----- nvinfo : EIATTR_CUDA_API_VERSION
	.align		4
        /*0000*/ 	.byte	0x04, 0x37
        /*0002*/ 	.short	(.L_2085 - .L_2084)
.L_2084:
        /*0004*/ 	.word	0x00000082


	//----- nvinfo : EIATTR_KPARAM_INFO
	.align		4
.L_2085:
        /*0008*/ 	.byte	0x04, 0x17
        /*000a*/ 	.short	(.L_2087 - .L_2086)
.L_2086:
        /*000c*/ 	.word	0x00000000
        /*0010*/ 	.short	0x0000
        /*0012*/ 	.short	0x0000
        /*0014*/ 	.byte	0x00, 0xf0, 0x81, 0x02


	//----- nvinfo : EIATTR_SPARSE_MMA_MASK
	.align		4
.L_2087:
        /*0018*/ 	.byte	0x03, 0x50
        /*001a*/ 	.short	0x0000


	//----- nvinfo : EIATTR_MAXREG_COUNT
	.align		4
        /*001c*/ 	.byte	0x03, 0x1b
        /*001e*/ 	.short	0x00ff


	//----- nvinfo : EIATTR_MERCURY_ISA_VERSION
	.align		4
        /*0020*/ 	.byte	0x03, 0x5f
        /*0022*/ 	.short	0x0101


	//----- nvinfo : EIATTR_EXIT_INSTR_OFFSETS
	.align		4
        /*0024*/ 	.byte	0x04, 0x1c
        /*0026*/ 	.short	(.L_2089 - .L_2088)


	//   ....[0]....
.L_2088:
        /*0028*/ 	.word	0x000013b0


	//   ....[1]....
        /*002c*/ 	.word	0x00001430


	//----- nvinfo : EIATTR_CRS_STACK_SIZE
	.align		4
.L_2089:
        /*0030*/ 	.byte	0x04, 0x1e
        /*0032*/ 	.short	(.L_2091 - .L_2090)
.L_2090:
        /*0034*/ 	.word	0x00000000


	//----- nvinfo : EIATTR_CBANK_PARAM_SIZE
	.align		4
.L_2091:
        /*0038*/ 	.byte	0x03, 0x19
        /*003a*/ 	.short	0x00a0


	//----- nvinfo : EIATTR_PARAM_CBANK
	.align		4
        /*003c*/ 	.byte	0x04, 0x0a
        /*003e*/ 	.short	(.L_2093 - .L_2092)
	.align		4
.L_2092:
        /*0040*/ 	.word	index@(.nv.constant0._Z32group_norm_nhwc_fwd_scale_kernelI11Fp16IOFp16WLi168EEv26Group_norm_nhwc_fwd_params)
        /*0044*/ 	.short	0x0210
        /*0046*/ 	.short	0x00a0


	//----- nvinfo : EIATTR_SW_WAR
	.align		4
.L_2093:
        /*0048*/ 	.byte	0x04, 0x36
        /*004a*/ 	.short	(.L_2095 - .L_2094)
.L_2094:
        /*004c*/ 	.word	0x00000008
.L_2095:


//--------------------- .nv.info._Z32group_norm_nhwc_fwd_scale_kernelI11Fp16IOFp16WLi64EEv26Group_norm_nhwc_fwd_params --------------------------
	.section	.nv.info._Z32group_norm_nhwc_fwd_scale_kernelI11Fp16IOFp16WLi64EEv26Group_norm_nhwc_fwd_params,"",@"SHT_CUDA_INFO"
	.sectionflags	@""
	.align	4


	//----- nvinfo : EIATTR_CUDA_API_VERSION
	.align		4
        /*0000*/ 	.byte	0x04, 0x37
        /*0002*/ 	.short	(.L_2097 - .L_2096)
.L_2096:
        /*0004*/ 	.word	0x00000082


	//----- nvinfo : EIATTR_KPARAM_INFO
	.align		4
.L_2097:
        /*0008*/ 	.byte	0x04, 0x17
        /*000a*/ 	.short	(.L_2099 - .L_2098)
.L_2098:
        /*000c*/ 	.word	0x00000000
        /*0010*/ 	.short	0x0000
        /*0012*/ 	.short	0x0000
        /*0014*/ 	.byte	0x00, 0xf0, 0x81, 0x02


	//----- nvinfo : EIATTR_SPARSE_MMA_MASK
	.align		4
.L_2099:
        /*0018*/ 	.byte	0x03, 0x50
        /*001a*/ 	.short	0x0000


	//----- nvinfo : EIATTR_MAXREG_COUNT
	.align		4
        /*001c*/ 	.byte	0x03, 0x1b
        /*001e*/ 	.short	0x00ff


	//----- nvinfo : EIATTR_MERCURY_ISA_VERSION
	.align		4
        /*0020*/ 	.byte	0x03, 0x5f
        /*0022*/ 	.short	0x0101


	//----- nvinfo : EIATTR_EXIT_INSTR_OFFSETS
	.align		4
        /*0024*/ 	.byte	0x04, 0x1c
        /*0026*/ 	.short	(.L_2101 - .L_2100)


	//   ....[0]....
.L_2100:
        /*0028*/ 	.word	0x000013b0


	//   ....[1]....
        /*002c*/ 	.word	0x00001430


	//----- nvinfo : EIATTR_CRS_STACK_SIZE
	.align		4
.L_2101:
        /*0030*/ 	.byte	0x04, 0x1e
        /*0032*/ 	.short	(.L_2103 - .L_2102)
.L_2102:
        /*0034*/ 	.word	0x00000000


	//----- nvinfo : EIATTR_CBANK_PARAM_SIZE
	.align		4
.L_2103:
        /*0038*/ 	.byte	0x03, 0x19
        /*003a*/ 	.short	0x00a0


	//----- nvinfo : EIATTR_PARAM_CBANK
	.align		4
        /*003c*/ 	.byte	0x04, 0x0a
        /*003e*/ 	.short	(.L_2105 - .L_2104)
	.align		4
.L_2104:
        /*0040*/ 	.word	index@(.nv.constant0._Z32group_norm_nhwc_fwd_scale_kernelI11Fp16IOFp16WLi64EEv26Group_norm_nhwc_fwd_params)
        /*0044*/ 	.short	0x0210
        /*0046*/ 	.short	0x00a0


	//----- nvinfo : EIATTR_SW_WAR
	.align		4
.L_2105:
        /*0048*/ 	.byte	0x04, 0x36
        /*004a*/ 	.short	(.L_2107 - .L_2106)
.L_2106:
        /*004c*/ 	.word	0x00000008
.L_2107:


//--------------------- .nv.info._Z32group_norm_nhwc_fwd_scale_kernelI11Fp16IOFp16WLi128EEv26Group_norm_nhwc_fwd_params --------------------------
	.section	.nv.info._Z32group_norm_nhwc_fwd_scale_kernelI11Fp16IOFp16WLi128EEv26Group_norm_nhwc_fwd_params,"",@"SHT_CUDA_INFO"
	.sectionflags	@""
	.align	4


	//----- nvinfo : EIATTR_CUDA_API_VERSION
	.align		4
        /*0000*/ 	.byte	0x04, 0x37
        /*0002*/ 	.short	(.L_2109 - .L_2108)
.L_2108:
        /*0004*/ 	.word	0x00000082


	//----- nvinfo : EIATTR_KPARAM_INFO
	.align		4
.L_2109:
        /*0008*/ 	.byte	0x04, 0x17
        /*000a*/ 	.short	(.L_2111 - .L_2110)
.L_2110:
        /*000c*/ 	.word	0x00000000
        /*0010*/ 	.short	0x0000
        /*0012*/ 	.short	0x0000
        /*0014*/ 	.byte	0x00, 0xf0, 0x81, 0x02


	//----- nvinfo : EIATTR_SPARSE_MMA_MASK
	.align		4
.L_2111:
        /*0018*/ 	.byte	0x03, 0x50
        /*001a*/ 	.short	0x0000


	//----- nvinfo : EIATTR_MAXREG_COUNT
	.align		4
        /*001c*/ 	.byte	0x03, 0x1b
        /*001e*/ 	.short	0x00ff


	//----- nvinfo : EIATTR_MERCURY_ISA_VERSION
	.align		4
        /*0020*/ 	.byte	0x03, 0x5f
        /*0022*/ 	.short	0x0101


	//----- nvinfo : EIATTR_EXIT_INSTR_OFFSETS
	.align		4
        /*0024*/ 	.byte	0x04, 0x1c
        /*0026*/ 	.short	(.L_2113 - .L_2112)


	//   ....[0]....
.L_2112:
        /*0028*/ 	.word	0x000013b0


	//   ....[1]....
        /*002c*/ 	.word	0x00001430


	//----- nvinfo : EIATTR_CRS_STACK_SIZE
	.align		4
.L_2113:
        /*0030*/ 	.byte	0x04, 0x1e
        /*0032*/ 	.short	(.L_2115 - .L_2114)
.L_2114:
        /*0034*/ 	.word	0x00000000


	//----- nvinfo : EIATTR_CBANK_PARAM_SIZE
	.align		4
.L_2115:
        /*0038*/ 	.byte	0x03, 0x19
        /*003a*/ 	.short	0x00a0


	//----- nvinfo : EIATTR_PARAM_CBANK
	.align		4
        /*003c*/ 	.byte	0x04, 0x0a
        /*003e*/ 	.short	(.L_2117 - .L_2116)
	.align		4
.L_2116:
        /*0040*/ 	.word	index@(.nv.constant0._Z32group_norm_nhwc_fwd_scale_kernelI11Fp16IOFp16WLi128EEv26Group_norm_nhwc_fwd_params)
        /*0044*/ 	.short	0x0210
        /*0046*/ 	.short	0x00a0


	//----- nvinfo : EIATTR_SW_WAR
	.align		4
.L_2117:
        /*0048*/ 	.byte	0x04, 0x36
        /*004a*/ 	.short	(.L_2119 - .L_2118)
.L_2118:
        /*004c*/ 	.word	0x00000008
.L_2119:


//--------------------- .nv.info._Z32group_norm_nhwc_fwd_scale_kernelI11Fp16IOFp16WLi192EEv26Group_norm_nhwc_fwd_params --------------------------
	.section	.nv.info._Z32group_norm_nhwc_fwd_scale_kernelI11Fp16IOFp16WLi192EEv26Group_norm_nhwc_fwd_params,"",@"SHT_CUDA_INFO"
	.sectionflags	@""
	.align	4


	//----- nvinfo : EIATTR_CUDA_API_VERSION
	.align		4
        /*0000*/ 	.byte	0x04, 0x37
        /*0002*/ 	.short	(.L_2121 - .L_2120)
.L_2120:
        /*0004*/ 	.word	0x00000082


	//----- nvinfo : EIATTR_KPARAM_INFO
	.align		4
.L_2121:
        /*0008*/ 	.byte	0x04, 0x17
        /*000a*/ 	.short	(.L_2123 - .L_2122)
.L_2122:
        /*000c*/ 	.word	0x00000000
        /*0010*/ 	.short	0x0000
        /*0012*/ 	.short	0x0000
        /*0014*/ 	.byte	0x00, 0xf0, 0x81, 0x02


	//----- nvinfo : EIATTR_SPARSE_MMA_MASK
	.align		4
.L_2123:
        /*0018*/ 	.byte	0x03, 0x50
        /*001a*/ 	.short	0x0000


	//----- nvinfo : EIATTR_MAXREG_COUNT
	.align		4
        /*001c*/ 	.byte	0x03, 0x1b
        /*001e*/ 	.short	0x00ff


	//----- nvinfo : EIATTR_MERCURY_ISA_VERSION
	.align		4
        /*0020*/ 	.byte	0x03, 0x5f
        /*0022*/ 	.short	0x0101


	//----- nvinfo : EIATTR_EXIT_INSTR_OFFSETS
	.align		4
        /*0024*/ 	.byte	0x04, 0x1c
        /*0026*/ 	.short	(.L_2125 - .L_2124)


	//   ....[0]....
.L_2124:
        /*0028*/ 	.word	0x000013b0


	//   ....[1]....
        /*002c*/ 	.word	0x00001430


	//----- nvinfo : EIATTR_CRS_STACK_SIZE
	.align		4
.L_2125:
        /*0030*/ 	.byte	0x04, 0x1e
        /*0032*/ 	.short	(.L_2127 - .L_2126)
.L_2126:
        /*0034*/ 	.word	0x00000000


	//----- nvinfo : EIATTR_CBANK_PARAM_SIZE
	.align		4
.L_2127:
        /*0038*/ 	.byte	0x03, 0x19
        /*003a*/ 	.short	0x00a0


	//----- nvinfo : EIATTR_PARAM_CBANK
	.align		4
        /*003c*/ 	.byte	0x04, 0x0a
        /*003e*/ 	.short	(.L_2129 - .L_2128)
	.align		4
.L_2128:
        /*0040*/ 	.word	index@(.nv.constant0._Z32group_norm_nhwc_fwd_scale_kernelI11Fp16IOFp16WLi192EEv26Group_norm_nhwc_fwd_params)
        /*0044*/ 	.short	0x0210
        /*0046*/ 	.short	0x00a0


	//----- nvinfo : EIATTR_SW_WAR
	.align		4
.L_2129:
        /*0048*/ 	.byte	0x04, 0x36
        /*004a*/ 	.short	(.L_2131 - .L_2130)
.L_2130:
        /*004c*/ 	.word	0x00000008
.L_2131:


//--------------------- .nv.info._Z32group_norm_nhwc_fwd_scale_kernelI11Fp16IOFp16WLi448EEv26Group_norm_nhwc_fwd_params --------------------------
	.section	.nv.info._Z32group_norm_nhwc_fwd_scale_kernelI11Fp16IOFp16WLi448EEv26Group_norm_nhwc_fwd_params,"",@"SHT_CUDA_INFO"
	.sectionflags	@""
	.align	4


	//----- nvinfo : EIATTR_CUDA_API_VERSION
	.align		4
        /*0000*/ 	.byte	0x04, 0x37
        /*0002*/ 	.short	(.L_2133 - .L_2132)
.L_2132:
        /*0004*/ 	.word	0x00000082


	//----- nvinfo : EIATTR_KPARAM_INFO
	.align		4
.L_2133:
        /*0008*/ 	.byte	0x04, 0x17
        /*000a*/ 	.short	(.L_2135 - .L_2134)
.L_2134:
        /*000c*/ 	.word	0x00000000
        /*0010*/ 	.short	0x0000
        /*0012*/ 	.short	0x0000
        /*0014*/ 	.byte	0x00, 0xf0, 0x81, 0x02


	//----- nvinfo : EIATTR_SPARSE_MMA_MASK
	.align		4
.L_2135:
        /*0018*/ 	.byte	0x03, 0x50
        /*001a*/ 	.short	0x0000


	//----- nvinfo : EIATTR_MAXREG_COUNT
	.align		4
        /*001c*/ 	.byte	0x03, 0x1b
        /*001e*/ 	.short	0x00ff


	//----- nvinfo : EIATTR_MERCURY_ISA_VERSION
	.align		4
        /*0020*/ 	.byte	0x03, 0x5f
        /*0022*/ 	.short	0x0101


	//----- nvinfo : EIATTR_EXIT_INSTR_OFFSETS
	.align		4
        /*0024*/ 	.byte	0x04, 0x1c
        /*0026*/ 	.short	(.L_2137 - .L_2136)


	//   ....[0]....
.L_2136:
        /*0028*/ 	.word	0x000013b0


	//   ....[1]....
        /*002c*/ 	.word	0x00001430


	//----- nvinfo : EIATTR_CRS_STACK_SIZE
	.align		4
.L_2137:
        /*0030*/ 	.byte	0x04, 0x1e
        /*0032*/ 	.short	(.L_2139 - .L_2138)
.L_2138:
        /*0034*/ 	.word	0x00000000


	//----- nvinfo : EIATTR_CBANK_PARAM_SIZE
	.align		4
.L_2139:
        /*0038*/ 	.byte	0x03, 0x19
        /*003a*/ 	.short	0x00a0


	//----- nvinfo : EIATTR_PARAM_CBANK
	.align		4
        /*003c*/ 	.byte	0x04, 0x0a
        /*003e*/ 	.short	(.L_2141 - .L_2140)
	.align		4
.L_2140:
        /*0040*/ 	.word	index@(.nv.constant0._Z32group_norm_nhwc_fwd_scale_kernelI11Fp16IOFp16WLi448EEv26Group_norm_nhwc_fwd_params)
        /*0044*/ 	.short	0x0210
        /*0046*/ 	.short	0x00a0


	//----- nvinfo : EIATTR_SW_WAR
	.align		4
.L_2141:
        /*0048*/ 	.byte	0x04, 0x36
        /*004a*/ 	.short	(.L_2143 - .L_2142)
.L_2142:
        /*004c*/ 	.word	0x00000008
.L_2143:


//--------------------- .nv.info._Z32group_norm_nhwc_fwd_scale_kernelI11Fp16IOFp16WLi256EEv26Group_norm_nhwc_fwd_params --------------------------
	.section	.nv.info._Z32group_norm_nhwc_fwd_scale_kernelI11Fp16IOFp16WLi256EEv26Group_norm_nhwc_fwd_params,"",@"SHT_CUDA_INFO"
	.sectionflags	@""
	.align	4


	//----- nvinfo : EIATTR_CUDA_API_VERSION
	.align		4
        /*0000*/ 	.byte	0x04, 0x37
        /*0002*/ 	.short	(.L_2145 - .L_2144)
.L_2144:
        /*0004*/ 	.word	0x00000082


	//----- nvinfo : EIATTR_KPARAM_INFO
	.align		4
.L_2145:
        /*0008*/ 	.byte	0x04, 0x17
        /*000a*/ 	.short	(.L_2147 - .L_2146)
.L_2146:
        /*000c*/ 	.word	0x00000000
        /*0010*/ 	.short	0x0000
        /*0012*/ 	.short	0x0000
        /*0014*/ 	.byte	0x00, 0xf0, 0x81, 0x02


	//----- nvinfo : EIATTR_SPARSE_MMA_MASK
	.align		4
.L_2147:
        /*0018*/ 	.byte	0x03, 0x50
        /*001a*/ 	.short	0x0000


	//----- nvinfo : EIATTR_MAXREG_COUNT
	.align		4
        /*001c*/ 	.byte	0x03, 0x1b
        /*001e*/ 	.short	0x00ff


	//----- nvinfo : EIATTR_MERCURY_ISA_VERSION
	.align		4
        /*0020*/ 	.byte	0x03, 0x5f
        /*0022*/ 	.short	0x0101


	//----- nvinfo : EIATTR_EXIT_INSTR_OFFSETS
	.align		4
        /*0024*/ 	.byte	0x04, 0x1c
        /*0026*/ 	.short	(.L_2149 - .L_2148)


	//   ....[0]....
.L_2148:
        /*0028*/ 	.word	0x000013b0


	//   ....[1]....
        /*002c*/ 	.word	0x00001430


	//----- nvinfo : EIATTR_CRS_STACK_SIZE
	.align		4
.L_2149:
        /*0030*/ 	.byte	0x04, 0x1e
        /*0032*/ 	.short	(.L_2151 - .L_2150)
.L_2150:
        /*0034*/ 	.word	0x00000000


	//----- nvinfo : EIATTR_CBANK_PARAM_SIZE
	.align		4
.L_2151:
        /*0038*/ 	.byte	0x03, 0x19
        /*003a*/ 	.short	0x00a0


	//----- nvinfo : EIATTR_PARAM_CBANK
	.align		4
        /*003c*/ 	.byte	0x04, 0x0a
        /*003e*/ 	.short	(.L_2153 - .L_2152)
	.align		4
.L_2152:
        /*0040*/ 	.word	index@(.nv.constant0._Z32group_norm_nhwc_fwd_scale_kernelI11Fp16IOFp16WLi256EEv26Group_norm_nhwc_fwd_params)
        /*0044*/ 	.short	0x0210
        /*0046*/ 	.short	0x00a0


	//----- nvinfo : EIATTR_SW_WAR
	.align		4
.L_2153:
        /*0048*/ 	.byte	0x04, 0x36
        /*004a*/ 	.short	(.L_2155 - .L_2154)
.L_2154:
        /*004c*/ 	.word	0x00000008
.L_2155:


//--------------------- .nv.info._Z32group_norm_nhwc_fwd_scale_kernelI11Fp16IOFp16WLi120EEv26Group_norm_nhwc_fwd_params --------------------------
	.section	.nv.info._Z32group_norm_nhwc_fwd_scale_kernelI11Fp16IOFp16WLi120EEv26Group_norm_nhwc_fwd_params,"",@"SHT_CUDA_INFO"
	.sectionflags	@""
	.align	4


	//----- nvinfo : EIATTR_CUDA_API_VERSION
	.align		4
        /*0000*/ 	.byte	0x04, 0x37
        /*0002*/ 	.short	(.L_2157 - .L_2156)
.L_2156:
        /*0004*/ 	.word	0x00000082


	//----- nvinfo : EIATTR_KPARAM_INFO
	.align		4
.L_2157:
        /*0008*/ 	.byte	0x04, 0x17
        /*000a*/ 	.short	(.L_2159 - .L_2158)
.L_2158:
        /*000c*/ 	.word	0x00000000
        /*0010*/ 	.short	0x0000
        /*0012*/ 	.short	0x0000
        /*0014*/ 	.byte	0x00, 0xf0, 0x81, 0x02


	//----- nvinfo : EIATTR_SPARSE_MMA_MASK
	.align		4
.L_2159:
        /*0018*/ 	.byte	0x03, 0x50
        /*001a*/ 	.short	0x0000


	//----- nvinfo : EIATTR_MAXREG_COUNT
	.align		4
        /*001c*/ 	.byte	0x03, 0x1b
        /*001e*/ 	.short	0x00ff


	//----- nvinfo : EIATTR_MERCURY_ISA_VERSION
	.align		4
        /*0020*/ 	.byte	0x03, 0x5f
        /*0022*/ 	.short	0x0101


	//----- nvinfo : EIATTR_EXIT_INSTR_OFFSETS
	.align		4
        /*0024*/ 	.byte	0x04, 0x1c
        /*0026*/ 	.short	(.L_2161 - .L_2160)


	//   ....[0]....
.L_2160:
        /*0028*/ 	.word	0x000013b0


	//   ....[1]....
        /*002c*/ 	.word	0x00001430


	//----- nvinfo : EIATTR_CRS_STACK_SIZE
	.align		4
.L_2161:
        /*0030*/ 	.byte	0x04, 0x1e
        /*0032*/ 	.short	(.L_2163 - .L_2162)
.L_2162:
        /*0034*/ 	.word	0x00000000


	//----- nvinfo : EIATTR_CBANK_PARAM_SIZE
	.align		4
.L_2163:
        /*0038*/ 	.byte	0x03, 0x19
        /*003a*/ 	.short	0x00a0


	//----- nvinfo : EIATTR_PARAM_CBANK
	.align		4
        /*003c*/ 	.byte	0x04, 0x0a
        /*003e*/ 	.short	(.L_2165 - .L_2164)
	.align		4
.L_2164:
        /*0040*/ 	.word	index@(.nv.constant0._Z32group_norm_nhwc_fwd_scale_kernelI11Fp16IOFp16WLi120EEv26Group_norm_nhwc_fwd_params)
        /*0044*/ 	.short	0x0210
        /*0046*/ 	.short	0x00a0


	//----- nvinfo : EIATTR_SW_WAR
	.align		4
.L_2165:
        /*0048*/ 	.byte	0x04, 0x36
        /*004a*/ 	.short	(.L_2167 - .L_2166)
.L_2166:
        /*004c*/ 	.word	0x00000008
.L_2167:


//--------------------- .nv.info._Z32group_norm_nhwc_fwd_scale_kernelI11Fp16IOFp16WLi140EEv26Group_norm_nhwc_fwd_params --------------------------
	.section	.nv.info._Z32group_norm_nhwc_fwd_scale_kernelI11Fp16IOFp16WLi140EEv26Group_norm_nhwc_fwd_params,"",@"SHT_CUDA_INFO"
	.sectionflags	@""
	.align	4


	//----- nvinfo : EIATTR_CUDA_API_VERSION
	.align		4
        /*0000*/ 	.byte	0x04, 0x37
        /*0002*/ 	.short	(.L_2169 - .L_2168)
.L_2168:
        /*0004*/ 	.word	0x00000082


	//----- nvinfo : EIATTR_KPARAM_INFO
	.align		4
.L_2169:
        /*0008*/ 	.byte	0x04, 0x17
        /*000a*/ 	.short	(.L_2171 - .L_2170)
.L_2170:
        /*000c*/ 	.word	0x00000000
        /*0010*/ 	.short	0x0000
        /*0012*/ 	.short	0x0000
        /*0014*/ 	.byte	0x00, 0xf0, 0x81, 0x02


	//----- nvinfo : EIATTR_SPARSE_MMA_MASK
	.align		4
.L_2171:
        /*0018*/ 	.byte	0x03, 0x50
        /*001a*/ 	.short	0x0000


	//----- nvinfo : EIATTR_MAXREG_COUNT
	.align		4
        /*001c*/ 	.byte	0x03, 0x1b
        /*001e*/ 	.short	0x00ff


	//----- nvinfo : EIATTR_MERCURY_ISA_VERSION
	.align		4
        /*0020*/ 	.byte	0x03, 0x5f
        /*0022*/ 	.short	0x0101


	//----- nvinfo : EIATTR_EXIT_INSTR_OFFSETS
	.align		4
        /*0024*/ 	.byte	0x04, 0x1c
        /*0026*/ 	.short	(.L_2173 - .L_2172)


	//   ....[0]....
.L_2172:
        /*0028*/ 	.word	0x000013b0


	//   ....[1]....
        /*002c*/ 	.word	0x00001430


	//----- nvinfo : EIATTR_CRS_STACK_SIZE
	.align		4
.L_2173:
        /*0030*/ 	.byte	0x04, 0x1e
        /*0032*/ 	.short	(.L_2175 - .L_2174)
.L_2174:
        /*0034*/ 	.word	0x00000000


	//----- nvinfo : EIATTR_CBANK_PARAM_SIZE
	.align		4
.L_2175:
        /*0038*/ 	.byte	0x03, 0x19
        /*003a*/ 	.short	0x00a0


	//----- nvinfo : EIATTR_PARAM_CBANK
	.align		4
        /*003c*/ 	.byte	0x04, 0x0a
        /*003e*/ 	.short	(.L_2177 - .L_2176)
	.align		4
.L_2176:
        /*0040*/ 	.word	index@(.nv.constant0._Z32group_norm_nhwc_fwd_scale_kernelI11Fp16IOFp16WLi140EEv26Group_norm_nhwc_fwd_params)
        /*0044*/ 	.short	0x0210
        /*0046*/ 	.short	0x00a0


	//----- nvinfo : EIATTR_SW_WAR
	.align		4
.L_2177:
        /*0048*/ 	.byte	0x04, 0x36
        /*004a*/ 	.short	(.L_2179 - .L_2178)
.L_2178:
        /*004c*/ 	.word	0x00000008
.L_2179:


//--------------------- .nv.info._Z32group_norm_nhwc_fwd_scale_kernelI11Fp16IOFp16WLi160EEv26Group_norm_nhwc_fwd_params --------------------------
	.section	.nv.info._Z32group_norm_nhwc_fwd_scale_kernelI11Fp16IOFp16WLi160EEv26Group_norm_nhwc_fwd_params,"",@"SHT_CUDA_INFO"
	.sectionflags	@""
	.align	4


	//----- nvinfo : EIATTR_CUDA_API_VERSION
	.align		4
        /*0000*/ 	.byte	0x04, 0x37
        /*0002*/ 	.short	(.L_2181 - .L_2180)
.L_2180:
        /*0004*/ 	.word	0x00000082


	//----- nvinfo : EIATTR_KPARAM_INFO
	.align		4
.L_2181:
        /*0008*/ 	.byte	0x04, 0x17
        /*000a*/ 	.short	(.L_2183 - .L_2182)
.L_2182:
        /*000c*/ 	.word	0x00000000
        /*0010*/ 	.short	0x0000
        /*0012*/ 	.short	0x0000
        /*0014*/ 	.byte	0x00, 0xf0, 0x81, 0x02


	//----- nvinfo : EIATTR_SPARSE_MMA_MASK
	.align		4
.L_2183:
        /*0018*/ 	.byte	0x03, 0x50
        /*001a*/ 	.short	0x0000


	//----- nvinfo : EIATTR_MAXREG_COUNT
	.align		4
        /*001c*/ 	.byte	0x03, 0x1b
        /*001e*/ 	.short	0x00ff


	//----- nvinfo : EIATTR_MERCURY_ISA_VERSION
	.align		4
        /*0020*/ 	.byte	0x03, 0x5f
        /*0022*/ 	.short	0x0101


	//----- nvinfo : EIATTR_EXIT_INSTR_OFFSETS
	.align		4
        /*0024*/ 	.byte	0x04, 0x1c
        /*0026*/ 	.short	(.L_2185 - .L_2184)


	//   ....[0]....
.L_2184:
        /*0028*/ 	.word	0x000013b0


	//   ....[1]....
        /*002c*/ 	.word	0x00001430


	//----- nvinfo : EIATTR_CRS_STACK_SIZE
	.align		4
.L_2185:
        /*0030*/ 	.byte	0x04, 0x1e
        /*0032*/ 	.short	(.L_2187 - .L_2186)
.L_2186:
        /*0034*/ 	.word	0x00000000


	//----- nvinfo : EIATTR_CBANK_PARAM_SIZE
	.align		4
.L_2187:
        /*0038*/ 	.byte	0x03, 0x19
        /*003a*/ 	.short	0x00a0


	//----- nvinfo : EIATTR_PARAM_CBANK
	.align		4
        /*003c*/ 	.byte	0x04, 0x0a
        /*003e*/ 	.short	(.L_2189 - .L_2188)
	.align		4
.L_2188:
        /*0040*/ 	.word	index@(.nv.constant0._Z32group_norm_nhwc_fwd_scale_kernelI11Fp16IOFp16WLi160EEv26Group_norm_nhwc_fwd_params)
        /*0044*/ 	.short	0x0210
        /*0046*/ 	.short	0x00a0


	//----- nvinfo : EIATTR_SW_WAR
	.align		4
.L_2189:
        /*0048*/ 	.byte	0x04, 0x36
        /*004a*/ 	.short	(.L_2191 - .L_2190)
.L_2190:
        /*004c*/ 	.word	0x00000008
.L_2191:


//--------------------- .nv.info._Z30group_norm_nhwc_fwd_sum_kernelI11Fp32IOFp32WLi196EEv26Group_norm_nhwc_fwd_params --------------------------
	.section	.nv.info._Z30group_norm_nhwc_fwd_sum_kernelI11Fp32IOFp32WLi196EEv26Group_norm_nhwc_fwd_params,"",@"SHT_CUDA_INFO"
	.sectionflags	@""
	.align	4


	//----- nvinfo : EIATTR_CUDA_API_VERSION
	.align		4
        /*0000*/ 	.byte	0x04, 0x37
        /*0002*/ 	.short	(.L_2193 - .L_2192)
.L_2192:
        /*0004*/ 	.word	0x00000082


	//----- nvinfo : EIATTR_KPARAM_INFO
	.align		4
.L_2193:
        /*0008*/ 	.byte	0x04, 0x17
        /*000a*/ 	.short	(.L_2195 - .L_2194)
.L_2194:
        /*000c*/ 	.word	0x00000000
        /*0010*/ 	.short	0x0000
        /*0012*/ 	.short	0x0000
        /*0014*/ 	.byte	0x00, 0xf0, 0x81, 0x02


	//----- nvinfo : EIATTR_SPARSE_MMA_MASK
	.align		4
.L_2195:
        /*0018*/ 	.byte	0x03, 0x50
        /*001a*/ 	.short	0x0000


	//----- nvinfo : EIATTR_MAXREG_COUNT
	.align		4
        /*001c*/ 	.byte	0x03, 0x1b
        /*001e*/ 	.short	0x00ff


	//----- nvinfo : EIATTR_NUM_BARRIERS
	.align		4
        /*0020*/ 	.byte	0x02, 0x4c
        /*0022*/ 	.byte	0x01
	.zero		1


	//----- nvinfo : EIATTR_MERCURY_ISA_VERSION
	.align		4
        /*0024*/ 	.byte	0x03, 0x5f
        /*0026*/ 	.short	0x0101


	//----- nvinfo : EIATTR_COOP_GROUP_MASK_REGIDS
	.align		4
        /*0028*/ 	.byte	0x04, 0x29
        /*002a*/ 	.short	(.L_2197 - .L_2196)


	//   ....[0]....
.L_2196:
        /*002c*/ 	.word	0x05000003


	//   ....[1]....
        /*0030*/ 	.word	0x05000003


	//   ....[2]....
        /*0034*/ 	.word	0x05000003


	//   ....[3]....
        /*0038*/ 	.word	0x05000003


	//   ....[4]....
        /*003c*/ 	.word	0x05000003


	//   ....[5]....
        /*0040*/ 	.word	0x05000003


	//   ....[6]....
        /*0044*/ 	.word	0x05000003


	//   ....[7]....
        /*0048*/ 	.word	0x05000003


	//   ....[8]....
        /*004c*/ 	.word	0x05000003


	//   ....[9]....
        /*0050*/ 	.word	0x05000003


	//   ....[10]....
        /*0054*/ 	.word	0x05000003


	//   ....[11]....
        /*0058*/ 	.word	0x05000003


	//   ....[12]....
        /*005c*/ 	.word	0x05000003


	//   ....[13]....
        /*0060*/ 	.word	0x05000003


	//   ....[14]....
        /*0064*/ 	.word	0x05000003


	//   ....[15]....
        /*0068*/ 	.word	0x05000003


	//   ....[16]....
        /*006c*/ 	.word	0x05000003


	//   ....[17]....
        /*0070*/ 	.word	0x05000003


	//   ....[18]....
        /*0074*/ 	.word	0x05000003


	//   ....[19]....
        /*0078*/ 	.word	0x05000003


	//   ....[20]....
        /*007c*/ 	.word	0x05000003


	//   ....[21]....
        /*0080*/ 	.word	0x05000003


	//----- nvinfo : EIATTR_COOP_GROUP_INSTR_OFFSETS
	.align		4
.L_2197:
        /*0084*/ 	.byte	0x04, 0x28
        /*0086*/ 	.short	(.L_2199 - .L_2198)


	//   ....[0]....
.L_2198:
        /*0088*/ 	.word	0x00000ef0


	//   ....[1]....
        /*008c*/ 	.word	0x00000ff0


	//   ....[2]....
        /*0090*/ 	.word	0x00001030


	//   ....[3]....
        /*0094*/ 	.word	0x00001130


	//   ....[4]....
        /*0098*/ 	.word	0x00001170


	//   ....[5]....
        /*009c*/ 	.word	0x00001270


	//   ....[6]....
        /*00a0*/ 	.word	0x000012b0


	//   ....[7]....
        /*00a4*/ 	.word	0x000013e0


	//   ....[8]....
        /*00a8*/ 	.word	0x00001430


	//   ....[9]....
        /*00ac*/ 	.word	0x000014a0


	//   ....[10]....
        /*00b0*/ 	.word	0x00001510


	//   ....[11]....
        /*00b4*/ 	.word	0x00001c20


	//   ....[12]....
        /*00b8*/ 	.word	0x00001c70


	//   ....[13]....
        /*00bc*/ 	.word	0x00001ce0


	//   ....[14]....
        /*00c0*/ 	.word	0x00001d30


	//   ....[15]....
        /*00c4*/ 	.word	0x00001da0


	//   ....[16]....
        /*00c8*/ 	.word	0x00001df0


	//   ....[17]....
        /*00cc*/ 	.word	0x00001e60


	//   ....[18]....
        /*00d0*/ 	.word	0x00001ec0


	//   ....[19]....
        /*00d4*/ 	.word	0x00001f40


	//   ....[20]....
        /*00d8*/ 	.word	0x00001fd0


	//   ....[21]....
        /*00dc*/ 	.word	0x00002060


	//----- nvinfo : EIATTR_EXIT_INSTR_OFFSETS
	.align		4
.L_2199:
        /*00e0*/ 	.byte	0x04, 0x1c
        /*00e2*/ 	.short	(.L_2201 - .L_2200)


	//   ....[0]....
.L_2200:
        /*00e4*/ 	.word	0x00001b20


	//   ....[1]....
        /*00e8*/ 	.word	0x00001c00


	//----- nvinfo : EIATTR_CRS_STACK_SIZE
	.align		4
.L_2201:
        /*00ec*/ 	.byte	0x04, 0x1e
        /*00ee*/ 	.short	(.L_2203 - .L_2202)
.L_2202:
        /*00f0*/ 	.word	0x00000000


	//----- nvinfo : EIATTR_CBANK_PARAM_SIZE
	.align		4
.L_2203:
        /*00f4*/ 	.byte	0x03, 0x19
        /*00f6*/ 	.short	0x00a0


	//----- nvinfo : EIATTR_PARAM_CBANK
	.align		4
        /*00f8*/ 	.byte	0x04, 0x0a
        /*00fa*/ 	.short	(.L_2205 - .L_2204)
	.align		4
.L_2204:
        /*00fc*/ 	.word	index@(.nv.constant0._Z30group_norm_nhwc_fwd_sum_kernelI11Fp32IOFp32WLi196EEv26Group_norm_nhwc_fwd_params)
        /*0100*/ 	.short	0x0210
        /*0102*/ 	.short	0x00a0


	//----- nvinfo : EIATTR_SW_WAR
	.align		4
.L_2205:
        /*0104*/ 	.byte	0x04, 0x36
        /*0106*/ 	.short	(.L_2207 - .L_2206)
.L_2206:
        /*0108*/ 	.word	0x00000008
.L_2207:


//--------------------- .nv.info._Z30group_norm_nhwc_fwd_sum_kernelI11Fp32IOFp32WLi168EEv26Group_norm_nhwc_fwd_params --------------------------
	.section	.nv.info._Z30group_norm_nhwc_fwd_sum_kernelI11Fp32IOFp32WLi168EEv26Group_norm_nhwc_fwd_params,"",@"SHT_CUDA_INFO"
	.sectionflags	@""
	.align	4


	//----- nvinfo : EIATTR_CUDA_API_VERSION
	.align		4
        /*0000*/ 	.byte	0x04, 0x37
        /*0002*/ 	.short	(.L_2209 - .L_2208)
.L_2208:
        /*0004*/ 	.word	0x00000082


	//----- nvinfo : EIATTR_KPARAM_INFO
	.align		4
.L_2209:
        /*0008*/ 	.byte	0x04, 0x17
        /*000a*/ 	.short	(.L_2211 - .L_2210)
.L_2210:
        /*000c*/ 	.word	0x00000000
        /*0010*/ 	.short	0x0000
        /*0012*/ 	.short	0x0000
        /*0014*/ 	.byte	0x00, 0xf0, 0x81, 0x02


	//----- nvinfo : EIATTR_SPARSE_MMA_MASK
	.align		4
.L_2211:
        /*0018*/ 	.byte	0x03, 0x50
        /*001a*/ 	.short	0x0000


	//----- nvinfo : EIATTR_MAXREG_COUNT
	.align		4
        /*001c*/ 	.byte	0x03, 0x1b
        /*001e*/ 	.short	0x00ff


	//----- nvinfo : EIATTR_NUM_BARRIERS
	.align		4
        /*0020*/ 	.byte	0x02, 0x4c
        /*0022*/ 	.byte	0x01
	.zero		1


	//----- nvinfo : EIATTR_MERCURY_ISA_VERSION
	.align		4
        /*0024*/ 	.byte	0x03, 0x5f
        /*0026*/ 	.short	0x0101


	//----- nvinfo : EIATTR_COOP_GROUP_MASK_REGIDS
	.align		4
        /*0028*/ 	.byte	0x04, 0x29
        /*002a*/ 	.short	(.L_2213 - .L_2212)


	//   ....[0]....
.L_2212:
        /*002c*/ 	.word	0x05000003


	//   ....[1]....
        /*0030*/ 	.word	0x05000003


	//   ....[2]....
        /*0034*/ 	.word	0x05000003


	//   ....[3]....
        /*0038*/ 	.word	0x05000003


	//   ....[4]....
        /*003c*/ 	.word	0x05000003


	//   ....[5]....
        /*0040*/ 	.word	0x05000003


	//   ....[6]....
        /*0044*/ 	.word	0x05000003


	//   ....[7]....
        /*0048*/ 	.word	0x05000003


	//   ....[8]....
        /*004c*/ 	.word	0x05000003


	//   ....[9]....
        /*0050*/ 	.word	0x05000003


	//   ....[10]....
        /*0054*/ 	.word	0x05000003


	//   ....[11]....
        /*0058*/ 	.word	0x05000003


	//   ....[12]....
        /*005c*/ 	.word	0x05000003


	//   ....[13]....
        /*0060*/ 	.word	0x05000003


	//   ....[14]....
        /*0064*/ 	.word	0x05000003


	//   ....[15]....
        /*0068*/ 	.word	0x05000003


	//   ....[16]....
        /*006c*/ 	.word	0x05000003


	//   ....[17]....
        /*0070*/ 	.word	0x05000003


	//   ....[18]....
        /*0074*/ 	.word	0x05000003


	//   ....[19]....
        /*0078*/ 	.word	0x05000003


	//   ....[20]....
        /*007c*/ 	.word	0x05000003


	//   ....[21]....
        /*0080*/ 	.word	0x05000003


	//----- nvinfo : EIATTR_COOP_GROUP_INSTR_OFFSETS
	.align		4
.L_2213:
        /*0084*/ 	.byte	0x04, 0x28
        /*0086*/ 	.short	(.L_2215 - .L_2214)


	//   ....[0]....
.L_2214:
        /*0088*/ 	.word	0x00000eb0


	//   ....[1]....
        /*008c*/ 	.word	0x00000fb0


	//   ....[2]....
        /*0090*/ 	.word	0x00000ff0


	//   ....[3]....
        /*0094*/ 	.word	0x000010f0


	//   ....[4]....
        /*0098*/ 	.word	0x00001130


	//   ....[5]....
        /*009c*/ 	.word	0x00001230


	//   ....[6]....
        /*00a0*/ 	.word	0x00001270


	//   ....[7]....
        /*00a4*/ 	.word	0x000013a0


	//   ....[8]....
        /*00a8*/ 	.word	0x000013f0


	//   ....[9]....
        /*00ac*/ 	.word	0x00001460


	//   ....[10]....
        /*00b0*/ 	.word	0x000014d0


	//   ....[11]....
        /*00b4*/ 	.word	0x00001bb0


	//   ....[12]....
        /*00b8*/ 	.word	0x00001c00


	//   ....[13]....
        /*00bc*/ 	.word	0x00001c70


	//   ....[14]....
        /*00c0*/ 	.word	0x00001cc0


	//   ....[15]....
        /*00c4*/ 	.word	0x00001d30


	//   ....[16]....
        /*00c8*/ 	.word	0x00001d80


	//   ....[17]....
        /*00cc*/ 	.word	0x00001df0


	//   ....[18]....
        /*00d0*/ 	.word	0x00001e50


	//   ....[19]....
        /*00d4*/ 	.word	0x00001ed0


	//   ....[20]....
        /*00d8*/ 	.word	0x00001f60


	//   ....[21]....
        /*00dc*/ 	.word	0x00001ff0


	//----- nvinfo : EIATTR_EXIT_INSTR_OFFSETS
	.align		4
.L_2215:
        /*00e0*/ 	.byte	0x04, 0x1c
        /*00e2*/ 	.short	(.L_2217 - .L_2216)


	//   ....[0]....
.L_2216:
        /*00e4*/ 	.word	0x00001ab0


	//   ....[1]....
        /*00e8*/ 	.word	0x00001b90


	//----- nvinfo : EIATTR_CRS_STACK_SIZE
	.align		4
.L_2217:
        /*00ec*/ 	.byte	0x04, 0x1e
        /*00ee*/ 	.short	(.L_2219 - .L_2218)
.L_2218:
        /*00f0*/ 	.word	0x00000000


	//----- nvinfo : EIATTR_CBANK_PARAM_SIZE
	.align		4
.L_2219:
        /*00f4*/ 	.byte	0x03, 0x19
        /*00f6*/ 	.short	0x00a0


	//----- nvinfo : EIATTR_PARAM_CBANK
	.align		4
        /*00f8*/ 	.byte	0x04, 0x0a
        /*00fa*/ 	.short	(.L_2221 - .L_2220)
	.align		4
.L_2220:
        /*00fc*/ 	.word	index@(.nv.constant0._Z30group_norm_nhwc_fwd_sum_kernelI11Fp32IOFp32WLi168EEv26Group_norm_nhwc_fwd_params)
        /*0100*/ 	.short	0x0210
        /*0102*/ 	.short	0x00a0


	//----- nvinfo : EIATTR_SW_WAR
	.align		4
.L_2221:
        /*0104*/ 	.byte	0x04, 0x36
        /*0106*/ 	.short	(.L_2223 - .L_2222)
.L_2222:
        /*0108*/ 	.word	0x00000008
.L_2223:


//--------------------- .nv.info._Z30group_norm_nhwc_fwd_sum_kernelI11Fp32IOFp32WLi64EEv26Group_norm_nhwc_fwd_params --------------------------
	.section	.nv.info._Z30group_norm_nhwc_fwd_sum_kernelI11Fp32IOFp32WLi64EEv26Group_norm_nhwc_fwd_params,"",@"SHT_CUDA_INFO"
	.sectionflags	@""
	.align	4


	//----- nvinfo : EIATTR_CUDA_API_VERSION
	.align		4
        /*0000*/ 	.byte	0x04, 0x37
        /*0002*/ 	.short	(.L_2225 - .L_2224)
.L_2224:
        /*0004*/ 	.word	0x00000082


	//----- nvinfo : EIATTR_KPARAM_INFO
	.align		4
.L_2225:
        /*0008*/ 	.byte	0x04, 0x17
        /*000a*/ 	.short	(.L_2227 - .L_2226)
.L_2226:
        /*000c*/ 	.word	0x00000000
        /*0010*/ 	.short	0x0000
        /*0012*/ 	.short	0x0000
        /*0014*/ 	.byte	0x00, 0xf0, 0x81, 0x02


	//----- nvinfo : EIATTR_SPARSE_MMA_MASK
	.align		4
.L_2227:
        /*0018*/ 	.byte	0x03, 0x50
        /*001a*/ 	.short	0x0000


	//----- nvinfo : EIATTR_MAXREG_COUNT
	.align		4
        /*001c*/ 	.byte	0x03, 0x1b
        /*001e*/ 	.short	0x00ff


	//----- nvinfo : EIATTR_NUM_BARRIERS
	.align		4
        /*0020*/ 	.byte	0x02, 0x4c
        /*0022*/ 	.byte	0x01
	.zero		1


	//----- nvinfo : EIATTR_MERCURY_ISA_VERSION
	.align		4
        /*0024*/ 	.byte	0x03, 0x5f
        /*0026*/ 	.short	0x0101


	//----- nvinfo : EIATTR_COOP_GROUP_MASK_REGIDS
	.align		4
        /*0028*/ 	.byte	0x04, 0x29
        /*002a*/ 	.short	(.L_2229 - .L_2228)


	//   ....[0]....
.L_2228:
        /*002c*/ 	.word	0xffffffff


	//   ....[1]....
        /*0030*/ 	.word	0xffffffff


	//   ....[2]....
        /*0034*/ 	.word	0xffffffff


	//   ....[3]....
        /*0038*/ 	.word	0xffffffff


	//   ....[4]....
        /*003c*/ 	.word	0xffffffff


	//   ....[5]....
        /*0040*/ 	.word	0xffffffff


	//   ....[6]....
        /*0044*/ 	.word	0xffffffff


	//   ....[7]....
        /*0048*/ 	.word	0xffffffff


	//   ....[8]....
        /*004c*/ 	.word	0xffffffff


	//   ....[9]....
        /*0050*/ 	.word	0xffffffff


	//   ....[10]....
        /*0054*/ 	.word	0xffffffff


	//   ....[11]....
        /*0058*/ 	.word	0xffffffff


	//   ....[12]....
        /*005c*/ 	.word	0xffffffff


	//   ....[13]....
        /*0060*/ 	.word	0xffffffff


	//   ....[14]....
        /*0064*/ 	.word	0xffffffff


	//   ....[15]....
        /*0068*/ 	.word	0xffffffff


	//   ....[16]....
        /*006c*/ 	.word	0xffffffff


	//   ....[17]....
        /*0070*/ 	.word	0xffffffff


	//   ....[18]....
        /*0074*/ 	.word	0x05000015


	//   ....[19]....
        /*0078*/ 	.word	0x05000015


	//   ....[20]....
        /*007c*/ 	.word	0x05000015


	//   ....[21]....
        /*0080*/ 	.word	0x05000015


	//   ....[22]....
        /*0084*/ 	.word	0x05000015


	//   ....[23]....
        /*0088*/ 	.word	0x05000015


	//   ....[24]....
        /*008c*/ 	.word	0x05000015


	//   ....[25]....
        /*0090*/ 	.word	0x05000015


	//   ....[26]....
        /*0094*/ 	.word	0x05000015


	//   ....[27]....
        /*0098*/ 	.word	0x05000015


	//   ....[28]....
        /*009c*/ 	.word	0x05000015


	//   ....[29]....
        /*00a0*/ 	.word	0x05000015


	//   ....[30]....
        /*00a4*/ 	.word	0x05000015


	//   ....[31]....
        /*00a8*/ 	.word	0x05000015


	//   ....[32]....
        /*00ac*/ 	.word	0x05000015


	//   ....[33]....
        /*00b0*/ 	.word	0x05000015


	//   ....[34]....
        /*00b4*/ 	.word	0x05000015


	//   ....[35]....
        /*00b8*/ 	.word	0x05000015


	//----- nvinfo : EIATTR_COOP_GROUP_INSTR_OFFSETS
	.align		4
.L_2229:
        /*00bc*/ 	.byte	0x04, 0x28
        /*00be*/ 	.short	(.L_2231 - .L_2230)


	//   ....[0]....
.L_2230:
        /*00c0*/ 	.word	0x00000ca0


	//   ....[1]....
        /*00c4*/ 	.word	0x00000cd0


	//   ....[2]....
        /*00c8*/ 	.word	0x00000ce0


	//   ....[3]....
        /*00cc*/ 	.word	0x00000d40


	//   ....[4]....
        /*00d0*/ 	.word	0x00000d70


	//   ....[5]....
        /*00d4*/ 	.word	0x00000d80


	//   ....[6]....
        /*00d8*/ 	.word	0x00000de0


	//   ....[7]....
        /*00dc*/ 	.word	0x00000e10


	//   ....[8]....
        /*00e0*/ 	.word	0x00000e20


	//   ....[9]....
        /*00e4*/ 	.word	0x00000e80


	//   ....[10]....
        /*00e8*/ 	.word	0x00000eb0


	//   ....[11]....
        /*00ec*/ 	.word	0x00000ec0


	//   ....[12]....
        /*00f0*/ 	.word	0x00000f20


	//   ....[13]....
        /*00f4*/ 	.word	0x00000f50


	//   ....[14]....
        /*00f8*/ 	.word	0x00000f60


	//   ....[15]....
        /*00fc*/ 	.word	0x00000fc0


	//   ....[16]....
        /*0100*/ 	.word	0x00000fd0


	//   ....[17]....
        /*0104*/ 	.word	0x00000fe0


	//   ....[18]....
        /*0108*/ 	.word	0x00001350


	//   ....[19]....
        /*010c*/ 	.word	0x000013a0


	//   ....[20]....
        /*0110*/ 	.word	0x00001400


	//   ....[21]....
        /*0114*/ 	.word	0x00001490


	//   ....[22]....
        /*0118*/ 	.word	0x00001500


	//   ....[23]....
        /*011c*/ 	.word	0x00001560


	//   ....[24]....
        /*0120*/ 	.word	0x000015f0


	//   ....[25]....
        /*0124*/ 	.word	0x00001660


	//   ....[26]....
        /*0128*/ 	.word	0x000016c0


	//   ....[27]....
        /*012c*/ 	.word	0x00001750


	//   ....[28]....
        /*0130*/ 	.word	0x000017c0


	//   ....[29]....
        /*0134*/ 	.word	0x00001820


	//   ....[30]....
        /*0138*/ 	.word	0x000018b0


	//   ....[31]....
        /*013c*/ 	.word	0x00001910


	//   ....[32]....
        /*0140*/ 	.word	0x00001960


	//   ....[33]....
        /*0144*/ 	.word	0x00001a10


	//   ....[34]....
        /*0148*/ 	.word	0x00001a60


	//   ....[35]....
        /*014c*/ 	.word	0x00001ab0


	//----- nvinfo : EIATTR_EXIT_INSTR_OFFSETS
	.align		4
.L_2231:
        /*0150*/ 	.byte	0x04, 0x1c
        /*0152*/ 	.short	(.L_2233 - .L_2232)


	//   ....[0]....
.L_2232:
        /*0154*/ 	.word	0x000011e0


	//   ....[1]....
        /*0158*/ 	.word	0x000012d0


	//----- nvinfo : EIATTR_CRS_STACK_SIZE
	.align		4
.L_2233:
        /*015c*/ 	.byte	0x04, 0x1e
        /*015e*/ 	.short	(.L_2235 - .L_2234)
.L_2234:
        /*0160*/ 	.word	0x00000000


	//----- nvinfo : EIATTR_CBANK_PARAM_SIZE
	.align		4
.L_2235:
        /*0164*/ 	.byte	0x03, 0x19
        /*0166*/ 	.short	0x00a0


	//----- nvinfo : EIATTR_PARAM_CBANK
	.align		4
        /*0168*/ 	.byte	0x04, 0x0a
        /*016a*/ 	.short	(.L_2237 - .L_2236)
	.align		4
.L_2236:
        /*016c*/ 	.word	index@(.nv.constant0._Z30group_norm_nhwc_fwd_sum_kernelI11Fp32IOFp32WLi64EEv26Group_norm_nhwc_fwd_params)
        /*0170*/ 	.short	0x0210
        /*0172*/ 	.short	0x00a0


	//----- nvinfo : EIATTR_SW_WAR
	.align		4
.L_2237:
        /*0174*/ 	.byte	0x04, 0x36
        /*0176*/ 	.short	(.L_2239 - .L_2238)
.L_2238:
        /*0178*/ 	.word	0x00000008
.L_2239:


//--------------------- .nv.info._Z30group_norm_nhwc_fwd_sum_kernelI11Fp32IOFp32WLi128EEv26Group_norm_nhwc_fwd_params --------------------------
	.section	.nv.info._Z30group_norm_nhwc_fwd_sum_kernelI11Fp32IOFp32WLi128EEv26Group_norm_nhwc_fwd_params,"",@"SHT_CUDA_INFO"
	.sectionflags	@""
	.align	4


	//----- nvinfo : EIATTR_CUDA_API_VERSION
	.align		4
        /*0000*/ 	.byte	0x04, 0x37
        /*0002*/ 	.short	(.L_2241 - .L_2240)
.L_2240:
        /*0004*/ 	.word	0x00000082


	//----- nvinfo : EIATTR_KPARAM_INFO
	.align		4
.L_2241:
        /*0008*/ 	.byte	0x04, 0x17
        /*000a*/ 	.short	(.L_2243 - .L_2242)
.L_2242:
        /*000c*/ 	.word	0x00000000
        /*0010*/ 	.short	0x0000
        /*0012*/ 	.short	0x0000
        /*0014*/ 	.byte	0x00, 0xf0, 0x81, 0x02


	//----- nvinfo : EIATTR_SPARSE_MMA_MASK
	.align		4
.L_2243:
        /*0018*/ 	.byte	0x03, 0x50
        /*001a*/ 	.short	0x0000


	//----- nvinfo : EIATTR_MAXREG_COUNT
	.align		4
        /*001c*/ 	.byte	0x03, 0x1b
        /*001e*/ 	.short	0x00ff


	//----- nvinfo : EIATTR_NUM_BARRIERS
	.align		4
        /*0020*/ 	.byte	0x02, 0x4c
        /*0022*/ 	.byte	0x01
	.zero		1


	//----- nvinfo : EIATTR_MERCURY_ISA_VERSION
	.align		4
        /*0024*/ 	.byte	0x03, 0x5f
        /*0026*/ 	.short	0x0101


	//----- nvinfo : EIATTR_COOP_GROUP_MASK_REGIDS
	.align		4
        /*0028*/ 	.byte	0x04, 0x29
        /*002a*/ 	.short	(.L_2245 - .L_2244)


	//   ....[0]....
.L_2244:
        /*002c*/ 	.word	0xffffffff


	//   ....[1]....
        /*0030*/ 	.word	0xffffffff


	//   ....[2]....
        /*0034*/ 	.word	0xffffffff


	//   ....[3]....
        /*0038*/ 	.word	0xffffffff


	//   ....[4]....
        /*003c*/ 	.word	0xffffffff


	//   ....[5]....
        /*0040*/ 	.word	0xffffffff


	//   ....[6]....
        /*0044*/ 	.word	0xffffffff


	//   ....[7]....
        /*0048*/ 	.word	0xffffffff


	//   ....[8]....
        /*004c*/ 	.word	0xffffffff


	//   ....[9]....
        /*0050*/ 	.word	0xffffffff


	//   ....[10]....
        /*0054*/ 	.word	0xffffffff


	//   ....[11]....
        /*0058*/ 	.word	0xffffffff


	//   ....[12]....
        /*005c*/ 	.word	0xffffffff


	//   ....[13]....
        /*0060*/ 	.word	0xffffffff


	//   ....[14]....
        /*0064*/ 	.word	0xffffffff


	//   ....[15]....
        /*0068*/ 	.word	0xffffffff


	//   ....[16]....
        /*006c*/ 	.word	0xffffffff


	//   ....[17]....
        /*0070*/ 	.word	0xffffffff


	//   ....[18]....
        /*0074*/ 	.word	0x05000000


	//   ....[19]....
        /*0078*/ 	.word	0x05000000


	//   ....[20]....
        /*007c*/ 	.word	0x05000000


	//   ....[21]....
        /*0080*/ 	.word	0x05000000


	//   ....[22]....
        /*0084*/ 	.word	0x05000000


	//   ....[23]....
        /*0088*/ 	.word	0x05000000


	//   ....[24]....
        /*008c*/ 	.word	0x05000000


	//   ....[25]....
        /*0090*/ 	.word	0x05000000


	//   ....[26]....
        /*0094*/ 	.word	0x05000000


	//   ....[27]....
        /*0098*/ 	.word	0x05000000


	//   ....[28]....
        /*009c*/ 	.word	0x05000000


	//   ....[29]....
        /*00a0*/ 	.word	0x05000000


	//   ....[30]....
        /*00a4*/ 	.word	0x05000000


	//   ....[31]....
        /*00a8*/ 	.word	0x05000000


	//   ....[32]....
        /*00ac*/ 	.word	0x05000000


	//   ....[33]....
        /*00b0*/ 	.word	0x05000000


	//   ....[34]....
        /*00b4*/ 	.word	0x05000000


	//   ....[35]....
        /*00b8*/ 	.word	0x05000000


	//----- nvinfo : EIATTR_COOP_GROUP_INSTR_OFFSETS
	.align		4
.L_2245:
        /*00bc*/ 	.byte	0x04, 0x28
        /*00be*/ 	.short	(.L_2247 - .L_2246)


	//   ....[0]....
.L_2246:
        /*00c0*/ 	.word	0x00000df0


	//   ....[1]....
        /*00c4*/ 	.word	0x00000e20


	//   ....[2]....
        /*00c8*/ 	.word	0x00000e40


	//   ....[3]....
        /*00cc*/ 	.word	0x00000ea0


	//   ....[4]....
        /*00d0*/ 	.word	0x00000ed0


	//   ....[5]....
        /*00d4*/ 	.word	0x00000ee0


	//   ....[6]....
        /*00d8*/ 	.word	0x00000f40


	//   ....[7]....
        /*00dc*/ 	.word	0x00000f70


	//   ....[8]....
        /*00e0*/ 	.word	0x00000f80


	//   ....[9]....
        /*00e4*/ 	.word	0x00000fe0


	//   ....[10]....
        /*00e8*/ 	.word	0x00001010


	//   ....[11]....
        /*00ec*/ 	.word	0x00001020


	//   ....[12]....
        /*00f0*/ 	.word	0x00001080


	//   ....[13]....
        /*00f4*/ 	.word	0x000010b0


	//   ....[14]....
        /*00f8*/ 	.word	0x000010c0


	//   ....[15]....
        /*00fc*/ 	.word	0x00001130


	//   ....[16]....
        /*0100*/ 	.word	0x00001140


	//   ....[17]....
        /*0104*/ 	.word	0x00001150


	//   ....[18]....
        /*0108*/ 	.word	0x000015e0


	//   ....[19]....
        /*010c*/ 	.word	0x00001640


	//   ....[20]....
        /*0110*/ 	.word	0x000016a0


	//   ....[21]....
        /*0114*/ 	.word	0x00001730


	//   ....[22]....
        /*0118*/ 	.word	0x000017a0


	//   ....[23]....
        /*011c*/ 	.word	0x00001800


	//   ....[24]....
        /*0120*/ 	.word	0x00001890


	//   ....[25]....
        /*0124*/ 	.word	0x00001900


	//   ....[26]....
        /*0128*/ 	.word	0x00001960


	//   ....[27]....
        /*012c*/ 	.word	0x000019f0


	//   ....[28]....
        /*0130*/ 	.word	0x00001a70


	//   ....[29]....
        /*0134*/ 	.word	0x00001ad0


	//   ....[30]....
        /*0138*/ 	.word	0x00001b60


	//   ....[31]....
        /*013c*/ 	.word	0x00001bc0


	//   ....[32]....
        /*0140*/ 	.word	0x00001c20


	//   ....[33]....
        /*0144*/ 	.word	0x00001cb0


	//   ....[34]....
        /*0148*/ 	.word	0x00001d00


	//   ....[35]....
        /*014c*/ 	.word	0x00001d50


	//----- nvinfo : EIATTR_EXIT_INSTR_OFFSETS
	.align		4
.L_2247:
        /*0150*/ 	.byte	0x04, 0x1c
        /*0152*/ 	.short	(.L_2249 - .L_2248)


	//   ....[0]....
.L_2248:
        /*0154*/ 	.word	0x00001470


	//   ....[1]....
        /*0158*/ 	.word	0x00001560


	//----- nvinfo : EIATTR_CRS_STACK_SIZE
	.align		4
.L_2249:
        /*015c*/ 	.byte	0x04, 0x1e
        /*015e*/ 	.short	(.L_2251 - .L_2250)
.L_2250:
        /*0160*/ 	.word	0x00000000


	//----- nvinfo : EIATTR_CBANK_PARAM_SIZE
	.align		4
.L_2251:
        /*0164*/ 	.byte	0x03, 0x19
        /*0166*/ 	.short	0x00a0


	//----- nvinfo : EIATTR_PARAM_CBANK
	.align		4
        /*0168*/ 	.byte	0x04, 0x0a
        /*016a*/ 	.short	(.L_2253 - .L_2252)
	.align		4
.L_2252:
        /*016c*/ 	.word	index@(.nv.constant0._Z30group_norm_nhwc_fwd_sum_kernelI11Fp32IOFp32WLi128EEv26Group_norm_nhwc_fwd_params)
        /*0170*/ 	.short	0x0210
        /*0172*/ 	.short	0x00a0


	//----- nvinfo : EIATTR_SW_WAR
	.align		4
.L_2253:
        /*0174*/ 	.byte	0x04, 0x36
        /*0176*/ 	.short	(.L_2255 - .L_2254)
.L_2254:
        /*0178*/ 	.word	0x00000008
.L_2255:


//--------------------- .nv.info._Z30group_norm_nhwc_fwd_sum_kernelI11Fp32IOFp32WLi192EEv26Group_norm_nhwc_fwd_params --------------------------
	.section	.nv.info._Z30group_norm_nhwc_fwd_sum_kernelI11Fp32IOFp32WLi192EEv26Group_norm_nhwc_fwd_params,"",@"SHT_CUDA_INFO"
	.sectionflags	@""
	.align	4


	//----- nvinfo : EIATTR_CUDA_API_VERSION
	.align		4
        /*0000*/ 	.byte	0x04, 0x37
        /*0002*/ 	.short	(.L_2257 - .L_2256)
.L_2256:
        /*0004*/ 	.word	0x00000082


	//----- nvinfo : EIATTR_KPARAM_INFO
	.align		4
.L_2257:
        /*0008*/ 	.byte	0x04, 0x17
        /*000a*/ 	.short	(.L_2259 - .L_2258)
.L_2258:
        /*000c*/ 	.word	0x00000000
        /*0010*/ 	.short	0x0000
        /*0012*/ 	.short	0x0000
        /*0014*/ 	.byte	0x00, 0xf0, 0x81, 0x02


	//----- nvinfo : EIATTR_SPARSE_MMA_MASK
	.align		4
.L_2259:
        /*0018*/ 	.byte	0x03, 0x50
        /*001a*/ 	.short	0x0000


	//----- nvinfo : EIATTR_MAXREG_COUNT
	.align		4
        /*001c*/ 	.byte	0x03, 0x1b
        /*001e*/ 	.short	0x00ff


	//----- nvinfo : EIATTR_NUM_BARRIERS
	.align		4
        /*0020*/ 	.byte	0x02, 0x4c
        /*0022*/ 	.byte	0x01
	.zero		1


	//----- nvinfo : EIATTR_MERCURY_ISA_VERSION
	.align		4
        /*0024*/ 	.byte	0x03, 0x5f
        /*0026*/ 	.short	0x0101


	//----- nvinfo : EIATTR_COOP_GROUP_MASK_REGIDS
	.align		4
        /*0028*/ 	.byte	0x04, 0x29
        /*002a*/ 	.short	(.L_2261 - .L_2260)


	//   ....[0]....
.L_2260:
        /*002c*/ 	.word	0xffffffff


	//   ....[1]....
        /*0030*/ 	.word	0xffffffff


	//   ....[2]....
        /*0034*/ 	.word	0xffffffff


	//   ....[3]....
        /*0038*/ 	.word	0xffffffff


	//   ....[4]....
        /*003c*/ 	.word	0xffffffff


	//   ....[5]....
        /*0040*/ 	.word	0xffffffff


	//   ....[6]....
        /*0044*/ 	.word	0xffffffff


	//   ....[7]....
        /*0048*/ 	.word	0xffffffff


	//   ....[8]....
        /*004c*/ 	.word	0xffffffff


	//   ....[9]....
        /*0050*/ 	.word	0xffffffff


	//   ....[10]....
        /*0054*/ 	.word	0xffffffff


	//   ....[11]....
        /*0058*/ 	.word	0xffffffff


	//   ....[12]....
        /*005c*/ 	.word	0xffffffff


	//   ....[13]....
        /*0060*/ 	.word	0xffffffff


	//   ....[14]....
        /*0064*/ 	.word	0xffffffff


	//   ....[15]....
        /*0068*/ 	.word	0xffffffff


	//   ....[16]....
        /*006c*/ 	.word	0xffffffff


	//   ....[17]....
        /*0070*/ 	.word	0xffffffff


	//   ....[18]....
        /*0074*/ 	.word	0x0500001a


	//   ....[19]....
        /*0078*/ 	.word	0x0500001a


	//   ....[20]....
        /*007c*/ 	.word	0x0500001a


	//   ....[21]....
        /*0080*/ 	.word	0x0500001a


	//   ....[22]....
        /*0084*/ 	.word	0x0500001a


	//   ....[23]....
        /*0088*/ 	.word	0x0500001a


	//   ....[24]....
        /*008c*/ 	.word	0x0500001a


	//   ....[25]....
        /*0090*/ 	.word	0x0500001a


	//   ....[26]....
        /*0094*/ 	.word	0x0500001a


	//   ....[27]....
        /*0098*/ 	.word	0x0500001a


	//   ....[28]....
        /*009c*/ 	.word	0x0500001a


	//   ....[29]....
        /*00a0*/ 	.word	0x0500001a


	//   ....[30]....
        /*00a4*/ 	.word	0x0500001a


	//   ....[31]....
        /*00a8*/ 	.word	0x0500001a


	//   ....[32]....
        /*00ac*/ 	.word	0x0500001a


	//   ....[33]....
        /*00b0*/ 	.word	0x0500001a


	//   ....[34]....
        /*00b4*/ 	.word	0x0500001a


	//   ....[35]....
        /*00b8*/ 	.word	0x0500001a


	//----- nvinfo : EIATTR_COOP_GROUP_INSTR_OFFSETS
	.align		4
.L_2261:
        /*00bc*/ 	.byte	0x04, 0x28
        /*00be*/ 	.short	(.L_2263 - .L_2262)


	//   ....[0]....
.L_2262:
        /*00c0*/ 	.word	0x00000f20


	//   ....[1]....
        /*00c4*/ 	.word	0x00000f50


	//   ....[2]....
        /*00c8*/ 	.word	0x00000f60


	//   ....[3]....
        /*00cc*/ 	.word	0x00000fc0


	//   ....[4]....
        /*00d0*/ 	.word	0x00000ff0


	//   ....[5]....
        /*00d4*/ 	.word	0x00001000


	//   ....[6]....
        /*00d8*/ 	.word	0x00001060


	//   ....[7]....
        /*00dc*/ 	.word	0x00001090


	//   ....[8]....
        /*00e0*/ 	.word	0x000010a0


	//   ....[9]....
        /*00e4*/ 	.word	0x00001100


	//   ....[10]....
        /*00e8*/ 	.word	0x00001130


	//   ....[11]....
        /*00ec*/ 	.word	0x00001140


	//   ....[12]....
        /*00f0*/ 	.word	0x000011a0


	//   ....[13]....
        /*00f4*/ 	.word	0x000011d0


	//   ....[14]....
        /*00f8*/ 	.word	0x000011e0


	//   ....[15]....
        /*00fc*/ 	.word	0x00001250


	//   ....[16]....
        /*0100*/ 	.word	0x00001260


	//   ....[17]....
        /*0104*/ 	.word	0x00001270


	//   ....[18]....
        /*0108*/ 	.word	0x000018b0


	//   ....[19]....
        /*010c*/ 	.word	0x00001900


	//   ....[20]....
        /*0110*/ 	.word	0x00001970


	//   ....[21]....
        /*0114*/ 	.word	0x00001a20


	//   ....[22]....
        /*0118*/ 	.word	0x00001a70


	//   ....[23]....
        /*011c*/ 	.word	0x00001ae0


	//   ....[24]....
        /*0120*/ 	.word	0x00001b90


	//   ....[25]....
        /*0124*/ 	.word	0x00001be0


	//   ....[26]....
        /*0128*/ 	.word	0x00001c50


	//   ....[27]....
        /*012c*/ 	.word	0x00001d00


	//   ....[28]....
        /*0130*/ 	.word	0x00001d50


	//   ....[29]....
        /*0134*/ 	.word	0x00001dc0


	//   ....[30]....
        /*0138*/ 	.word	0x00001e70


	//   ....[31]....
        /*013c*/ 	.word	0x00001ed0


	//   ....[32]....
        /*0140*/ 	.word	0x00001f20


	//   ....[33]....
        /*0144*/ 	.word	0x00001fe0


	//   ....[34]....
        /*0148*/ 	.word	0x00002030


	//   ....[35]....
        /*014c*/ 	.word	0x00002080


	//----- nvinfo : EIATTR_EXIT_INSTR_OFFSETS
	.align		4
.L_2263:
        /*0150*/ 	.byte	0x04, 0x1c
        /*0152*/ 	.short	(.L_2265 - .L_2264)


	//   ....[0]....
.L_2264:
        /*0154*/ 	.word	0x00001750


	//   ....[1]....
        /*0158*/ 	.word	0x00001840


	//----- nvinfo : EIATTR_CRS_STACK_SIZE
	.align		4
.L_2265:
        /*015c*/ 	.byte	0x04, 0x1e
        /*015e*/ 	.short	(.L_2267 - .L_2266)
.L_2266:
        /*0160*/ 	.word	0x00000000


	//----- nvinfo : EIATTR_CBANK_PARAM_SIZE
	.align		4
.L_2267:
        /*0164*/ 	.byte	0x03, 0x19
        /*0166*/ 	.short	0x00a0


	//----- nvinfo : EIATTR_PARAM_CBANK
	.align		4
        /*0168*/ 	.byte	0x04, 0x0a
        /*016a*/ 	.short	(.L_2269 - .L_2268)
	.align		4
.L_2268:
        /*016c*/ 	.word	index@(.nv.constant0._Z30group_norm_nhwc_fwd_sum_kernelI11Fp32IOFp32WLi192EEv26Group_norm_nhwc_fwd_params)
        /*0170*/ 	.short	0x0210
        /*0172*/ 	.short	0x00a0


	//----- nvinfo : EIATTR_SW_WAR
	.align		4
.L_2269:
        /*0174*/ 	.byte	0x04, 0x36
        /*0176*/ 	.short	(.L_2271 - .L_2270)
.L_2270:
        /*0178*/ 	.word	0x00000008
.L_2271:


//--------------------- .nv.info._Z30group_norm_nhwc_fwd_sum_kernelI11Fp32IOFp32WLi448EEv26Group_norm_nhwc_fwd_params --------------------------
	.section	.nv.info._Z30group_norm_nhwc_fwd_sum_kernelI11Fp32IOFp32WLi448EEv26Group_norm_nhwc_fwd_params,"",@"SHT_CUDA_INFO"
	.sectionflags	@""
	.align	4


	//----- nvinfo : EIATTR_CUDA_API_VERSION
	.align		4
        /*0000*/ 	.byte	0x04, 0x37
        /*0002*/ 	.short	(.L_2273 - .L_2272)
.L_2272:
        /*0004*/ 	.word	0x00000082


	//----- nvinfo : EIATTR_KPARAM_INFO
	.align		4
.L_2273:
        /*0008*/ 	.byte	0x04, 0x17
        /*000a*/ 	.short	(.L_2275 - .L_2274)
.L_2274:
        /*000c*/ 	.word	0x00000000
        /*0010*/ 	.short	0x0000
        /*0012*/ 	.short	0x0000
        /*0014*/ 	.byte	0x00, 0xf0, 0x81, 0x02


	//----- nvinfo : EIATTR_SPARSE_MMA_MASK
	.align		4
.L_2275:
        /*0018*/ 	.byte	0x03, 0x50
        /*001a*/ 	.short	0x0000


	//----- nvinfo : EIATTR_MAXREG_COUNT
	.align		4
        /*001c*/ 	.byte	0x03, 0x1b
        /*001e*/ 	.short	0x00ff


	//----- nvinfo : EIATTR_NUM_BARRIERS
	.align		4
        /*0020*/ 	.byte	0x02, 0x4c
        /*0022*/ 	.byte	0x01
	.zero		1


	//----- nvinfo : EIATTR_MERCURY_ISA_VERSION
	.align		4
        /*0024*/ 	.byte	0x03, 0x5f
        /*0026*/ 	.short	0x0101


	//----- nvinfo : EIATTR_COOP_GROUP_MASK_REGIDS
	.align		4
        /*0028*/ 	.byte	0x04, 0x29
        /*002a*/ 	.short	(.L_2277 - .L_2276)


	//   ....[0]....
.L_2276:
        /*002c*/ 	.word	0xffffffff


	//   ....[1]....
        /*0030*/ 	.word	0xffffffff


	//   ....[2]....
        /*0034*/ 	.word	0xffffffff


	//   ....[3]....
        /*0038*/ 	.word	0xffffffff


	//   ....[4]....
        /*003c*/ 	.word	0xffffffff


	//   ....[5]....
        /*0040*/ 	.word	0xffffffff


	//   ....[6]....
        /*0044*/ 	.word	0xffffffff


	//   ....[7]....
        /*0048*/ 	.word	0xffffffff


	//   ....[8]....
        /*004c*/ 	.word	0xffffffff


	//   ....[9]....
        /*0050*/ 	.word	0xffffffff


	//   ....[10]....
        /*0054*/ 	.word	0xffffffff


	//   ....[11]....
        /*0058*/ 	.word	0xffffffff


	//   ....[12]....
        /*005c*/ 	.word	0xffffffff


	//   ....[13]....
        /*0060*/ 	.word	0xffffffff


	//   ....[14]....
        /*0064*/ 	.word	0xffffffff


	//   ....[15]....
        /*0068*/ 	.word	0xffffffff


	//   ....[16]....
        /*006c*/ 	.word	0xffffffff


	//   ....[17]....
        /*0070*/ 	.word	0xffffffff


	//   ....[18]....
        /*0074*/ 	.word	0x05000032


	//   ....[19]....
        /*0078*/ 	.word	0x05000032


	//   ....[20]....
        /*007c*/ 	.word	0x05000032


	//   ....[21]....
        /*0080*/ 	.word	0x05000032


	//   ....[22]....
        /*0084*/ 	.word	0x05000032


	//   ....[23]....
        /*0088*/ 	.word	0x05000032


	//   ....[24]....
        /*008c*/ 	.word	0x05000032


	//   ....[25]....
        /*0090*/ 	.word	0x05000032


	//   ....[26]....
        /*0094*/ 	.word	0x05000032


	//   ....[27]....
        /*0098*/ 	.word	0x05000032


	//   ....[28]....
        /*009c*/ 	.word	0x05000032


	//   ....[29]....
        /*00a0*/ 	.word	0x05000032


	//   ....[30]....
        /*00a4*/ 	.word	0x05000032


	//   ....[31]....
        /*00a8*/ 	.word	0x05000032


	//   ....[32]....
        /*00ac*/ 	.word	0x05000032


	//   ....[33]....
        /*00b0*/ 	.word	0x05000032


	//   ....[34]....
        /*00b4*/ 	.word	0x05000032


	//   ....[35]....
        /*00b8*/ 	.word	0x05000032


	//----- nvinfo : EIATTR_COOP_GROUP_INSTR_OFFSETS
	.align		4
.L_2277:
        /*00bc*/ 	.byte	0x04, 0x28
        /*00be*/ 	.short	(.L_2279 - .L_2278)


	//   ....[0]....
.L_2278:
        /*00c0*/ 	.word	0x000013e0


	//   ....[1]....
        /*00c4*/ 	.word	0x00001410


	//   ....[2]....
        /*00c8*/ 	.word	0x00001430


	//   ....[3]....
        /*00cc*/ 	.word	0x00001490


	//   ....[4]....
        /*00d0*/ 	.word	0x000014c0


	//   ....[5]....
        /*00d4*/ 	.word	0x000014d0


	//   ....[6]....
        /*00d8*/ 	.word	0x00001530


	//   ....[7]....
        /*00dc*/ 	.word	0x00001560


	//   ....[8]....
        /*00e0*/ 	.word	0x00001570


	//   ....[9]....
        /*00e4*/ 	.word	0x000015c0


	//   ....[10]....
        /*00e8*/ 	.word	0x000015f0


	//   ....[11]....
        /*00ec*/ 	.word	0x00001610


	//   ....[12]....
        /*00f0*/ 	.word	0x00001660


	//   ....[13]....
        /*00f4*/ 	.word	0x000016a0


	//   ....[14]....
        /*00f8*/ 	.word	0x000016c0


	//   ....[15]....
        /*00fc*/ 	.word	0x000016f0


	//   ....[16]....
        /*0100*/ 	.word	0x00001740


	//   ....[17]....
        /*0104*/ 	.word	0x00001760


	//   ....[18]....
        /*0108*/ 	.word	0x00002200


	//   ....[19]....
        /*010c*/ 	.word	0x00002270


	//   ....[20]....
        /*0110*/ 	.word	0x000022e0


	//   ....[21]....
        /*0114*/ 	.word	0x00002390


	//   ....[22]....
        /*0118*/ 	.word	0x00002400


	//   ....[23]....
        /*011c*/ 	.word	0x00002470


	//   ....[24]....
        /*0120*/ 	.word	0x00002520


	//   ....[25]....
        /*0124*/ 	.word	0x00002590


	//   ....[26]....
        /*0128*/ 	.word	0x00002600


	//   ....[27]....
        /*012c*/ 	.word	0x000026b0


	//   ....[28]....
        /*0130*/ 	.word	0x00002720


	//   ....[29]....
        /*0134*/ 	.word	0x00002790


	//   ....[30]....
        /*0138*/ 	.word	0x00002840


	//   ....[31]....
        /*013c*/ 	.word	0x000028c0


	//   ....[32]....
        /*0140*/ 	.word	0x00002920


	//   ....[33]....
        /*0144*/ 	.word	0x000029d0


	//   ....[34]....
        /*0148*/ 	.word	0x00002a50


	//   ....[35]....
        /*014c*/ 	.word	0x00002ab0


	//----- nvinfo : EIATTR_EXIT_INSTR_OFFSETS
	.align		4
.L_2279:
        /*0150*/ 	.byte	0x04, 0x1c
        /*0152*/ 	.short	(.L_2281 - .L_2280)


	//   ....[0]....
.L_2280:
        /*0154*/ 	.word	0x00002070


	//   ....[1]....
        /*0158*/ 	.word	0x00002160


	//----- nvinfo : EIATTR_CRS_STACK_SIZE
	.align		4
.L_2281:
        /*015c*/ 	.byte	0x04, 0x1e
        /*015e*/ 	.short	(.L_2283 - .L_2282)
.L_2282:
        /*0160*/ 	.word	0x00000000


	//----- nvinfo : EIATTR_CBANK_PARAM_SIZE
	.align		4
.L_2283:
        /*0164*/ 	.byte	0x03, 0x19
        /*0166*/ 	.short	0x00a0


	//----- nvinfo : EIATTR_PARAM_CBANK
	.align		4
        /*0168*/ 	.byte	0x04, 0x0a
        /*016a*/ 	.short	(.L_2285 - .L_2284)
	.align		4
.L_2284:
        /*016c*/ 	.word	index@(.nv.constant0._Z30group_norm_nhwc_fwd_sum_kernelI11Fp32IOFp32WLi448EEv26Group_norm_nhwc_fwd_params)
        /*0170*/ 	.short	0x0210
        /*0172*/ 	.short	0x00a0


	//----- nvinfo : EIATTR_SW_WAR
	.align		4
.L_2285:
        /*0174*/ 	.byte	0x04, 0x36
        /*0176*/ 	.short	(.L_2287 - .L_2286)
.L_2286:
        /*0178*/ 	.word	0x00000008
.L_2287:


//--------------------- .nv.info._Z30group_norm_nhwc_fwd_sum_kernelI11Fp32IOFp32WLi256EEv26Group_norm_nhwc_fwd_params --------------------------
	.section	.nv.info._Z30group_norm_nhwc_fwd_sum_kernelI11Fp32IOFp32WLi256EEv26Group_norm_nhwc_fwd_params,"",@"SHT_CUDA_INFO"
	.sectionflags	@""
	.align	4


	//----- nvinfo : EIATTR_CUDA_API_VERSION
	.align		4
        /*0000*/ 	.byte	0x04, 0x37
        /*0002*/ 	.short	(.L_2289 - .L_2288)
.L_2288:
        /*0004*/ 	.word	0x00000082


	//----- nvinfo : EIATTR_KPARAM_INFO
	.align		4
.L_2289:
        /*0008*/ 	.byte	0x04, 0x17
        /*000a*/ 	.short	(.L_2291 - .L_2290)
.L_2290:
        /*000c*/ 	.word	0x00000000
        /*0010*/ 	.short	0x0000
        /*0012*/ 	.short	0x0000
        /*0014*/ 	.byte	0x00, 0xf0, 0x81, 0x02


	//----- nvinfo : EIATTR_SPARSE_MMA_MASK
	.align		4
.L_2291:
        /*0018*/ 	.byte	0x03, 0x50
        /*001a*/ 	.short	0x0000


	//----- nvinfo : EIATTR_MAXREG_COUNT
	.align		4
        /*001c*/ 	.byte	0x03, 0x1b
        /*001e*/ 	.short	0x00ff


	//----- nvinfo : EIATTR_NUM_BARRIERS
	.align		4
        /*0020*/ 	.byte	0x02, 0x4c
        /*0022*/ 	.byte	0x01
	.zero		1


	//----- nvinfo : EIATTR_MERCURY_ISA_VERSION
	.align		4
        /*0024*/ 	.byte	0x03, 0x5f
        /*0026*/ 	.short	0x0101


	//----- nvinfo : EIATTR_COOP_GROUP_MASK_REGIDS
	.align		4
        /*0028*/ 	.byte	0x04, 0x29
        /*002a*/ 	.short	(.L_2293 - .L_2292)


	//   ....[0]....
.L_2292:
        /*002c*/ 	.word	0xffffffff


	//   ....[1]....
        /*0030*/ 	.word	0xffffffff


	//   ....[2]....
        /*0034*/ 	.word	0xffffffff


	//   ....[3]....
        /*0038*/ 	.word	0xffffffff


	//   ....[4]....
        /*003c*/ 	.word	0xffffffff


	//   ....[5]....
        /*0040*/ 	.word	0xffffffff


	//   ....[6]....
        /*0044*/ 	.word	0xffffffff


	//   ....[7]....
        /*0048*/ 	.word	0xffffffff


	//   ....[8]....
        /*004c*/ 	.word	0xffffffff


	//   ....[9]....
        /*0050*/ 	.word	0xffffffff


	//   ....[10]....
        /*0054*/ 	.word	0xffffffff


	//   ....[11]....
        /*0058*/ 	.word	0xffffffff


	//   ....[12]....
        /*005c*/ 	.word	0xffffffff


	//   ....[13]....
        /*0060*/ 	.word	0xffffffff


	//   ....[14]....
        /*0064*/ 	.word	0xffffffff


	//   ....[15]....
        /*0068*/ 	.word	0xffffffff


	//   ....[16]....
        /*006c*/ 	.word	0xffffffff


	//   ....[17]....
        /*0070*/ 	.word	0xffffffff


	//   ....[18]....
        /*0074*/ 	.word	0x05000020


	//   ....[19]....
        /*0078*/ 	.word	0x05000020


	//   ....[20]....
        /*007c*/ 	.word	0x05000020


	//   ....[21]....
        /*0080*/ 	.word	0x05000020


	//   ....[22]....
        /*0084*/ 	.word	0x05000020


	//   ....[23]....
        /*0088*/ 	.word	0x05000020


	//   ....[24]....
        /*008c*/ 	.word	0x05000020


	//   ....[25]....
        /*0090*/ 	.word	0x05000020


	//   ....[26]....
        /*0094*/ 	.word	0x05000020


	//   ....[27]....
        /*0098*/ 	.word	0x05000020


	//   ....[28]....
        /*009c*/ 	.word	0x05000020


	//   ....[29]....
        /*00a0*/ 	.word	0x05000020


	//   ....[30]....
        /*00a4*/ 	.word	0x05000020


	//   ....[31]....
        /*00a8*/ 	.word	0x05000020


	//   ....[32]....
        /*00ac*/ 	.word	0x05000020


	//   ....[33]....
        /*00b0*/ 	.word	0x05000020


	//   ....[34]....
        /*00b4*/ 	.word	0x05000020


	//   ....[35]....
        /*00b8*/ 	.word	0x05000020


	//----- nvinfo : EIATTR_COOP_GROUP_INSTR_OFFSETS
	.align		4
.L_2293:
        /*00bc*/ 	.byte	0x04, 0x28
        /*00be*/ 	.short	(.L_2295 - .L_2294)


	//   ....[0]....
.L_2294:
        /*00c0*/ 	.word	0x00001030


	//   ....[1]....
        /*00c4*/ 	.word	0x00001060


	//   ....[2]....
        /*00c8*/ 	.word	0x00001080


	//   ....[3]....
        /*00cc*/ 	.word	0x000010e0


	//   ....[4]....
        /*00d0*/ 	.word	0x00001110


	//   ....[5]....
        /*00d4*/ 	.word	0x00001120


	//   ....[6]....
        /*00d8*/ 	.word	0x00001170


	//   ....[7]....
        /*00dc*/ 	.word	0x000011a0


	//   ....[8]....
        /*00e0*/ 	.word	0x000011c0


	//   ....[9]....
        /*00e4*/ 	.word	0x00001210


	//   ....[10]....
        /*00e8*/ 	.word	0x00001220


	//   ....[11]....
        /*00ec*/ 	.word	0x00001260


	//   ....[12]....
        /*00f0*/ 	.word	0x000012b0


	//   ....[13]....
        /*00f4*/ 	.word	0x000012f0


	//   ....[14]....
        /*00f8*/ 	.word	0x00001330


	//   ....[15]....
        /*00fc*/ 	.word	0x00001350


	//   ....[16]....
        /*0100*/ 	.word	0x00001380


	//   ....[17]....
        /*0104*/ 	.word	0x000013b0


	//   ....[18]....
        /*0108*/ 	.word	0x00001ae0


	//   ....[19]....
        /*010c*/ 	.word	0x00001b50


	//   ....[20]....
        /*0110*/ 	.word	0x00001bc0


	//   ....[21]....
        /*0114*/ 	.word	0x00001c70


	//   ....[22]....
        /*0118*/ 	.word	0x00001ce0


	//   ....[23]....
        /*011c*/ 	.word	0x00001d50


	//   ....[24]....
        /*0120*/ 	.word	0x00001e00


	//   ....[25]....
        /*0124*/ 	.word	0x00001e70


	//   ....[26]....
        /*0128*/ 	.word	0x00001ee0


	//   ....[27]....
        /*012c*/ 	.word	0x00001f90


	//   ....[28]....
        /*0130*/ 	.word	0x00002000


	//   ....[29]....
        /*0134*/ 	.word	0x00002070


	//   ....[30]....
        /*0138*/ 	.word	0x00002120


	//   ....[31]....
        /*013c*/ 	.word	0x000021a0


	//   ....[32]....
        /*0140*/ 	.word	0x00002210


	//   ....[33]....
        /*0144*/ 	.word	0x000022b0


	//   ....[34]....
        /*0148*/ 	.word	0x00002330


	//   ....[35]....
        /*014c*/ 	.word	0x00002390


	//----- nvinfo : EIATTR_EXIT_INSTR_OFFSETS
	.align		4
.L_2295:
        /*0150*/ 	.byte	0x04, 0x1c
        /*0152*/ 	.short	(.L_2297 - .L_2296)


	//   ....[0]....
.L_2296:
        /*0154*/ 	.word	0x00001950


	//   ....[1]....
        /*0158*/ 	.word	0x00001a40


	//----- nvinfo : EIATTR_CRS_STACK_SIZE
	.align		4
.L_2297:
        /*015c*/ 	.byte	0x04, 0x1e
        /*015e*/ 	.short	(.L_2299 - .L_2298)
.L_2298:
        /*0160*/ 	.word	0x00000000


	//----- nvinfo : EIATTR_CBANK_PARAM_SIZE
	.align		4
.L_2299:
        /*0164*/ 	.byte	0x03, 0x19
        /*0166*/ 	.short	0x00a0


	//----- nvinfo : EIATTR_PARAM_CBANK
	.align		4
        /*0168*/ 	.byte	0x04, 0x0a
        /*016a*/ 	.short	(.L_2301 - .L_2300)
	.align		4
.L_2300:
        /*016c*/ 	.word	index@(.nv.constant0._Z30group_norm_nhwc_fwd_sum_kernelI11Fp32IOFp32WLi256EEv26Group_norm_nhwc_fwd_params)
        /*0170*/ 	.short	0x0210
        /*0172*/ 	.short	0x00a0


	//----- nvinfo : EIATTR_SW_WAR
	.align		4
.L_2301:
        /*0174*/ 	.byte	0x04, 0x36
        /*0176*/ 	.short	(.L_2303 - .L_2302)
.L_2302:
        /*0178*/ 	.word	0x00000008
.L_2303:


//--------------------- .nv.info._Z30group_norm_nhwc_fwd_sum_kernelI11Fp32IOFp32WLi120EEv26Group_norm_nhwc_fwd_params --------------------------
	.section	.nv.info._Z30group_norm_nhwc_fwd_sum_kernelI11Fp32IOFp32WLi120EEv26Group_norm_nhwc_fwd_params,"",@"SHT_CUDA_INFO"
	.sectionflags	@""
	.align	4


	//----- nvinfo : EIATTR_CUDA_API_VERSION
	.align		4
        /*0000*/ 	.byte	0x04, 0x37
        /*0002*/ 	.short	(.L_2305 - .L_2304)
.L_2304:
        /*0004*/ 	.word	0x00000082


	//----- nvinfo : EIATTR_KPARAM_INFO
	.align		4
.L_2305:
        /*0008*/ 	.byte	0x04, 0x17
        /*000a*/ 	.short	(.L_2307 - .L_2306)
.L_2306:
        /*000c*/ 	.word	0x00000000
        /*0010*/ 	.short	0x0000
        /*0012*/ 	.short	0x0000
        /*0014*/ 	.byte	0x00, 0xf0, 0x81, 0x02


	//----- nvinfo : EIATTR_SPARSE_MMA_MASK
	.align		4
.L_2307:
        /*0018*/ 	.byte	0x03, 0x50
        /*001a*/ 	.short	0x0000


	//----- nvinfo : EIATTR_MAXREG_COUNT
	.align		4
        /*001c*/ 	.byte	0x03, 0x1b
        /*001e*/ 	.short	0x00ff


	//----- nvinfo : EIATTR_NUM_BARRIERS
	.align		4
        /*0020*/ 	.byte	0x02, 0x4c
        /*0022*/ 	.byte	0x01
	.zero		1


	//----- nvinfo : EIATTR_MERCURY_ISA_VERSION
	.align		4
        /*0024*/ 	.byte	0x03, 0x5f
        /*0026*/ 	.short	0x0101


	//----- nvinfo : EIATTR_COOP_GROUP_MASK_REGIDS
	.align		4
        /*0028*/ 	.byte	0x04, 0x29
        /*002a*/ 	.short	(.L_2309 - .L_2308)


	//   ....[0]....
.L_2308:
        /*002c*/ 	.word	0x0500000b


	//   ....[1]....
        /*0030*/ 	.word	0x0500000b


	//   ....[2]....
        /*0034*/ 	.word	0x0500000b


	//   ....[3]....
        /*0038*/ 	.word	0x0500000b


	//   ....[4]....
        /*003c*/ 	.word	0x0500000b


	//   ....[5]....
        /*0040*/ 	.word	0x0500000b


	//   ....[6]....
        /*0044*/ 	.word	0x0500000b


	//   ....[7]....
        /*0048*/ 	.word	0x0500000b


	//   ....[8]....
        /*004c*/ 	.word	0x0500000b


	//   ....[9]....
        /*0050*/ 	.word	0x0500000b


	//   ....[10]....
        /*0054*/ 	.word	0x0500000b


	//   ....[11]....
        /*0058*/ 	.word	0x0500000b


	//   ....[12]....
        /*005c*/ 	.word	0x0500000b


	//   ....[13]....
        /*0060*/ 	.word	0x0500000b


	//   ....[14]....
        /*0064*/ 	.word	0x0500000b


	//   ....[15]....
        /*0068*/ 	.word	0x0500000b


	//   ....[16]....
        /*006c*/ 	.word	0x0500000b


	//   ....[17]....
        /*0070*/ 	.word	0x0500000b


	//   ....[18]....
        /*0074*/ 	.word	0x0500000b


	//   ....[19]....
        /*0078*/ 	.word	0x0500000b


	//   ....[20]....
        /*007c*/ 	.word	0x0500000b


	//   ....[21]....
        /*0080*/ 	.word	0x0500000b


	//----- nvinfo : EIATTR_COOP_GROUP_INSTR_OFFSETS
	.align		4
.L_2309:
        /*0084*/ 	.byte	0x04, 0x28
        /*0086*/ 	.short	(.L_2311 - .L_2310)


	//   ....[0]....
.L_2310:
        /*0088*/ 	.word	0x00000dd0


	//   ....[1]....
        /*008c*/ 	.word	0x00000ed0


	//   ....[2]....
        /*0090*/ 	.word	0x00000f10


	//   ....[3]....
        /*0094*/ 	.word	0x00001010


	//   ....[4]....
        /*0098*/ 	.word	0x00001050


	//   ....[5]....
        /*009c*/ 	.word	0x00001150


	//   ....[6]....
        /*00a0*/ 	.word	0x00001190


	//   ....[7]....
        /*00a4*/ 	.word	0x000012c0


	//   ....[8]....
        /*00a8*/ 	.word	0x00001310


	//   ....[9]....
        /*00ac*/ 	.word	0x00001380


	//   ....[10]....
        /*00b0*/ 	.word	0x000013f0


	//   ....[11]....
        /*00b4*/ 	.word	0x000018e0


	//   ....[12]....
        /*00b8*/ 	.word	0x00001930


	//   ....[13]....
        /*00bc*/ 	.word	0x000019a0


	//   ....[14]....
        /*00c0*/ 	.word	0x000019f0


	//   ....[15]....
        /*00c4*/ 	.word	0x00001a60


	//   ....[16]....
        /*00c8*/ 	.word	0x00001ab0


	//   ....[17]....
        /*00cc*/ 	.word	0x00001b20


	//   ....[18]....
        /*00d0*/ 	.word	0x00001b80


	//   ....[19]....
        /*00d4*/ 	.word	0x00001c00


	//   ....[20]....
        /*00d8*/ 	.word	0x00001c90


	//   ....[21]....
        /*00dc*/ 	.word	0x00001d20


	//----- nvinfo : EIATTR_EXIT_INSTR_OFFSETS
	.align		4
.L_2311:
        /*00e0*/ 	.byte	0x04, 0x1c
        /*00e2*/ 	.short	(.L_2313 - .L_2312)


	//   ....[0]....
.L_2312:
        /*00e4*/ 	.word	0x000017e0


	//   ....[1]....
        /*00e8*/ 	.word	0x000018c0


	//----- nvinfo : EIATTR_CRS_STACK_SIZE
	.align		4
.L_2313:
        /*00ec*/ 	.byte	0x04, 0x1e
        /*00ee*/ 	.short	(.L_2315 - .L_2314)
.L_2314:
        /*00f0*/ 	.word	0x00000000


	//----- nvinfo : EIATTR_CBANK_PARAM_SIZE
	.align		4
.L_2315:
        /*00f4*/ 	.byte	0x03, 0x19
        /*00f6*/ 	.short	0x00a0


	//----- nvinfo : EIATTR_PARAM_CBANK
	.align		4
        /*00f8*/ 	.byte	0x04, 0x0a
        /*00fa*/ 	.short	(.L_2317 - .L_2316)
	.align		4
.L_2316:
        /*00fc*/ 	.word	index@(.nv.constant0._Z30group_norm_nhwc_fwd_sum_kernelI11Fp32IOFp32WLi120EEv26Group_norm_nhwc_fwd_params)
        /*0100*/ 	.short	0x0210
        /*0102*/ 	.short	0x00a0


	//----- nvinfo : EIATTR_SW_WAR
	.align		4
.L_2317:
        /*0104*/ 	.byte	0x04, 0x36
        /*0106*/ 	.short	(.L_2319 - .L_2318)
.L_2318:
        /*0108*/ 	.word	0x00000008
.L_2319:


//--------------------- .nv.info._Z30group_norm_nhwc_fwd_sum_kernelI11Fp32IOFp32WLi140EEv26Group_norm_nhwc_fwd_params --------------------------
	.section	.nv.info._Z30group_norm_nhwc_fwd_sum_kernelI11Fp32IOFp32WLi140EEv26Group_norm_nhwc_fwd_params,"",@"SHT_CUDA_INFO"
	.sectionflags	@""
	.align	4


	//----- nvinfo : EIATTR_CUDA_API_VERSION
	.align		4
        /*0000*/ 	.byte	0x04, 0x37
        /*0002*/ 	.short	(.L_2321 - .L_2320)
.L_2320:
        /*0004*/ 	.word	0x00000082


	//----- nvinfo : EIATTR_KPARAM_INFO
	.align		4
.L_2321:
        /*0008*/ 	.byte	0x04, 0x17
        /*000a*/ 	.short	(.L_2323 - .L_2322)
.L_2322:
        /*000c*/ 	.word	0x00000000
        /*0010*/ 	.short	0x0000
        /*0012*/ 	.short	0x0000
        /*0014*/ 	.byte	0x00, 0xf0, 0x81, 0x02


	//----- nvinfo : EIATTR_SPARSE_MMA_MASK
	.align		4
.L_2323:
        /*0018*/ 	.byte	0x03, 0x50
        /*001a*/ 	.short	0x0000


	//----- nvinfo : EIATTR_MAXREG_COUNT
	.align		4
        /*001c*/ 	.byte	0x03, 0x1b
        /*001e*/ 	.short	0x00ff


	//----- nvinfo : EIATTR_NUM_BARRIERS
	.align		4
        /*0020*/ 	.byte	0x02, 0x4c
        /*0022*/ 	.byte	0x01
	.zero		1


	//----- nvinfo : EIATTR_MERCURY_ISA_VERSION
	.align		4
        /*0024*/ 	.byte	0x03, 0x5f
        /*0026*/ 	.short	0x0101


	//----- nvinfo : EIATTR_COOP_GROUP_MASK_REGIDS
	.align		4
        /*0028*/ 	.byte	0x04, 0x29
        /*002a*/ 	.short	(.L_2325 - .L_2324)


	//   ....[0]....
.L_2324:
        /*002c*/ 	.word	0x0500000b


	//   ....[1]....
        /*0030*/ 	.word	0x0500000b


	//   ....[2]....
        /*0034*/ 	.word	0x0500000b


	//   ....[3]....
        /*0038*/ 	.word	0x0500000b


	//   ....[4]....
        /*003c*/ 	.word	0x0500000b


	//   ....[5]....
        /*0040*/ 	.word	0x0500000b


	//   ....[6]....
        /*0044*/ 	.word	0x0500000b


	//   ....[7]....
        /*0048*/ 	.word	0x0500000b


	//   ....[8]....
        /*004c*/ 	.word	0x0500000b


	//   ....[9]....
        /*0050*/ 	.word	0x0500000b


	//   ....[10]....
        /*0054*/ 	.word	0x0500000b


	//   ....[11]....
        /*0058*/ 	.word	0x0500000b


	//   ....[12]....
        /*005c*/ 	.word	0x0500000b


	//   ....[13]....
        /*0060*/ 	.word	0x0500000b


	//   ....[14]....
        /*0064*/ 	.word	0x0500000b


	//   ....[15]....
        /*0068*/ 	.word	0x0500000b


	//   ....[16]....
        /*006c*/ 	.word	0x0500000b


	//   ....[17]....
        /*0070*/ 	.word	0x0500000b


	//   ....[18]....
        /*0074*/ 	.word	0x0500000b


	//   ....[19]....
        /*0078*/ 	.word	0x0500000b


	//   ....[20]....
        /*007c*/ 	.word	0x0500000b


	//   ....[21]....
        /*0080*/ 	.word	0x0500000b


	//----- nvinfo : EIATTR_COOP_GROUP_INSTR_OFFSETS
	.align		4
.L_2325:
        /*0084*/ 	.byte	0x04, 0x28
        /*0086*/ 	.short	(.L_2327 - .L_2326)


	//   ....[0]....
.L_2326:
        /*0088*/ 	.word	0x00000e20


	//   ....[1]....
        /*008c*/ 	.word	0x00000f20


	//   ....[2]....
        /*0090*/ 	.word	0x00000f60


	//   ....[3]....
        /*0094*/ 	.word	0x00001060


	//   ....[4]....
        /*0098*/ 	.word	0x000010a0


	//   ....[5]....
        /*009c*/ 	.word	0x000011a0


	//   ....[6]....
        /*00a0*/ 	.word	0x000011e0


	//   ....[7]....
        /*00a4*/ 	.word	0x00001310


	//   ....[8]....
        /*00a8*/ 	.word	0x00001360


	//   ....[9]....
        /*00ac*/ 	.word	0x000013d0


	//   ....[10]....
        /*00b0*/ 	.word	0x00001440


	//   ....[11]....
        /*00b4*/ 	.word	0x00001a10


	//   ....[12]....
        /*00b8*/ 	.word	0x00001a60


	//   ....[13]....
        /*00bc*/ 	.word	0x00001ad0


	//   ....[14]....
        /*00c0*/ 	.word	0x00001b20


	//   ....[15]....
        /*00c4*/ 	.word	0x00001b90


	//   ....[16]....
        /*00c8*/ 	.word	0x00001be0


	//   ....[17]....
        /*00cc*/ 	.word	0x00001c50


	//   ....[18]....
        /*00d0*/ 	.word	0x00001cb0


	//   ....[19]....
        /*00d4*/ 	.word	0x00001d30


	//   ....[20]....
        /*00d8*/ 	.word	0x00001dc0


	//   ....[21]....
        /*00dc*/ 	.word	0x00001e50


	//----- nvinfo : EIATTR_EXIT_INSTR_OFFSETS
	.align		4
.L_2327:
        /*00e0*/ 	.byte	0x04, 0x1c
        /*00e2*/ 	.short	(.L_2329 - .L_2328)


	//   ....[0]....
.L_2328:
        /*00e4*/ 	.word	0x00001910


	//   ....[1]....
        /*00e8*/ 	.word	0x000019f0


	//----- nvinfo : EIATTR_CRS_STACK_SIZE
	.align		4
.L_2329:
        /*00ec*/ 	.byte	0x04, 0x1e
        /*00ee*/ 	.short	(.L_2331 - .L_2330)
.L_2330:
        /*00f0*/ 	.word	0x00000000


	//----- nvinfo : EIATTR_CBANK_PARAM_SIZE
	.align		4
.L_2331:
        /*00f4*/ 	.byte	0x03, 0x19
        /*00f6*/ 	.short	0x00a0


	//----- nvinfo : EIATTR_PARAM_CBANK
	.align		4
        /*00f8*/ 	.byte	0x04, 0x0a
        /*00fa*/ 	.short	(.L_2333 - .L_2332)
	.align		4
.L_2332:
        /*00fc*/ 	.word	index@(.nv.constant0._Z30group_norm_nhwc_fwd_sum_kernelI11Fp32IOFp32WLi140EEv26Group_norm_nhwc_fwd_params)
        /*0100*/ 	.short	0x0210
        /*0102*/ 	.short	0x00a0


	//----- nvinfo : EIATTR_SW_WAR
	.align		4
.L_2333:
        /*0104*/ 	.byte	0x04, 0x36
        /*0106*/ 	.short	(.L_2335 - .L_2334)
.L_2334:
        /*0108*/ 	.word	0x00000008
.L_2335:


//--------------------- .nv.info._Z30group_norm_nhwc_fwd_sum_kernelI11Fp32IOFp32WLi160EEv26Group_norm_nhwc_fwd_params --------------------------
	.section	.nv.info._Z30group_norm_nhwc_fwd_sum_kernelI11Fp32IOFp32WLi160EEv26Group_norm_nhwc_fwd_params,"",@"SHT_CUDA_INFO"
	.sectionflags	@""
	.align	4


	//----- nvinfo : EIATTR_CUDA_API_VERSION
	.align		4
        /*0000*/ 	.byte	0x04, 0x37
        /*0002*/ 	.short	(.L_2337 - .L_2336)
.L_2336:
        /*0004*/ 	.word	0x00000082


	//----- nvinfo : EIATTR_KPARAM_INFO
	.align		4
.L_2337:
        /*0008*/ 	.byte	0x04, 0x17
        /*000a*/ 	.short	(.L_2339 - .L_2338)
.L_2338:
        /*000c*/ 	.word	0x00000000
        /*0010*/ 	.short	0x0000
        /*0012*/ 	.short	0x0000
        /*0014*/ 	.byte	0x00, 0xf0, 0x81, 0x02


	//----- nvinfo : EIATTR_SPARSE_MMA_MASK
	.align		4
.L_2339:
        /*0018*/ 	.byte	0x03, 0x50
        /*001a*/ 	.short	0x0000


	//----- nvinfo : EIATTR_MAXREG_COUNT
	.align		4
        /*001c*/ 	.byte	0x03, 0x1b
        /*001e*/ 	.short	0x00ff


	//----- nvinfo : EIATTR_NUM_BARRIERS
	.align		4
        /*0020*/ 	.byte	0x02, 0x4c
        /*0022*/ 	.byte	0x01
	.zero		1


	//----- nvinfo : EIATTR_MERCURY_ISA_VERSION
	.align		4
        /*0024*/ 	.byte	0x03, 0x5f
        /*0026*/ 	.short	0x0101


	//----- nvinfo : EIATTR_COOP_GROUP_MASK_REGIDS
	.align		4
        /*0028*/ 	.byte	0x04, 0x29
        /*002a*/ 	.short	(.L_2341 - .L_2340)


	//   ....[0]....
.L_2340:
        /*002c*/ 	.word	0xffffffff


	//   ....[1]....
        /*0030*/ 	.word	0xffffffff


	//   ....[2]....
        /*0034*/ 	.word	0xffffffff


	//   ....[3]....
        /*0038*/ 	.word	0xffffffff


	//   ....[4]....
        /*003c*/ 	.word	0xffffffff


	//   ....[5]....
        /*0040*/ 	.word	0xffffffff


	//   ....[6]....
        /*0044*/ 	.word	0xffffffff


	//   ....[7]....
        /*0048*/ 	.word	0xffffffff


	//   ....[8]....
        /*004c*/ 	.word	0xffffffff


	//   ....[9]....
        /*0050*/ 	.word	0xffffffff


	//   ....[10]....
        /*0054*/ 	.word	0xffffffff


	//   ....[11]....
        /*0058*/ 	.word	0xffffffff


	//   ....[12]....
        /*005c*/ 	.word	0xffffffff


	//   ....[13]....
        /*0060*/ 	.word	0xffffffff


	//   ....[14]....
        /*0064*/ 	.word	0xffffffff


	//   ....[15]....
        /*0068*/ 	.word	0xffffffff


	//   ....[16]....
        /*006c*/ 	.word	0xffffffff


	//   ....[17]....
        /*0070*/ 	.word	0xffffffff


	//   ....[18]....
        /*0074*/ 	.word	0x05000015


	//   ....[19]....
        /*0078*/ 	.word	0x05000015


	//   ....[20]....
        /*007c*/ 	.word	0x05000015


	//   ....[21]....
        /*0080*/ 	.word	0x05000015


	//   ....[22]....
        /*0084*/ 	.word	0x05000015


	//   ....[23]....
        /*0088*/ 	.word	0x05000015


	//   ....[24]....
        /*008c*/ 	.word	0x05000015


	//   ....[25]....
        /*0090*/ 	.word	0x05000015


	//   ....[26]....
        /*0094*/ 	.word	0x05000015


	//   ....[27]....
        /*0098*/ 	.word	0x05000015


	//   ....[28]....
        /*009c*/ 	.word	0x05000015


	//   ....[29]....
        /*00a0*/ 	.word	0x05000015


	//   ....[30]....
        /*00a4*/ 	.word	0x05000015


	//   ....[31]....
        /*00a8*/ 	.word	0x05000015


	//   ....[32]....
        /*00ac*/ 	.word	0x05000015


	//   ....[33]....
        /*00b0*/ 	.word	0x05000015


	//   ....[34]....
        /*00b4*/ 	.word	0x05000015


	//   ....[35]....
        /*00b8*/ 	.word	0x05000015


	//----- nvinfo : EIATTR_COOP_GROUP_INSTR_OFFSETS
	.align		4
.L_2341:
        /*00bc*/ 	.byte	0x04, 0x28
        /*00be*/ 	.short	(.L_2343 - .L_2342)


	//   ....[0]....
.L_2342:
        /*00c0*/ 	.word	0x00000e60


	//   ....[1]....
        /*00c4*/ 	.word	0x00000e90


	//   ....[2]....
        /*00c8*/ 	.word	0x00000ea0


	//   ....[3]....
        /*00cc*/ 	.word	0x00000f00


	//   ....[4]....
        /*00d0*/ 	.word	0x00000f30


	//   ....[5]....
        /*00d4*/ 	.word	0x00000f40


	//   ....[6]....
        /*00d8*/ 	.word	0x00000fa0


	//   ....[7]....
        /*00dc*/ 	.word	0x00000fd0


	//   ....[8]....
        /*00e0*/ 	.word	0x00000fe0


	//   ....[9]....
        /*00e4*/ 	.word	0x00001040


	//   ....[10]....
        /*00e8*/ 	.word	0x00001070


	//   ....[11]....
        /*00ec*/ 	.word	0x00001080


	//   ....[12]....
        /*00f0*/ 	.word	0x000010e0


	//   ....[13]....
        /*00f4*/ 	.word	0x00001110


	//   ....[14]....
        /*00f8*/ 	.word	0x00001120


	//   ....[15]....
        /*00fc*/ 	.word	0x00001190


	//   ....[16]....
        /*0100*/ 	.word	0x000011a0


	//   ....[17]....
        /*0104*/ 	.word	0x000011b0


	//   ....[18]....
        /*0108*/ 	.word	0x00001740


	//   ....[19]....
        /*010c*/ 	.word	0x00001790


	//   ....[20]....
        /*0110*/ 	.word	0x000017f0


	//   ....[21]....
        /*0114*/ 	.word	0x00001880


	//   ....[22]....
        /*0118*/ 	.word	0x000018f0


	//   ....[23]....
        /*011c*/ 	.word	0x00001950


	//   ....[24]....
        /*0120*/ 	.word	0x000019e0


	//   ....[25]....
        /*0124*/ 	.word	0x00001a50


	//   ....[26]....
        /*0128*/ 	.word	0x00001ab0


	//   ....[27]....
        /*012c*/ 	.word	0x00001b40


	//   ....[28]....
        /*0130*/ 	.word	0x00001bb0


	//   ....[29]....
        /*0134*/ 	.word	0x00001c00


	//   ....[30]....
        /*0138*/ 	.word	0x00001ce0


	//   ....[31]....
        /*013c*/ 	.word	0x00001d30


	//   ....[32]....
        /*0140*/ 	.word	0x00001d90


	//   ....[33]....
        /*0144*/ 	.word	0x00001e20


	//   ....[34]....
        /*0148*/ 	.word	0x00001e70


	//   ....[35]....
        /*014c*/ 	.word	0x00001ec0


	//----- nvinfo : EIATTR_EXIT_INSTR_OFFSETS
	.align		4
.L_2343:
        /*0150*/ 	.byte	0x04, 0x1c
        /*0152*/ 	.short	(.L_2345 - .L_2344)


	//   ....[0]....
.L_2344:
        /*0154*/ 	.word	0x000015d0


	//   ....[1]....
        /*0158*/ 	.word	0x000016c0


	//----- nvinfo : EIATTR_CRS_STACK_SIZE
	.align		4
.L_2345:
        /*015c*/ 	.byte	0x04, 0x1e
        /*015e*/ 	.short	(.L_2347 - .L_2346)
.L_2346:
        /*0160*/ 	.word	0x00000000


	//----- nvinfo : EIATTR_CBANK_PARAM_SIZE
	.align		4
.L_2347:
        /*0164*/ 	.byte	0x03, 0x19
        /*0166*/ 	.short	0x00a0


	//----- nvinfo : EIATTR_PARAM_CBANK
	.align		4
        /*0168*/ 	.byte	0x04, 0x0a
        /*016a*/ 	.short	(.L_2349 - .L_2348)
	.align		4
.L_2348:
        /*016c*/ 	.word	index@(.nv.constant0._Z30group_norm_nhwc_fwd_sum_kernelI11Fp32IOFp32WLi160EEv26Group_norm_nhwc_fwd_params)
        /*0170*/ 	.short	0x0210
        /*0172*/ 	.short	0x00a0


	//----- nvinfo : EIATTR_SW_WAR
	.align		4
.L_2349:
        /*0174*/ 	.byte	0x04, 0x36
        /*0176*/ 	.short	(.L_2351 - .L_2350)
.L_2350:
        /*0178*/ 	.word	0x00000008
.L_2351:


//--------------------- .nv.info._Z30group_norm_nhwc_fwd_sum_kernelI11Fp32IOBf16WLi196EEv26Group_norm_nhwc_fwd_params --------------------------
	.section	.nv.info._Z30group_norm_nhwc_fwd_sum_kernelI11Fp32IOBf16WLi196EEv26Group_norm_nhwc_fwd_params,"",@"SHT_CUDA_INFO"
	.sectionflags	@""
	.align	4


	//----- nvinfo : EIATTR_CUDA_API_VERSION
	.align		4
        /*0000*/ 	.byte	0x04, 0x37
        /*0002*/ 	.short	(.L_2353 - .L_2352)
.L_2352:
        /*0004*/ 	.word	0x00000082


	//----- nvinfo : EIATTR_KPARAM_INFO
	.align		4
.L_2353:
        /*0008*/ 	.byte	0x04, 0x17
        /*000a*/ 	.short	(.L_2355 - .L_2354)
.L_2354:
        /*000c*/ 	.word	0x00000000
        /*0010*/ 	.short	0x0000
        /*0012*/ 	.short	0x0000
        /*0014*/ 	.byte	0x00, 0xf0, 0x81, 0x02


	//----- nvinfo : EIATTR_SPARSE_MMA_MASK
	.align		4
.L_2355:
        /*0018*/ 	.byte	0x03, 0x50
        /*001a*/ 	.short	0x0000


	//----- nvinfo : EIATTR_MAXREG_COUNT
	.align		4
        /*001c*/ 	.byte	0x03, 0x1b
        /*001e*/ 	.short	0x00ff


	//----- nvinfo : EIATTR_NUM_BARRIERS
	.align		4
        /*0020*/ 	.byte	0x02, 0x4c
        /*0022*/ 	.byte	0x01
	.zero		1


	//----- nvinfo : EIATTR_MERCURY_ISA_VERSION
	.align		4
        /*0024*/ 	.byte	0x03, 0x5f
        /*0026*/ 	.short	0x0101


	//----- nvinfo : EIATTR_COOP_GROUP_MASK_REGIDS
	.align		4
        /*0028*/ 	.byte	0x04, 0x29
        /*002a*/ 	.short	(.L_2357 - .L_2356)


	//   ....[0]....
.L_2356:
        /*002c*/ 	.word	0x05000003


	//   ....[1]....
        /*0030*/ 	.word	0x05000003


	//   ....[2]....
        /*0034*/ 	.word	0x05000003


	//   ....[3]....
        /*0038*/ 	.word	0x05000003


	//   ....[4]....
        /*003c*/ 	.word	0x05000003


	//   ....[5]....
        /*0040*/ 	.word	0x05000003


	//   ....[6]....
        /*0044*/ 	.word	0x05000003


	//   ....[7]....
        /*0048*/ 	.word	0x05000003


	//   ....[8]....
        /*004c*/ 	.word	0x05000003


	//   ....[9]....
        /*0050*/ 	.word	0x05000003


	//   ....[10]....
        /*0054*/ 	.word	0x05000003


	//   ....[11]....
        /*0058*/ 	.word	0x05000003


	//   ....[12]....
        /*005c*/ 	.word	0x05000003


	//   ....[13]....
        /*0060*/ 	.word	0x05000003


	//   ....[14]....
        /*0064*/ 	.word	0x05000003


	//   ....[15]....
        /*0068*/ 	.word	0x05000003


	//   ....[16]....
        /*006c*/ 	.word	0x05000003


	//   ....[17]....
        /*0070*/ 	.word	0x05000003


	//   ....[18]....
        /*0074*/ 	.word	0x05000003


	//   ....[19]....
        /*0078*/ 	.word	0x05000003


	//   ....[20]....
        /*007c*/ 	.word	0x05000003


	//   ....[21]....
        /*0080*/ 	.word	0x05000003


	//----- nvinfo : EIATTR_COOP_GROUP_INSTR_OFFSETS
	.align		4
.L_2357:
        /*0084*/ 	.byte	0x04, 0x28
        /*0086*/ 	.short	(.L_2359 - .L_2358)


	//   ....[0]....
.L_2358:
        /*0088*/ 	.word	0x00000ef0


	//   ....[1]....
        /*008c*/ 	.word	0x00000ff0


	//   ....[2]....
        /*0090*/ 	.word	0x00001030


	//   ....[3]....
        /*0094*/ 	.word	0x00001130


	//   ....[4]....
        /*0098*/ 	.word	0x00001170


	//   ....[5]....
        /*009c*/ 	.word	0x00001270


	//   ....[6]....
        /*00a0*/ 	.word	0x000012b0


	//   ....[7]....
        /*00a4*/ 	.word	0x000013e0


	//   ....[8]....
        /*00a8*/ 	.word	0x00001430


	//   ....[9]....
        /*00ac*/ 	.word	0x000014a0


	//   ....[10]....
        /*00b0*/ 	.word	0x00001510


	//   ....[11]....
        /*00b4*/ 	.word	0x00001c20


	//   ....[12]....
        /*00b8*/ 	.word	0x00001c70


	//   ....[13]....
        /*00bc*/ 	.word	0x00001ce0


	//   ....[14]....
        /*00c0*/ 	.word	0x00001d30


	//   ....[15]....
        /*00c4*/ 	.word	0x00001da0


	//   ....[16]....
        /*00c8*/ 	.word	0x00001df0


	//   ....[17]....
        /*00cc*/ 	.word	0x00001e60


	//   ....[18]....
        /*00d0*/ 	.word	0x00001ec0


	//   ....[19]....
        /*00d4*/ 	.word	0x00001f40


	//   ....[20]....
        /*00d8*/ 	.word	0x00001fd0


	//   ....[21]....
        /*00dc*/ 	.word	0x00002060


	//----- nvinfo : EIATTR_EXIT_INSTR_OFFSETS
	.align		4
.L_2359:
        /*00e0*/ 	.byte	0x04, 0x1c
        /*00e2*/ 	.short	(.L_2361 - .L_2360)


	//   ....[0]....
.L_2360:
        /*00e4*/ 	.word	0x00001b20


	//   ....[1]....
        /*00e8*/ 	.word	0x00001c00


	//----- nvinfo : EIATTR_CRS_STACK_SIZE
	.align		4
.L_2361:
        /*00ec*/ 	.byte	0x04, 0x1e
        /*00ee*/ 	.short	(.L_2363 - .L_2362)
.L_2362:
        /*00f0*/ 	.word	0x00000000


	//----- nvinfo : EIATTR_CBANK_PARAM_SIZE
	.align		4
.L_2363:
        /*00f4*/ 	.byte	0x03, 0x19
        /*00f6*/ 	.short	0x00a0


	//----- nvinfo : EIATTR_PARAM_CBANK
	.align		4
        /*00f8*/ 	.byte	0x04, 0x0a
        /*00fa*/ 	.short	(.L_2365 - .L_2364)
	.align		4
.L_2364:
        /*00fc*/ 	.word	index@(.nv.constant0._Z30group_norm_nhwc_fwd_sum_kernelI11Fp32IOBf16WLi196EEv26Group_norm_nhwc_fwd_params)
        /*0100*/ 	.short	0x0210
        /*0102*/ 	.short	0x00a0


	//----- nvinfo : EIATTR_SW_WAR
	.align		4
.L_2365:
        /*0104*/ 	.byte	0x04, 0x36
        /*0106*/ 	.short	(.L_2367 - .L_2366)
.L_2366:
        /*0108*/ 	.word	0x00000008
.L_2367:


//--------------------- .nv.info._Z30group_norm_nhwc_fwd_sum_kernelI11Fp32IOBf16WLi168EEv26Group_norm_nhwc_fwd_params --------------------------
	.section	.nv.info._Z30group_norm_nhwc_fwd_sum_kernelI11Fp32IOBf16WLi168EEv26Group_norm_nhwc_fwd_params,"",@"SHT_CUDA_INFO"
	.sectionflags	@""
	.align	4


	//----- nvinfo : EIATTR_CUDA_API_VERSION
	.align		4
        /*0000*/ 	.byte	0x04, 0x37
        /*0002*/ 	.short	(.L_2369 - .L_2368)
.L_2368:
        /*0004*/ 	.word	0x00000082


	//----- nvinfo : EIATTR_KPARAM_INFO
	.align		4
.L_2369:
        /*0008*/ 	.byte	0x04, 0x17
        /*000a*/ 	.short	(.L_2371 - .L_2370)
.L_2370:
        /*000c*/ 	.word	0x00000000
        /*0010*/ 	.short	0x0000
        /*0012*/ 	.short	0x0000
        /*0014*/ 	.byte	0x00, 0xf0, 0x81, 0x02


	//----- nvinfo : EIATTR_SPARSE_MMA_MASK
	.align		4
.L_2371:
        /*0018*/ 	.byte	0x03, 0x50
        /*001a*/ 	.short	0x0000


	//----- nvinfo : EIATTR_MAXREG_COUNT
	.align		4
        /*001c*/ 	.byte	0x03, 0x1b
        /*001e*/ 	.short	0x00ff


	//----- nvinfo : EIATTR_NUM_BARRIERS
	.align		4
        /*0020*/ 	.byte	0x02, 0x4c
        /*0022*/ 	.byte	0x01
	.zero		1


	//----- nvinfo : EIATTR_MERCURY_ISA_VERSION
	.align		4
        /*0024*/ 	.byte	0x03, 0x5f
        /*0026*/ 	.short	0x0101


	//----- nvinfo : EIATTR_COOP_GROUP_MASK_REGIDS
	.align		4
        /*0028*/ 	.byte	0x04, 0x29
        /*002a*/ 	.short	(.L_2373 - .L_2372)


	//   ....[0]....
.L_2372:
        /*002c*/ 	.word	0x05000003


	//   ....[1]....
        /*0030*/ 	.word	0x05000003


	//   ....[2]....
        /*0034*/ 	.word	0x05000003


	//   ....[3]....
        /*0038*/ 	.word	0x05000003


	//   ....[4]....
        /*003c*/ 	.word	0x05000003


	//   ....[5]....
        /*0040*/ 	.word	0x05000003


	//   ....[6]....
        /*0044*/ 	.word	0x05000003


	//   ....[7]....
        /*0048*/ 	.word	0x05000003


	//   ....[8]....
        /*004c*/ 	.word	0x05000003


	//   ....[9]....
        /*0050*/ 	.word	0x05000003


	//   ....[10]....
        /*0054*/ 	.word	0x05000003


	//   ....[11]....
        /*0058*/ 	.word	0x05000003


	//   ....[12]....
        /*005c*/ 	.word	0x05000003


	//   ....[13]....
        /*0060*/ 	.word	0x05000003


	//   ....[14]....
        /*0064*/ 	.word	0x05000003


	//   ....[15]....
        /*0068*/ 	.word	0x05000003


	//   ....[16]....
        /*006c*/ 	.word	0x05000003


	//   ....[17]....
        /*0070*/ 	.word	0x05000003


	//   ....[18]....
        /*0074*/ 	.word	0x05000003


	//   ....[19]....
        /*0078*/ 	.word	0x05000003


	//   ....[20]....
        /*007c*/ 	.word	0x05000003


	//   ....[21]....
        /*0080*/ 	.word	0x05000003


	//----- nvinfo : EIATTR_COOP_GROUP_INSTR_OFFSETS
	.align		4
.L_2373:
        /*0084*/ 	.byte	0x04, 0x28
        /*0086*/ 	.short	(.L_2375 - .L_2374)


	//   ....[0]....
.L_2374:
        /*0088*/ 	.word	0x00000eb0


	//   ....[1]....
        /*008c*/ 	.word	0x00000fb0


	//   ....[2]....
        /*0090*/ 	.word	0x00000ff0


	//   ....[3]....
        /*0094*/ 	.word	0x000010f0


	//   ....[4]....
        /*0098*/ 	.word	0x00001130


	//   ....[5]....
        /*009c*/ 	.word	0x00001230


	//   ....[6]....
        /*00a0*/ 	.word	0x00001270


	//   ....[7]....
        /*00a4*/ 	.word	0x000013a0


	//   ....[8]....
        /*00a8*/ 	.word	0x000013f0


	//   ....[9]....
        /*00ac*/ 	.word	0x00001460


	//   ....[10]....
        /*00b0*/ 	.word	0x000014d0


	//   ....[11]....
        /*00b4*/ 	.word	0x00001bb0


	//   ....[12]....
        /*00b8*/ 	.word	0x00001c00


	//   ....[13]....
        /*00bc*/ 	.word	0x00001c70


	//   ....[14]....
        /*00c0*/ 	.word	0x00001cc0


	//   ....[15]....
        /*00c4*/ 	.word	0x00001d30


	//   ....[16]....
        /*00c8*/ 	.word	0x00001d80


	//   ....[17]....
        /*00cc*/ 	.word	0x00001df0


	//   ....[18]....
        /*00d0*/ 	.word	0x00001e50


	//   ....[19]....
        /*00d4*/ 	.word	0x00001ed0


	//   ....[20]....
        /*00d8*/ 	.word	0x00001f60


	//   ....[21]....
        /*00dc*/ 	.word	0x00001ff0


	//----- nvinfo : EIATTR_EXIT_INSTR_OFFSETS
	.align		4
.L_2375:
        /*00e0*/ 	.byte	0x04, 0x1c
        /*00e2*/ 	.short	(.L_2377 - .L_2376)


	//   ....[0]....
.L_2376:
        /*00e4*/ 	.word	0x00001ab0


	//   ....[1]....
        /*00e8*/ 	.word	0x00001b90


	//----- nvinfo : EIATTR_CRS_STACK_SIZE
	.align		4
.L_2377:
        /*00ec*/ 	.byte	0x04, 0x1e
        /*00ee*/ 	.short	(.L_2379 - .L_2378)
.L_2378:
        /*00f0*/ 	.word	0x00000000


	//----- nvinfo : EIATTR_CBANK_PARAM_SIZE
	.align		4
.L_2379:
        /*00f4*/ 	.byte	0x03, 0x19
        /*00f6*/ 	.short	0x00a0


	//----- nvinfo : EIATTR_PARAM_CBANK
	.align		4
        /*00f8*/ 	.byte	0x04, 0x0a
        /*00fa*/ 	.short	(.L_2381 - .L_2380)
	.align		4
.L_2380:
        /*00fc*/ 	.word	index@(.nv.constant0._Z30group_norm_nhwc_fwd_sum_kernelI11Fp32IOBf16WLi168EEv26Group_norm_nhwc_fwd_params)
        /*0100*/ 	.short	0x0210
        /*0102*/ 	.short	0x00a0


	//----- nvinfo : EIATTR_SW_WAR
	.align		4
.L_2381:
        /*0104*/ 	.byte	0x04, 0x36
        /*0106*/ 	.short	(.L_2383 - .L_2382)
.L_2382:
        /*0108*/ 	.word	0x00000008
.L_2383:


//--------------------- .nv.info._Z30group_norm_nhwc_fwd_sum_kernelI11Fp32IOBf16WLi64EEv26Group_norm_nhwc_fwd_params --------------------------
	.section	.nv.info._Z30group_norm_nhwc_fwd_sum_kernelI11Fp32IOBf16WLi64EEv26Group_norm_nhwc_fwd_params,"",@"SHT_CUDA_INFO"
	.sectionflags	@""
	.align	4


	//----- nvinfo : EIATTR_CUDA_API_VERSION
	.align		4
        /*0000*/ 	.byte	0x04, 0x37
        /*0002*/ 	.short	(.L_2385 - .L_2384)
.L_2384:
        /*0004*/ 	.word	0x00000082


	//----- nvinfo : EIATTR_KPARAM_INFO
	.align		4
.L_2385:
        /*0008*/ 	.byte	0x04, 0x17
        /*000a*/ 	.short	(.L_2387 - .L_2386)
.L_2386:
        /*000c*/ 	.word	0x00000000
        /*0010*/ 	.short	0x0000
        /*0012*/ 	.short	0x0000
        /*0014*/ 	.byte	0x00, 0xf0, 0x81, 0x02


	//----- nvinfo : EIATTR_SPARSE_MMA_MASK
	.align		4
.L_2387:
        /*0018*/ 	.byte	0x03, 0x50
        /*001a*/ 	.short	0x0000


	//----- nvinfo : EIATTR_MAXREG_COUNT
	.align		4
        /*001c*/ 	.byte	0x03, 0x1b
        /*001e*/ 	.short	0x00ff


	//----- nvinfo : EIATTR_NUM_BARRIERS
	.align		4
        /*0020*/ 	.byte	0x02, 0x4c
        /*0022*/ 	.byte	0x01
	.zero		1


	//----- nvinfo : EIATTR_MERCURY_ISA_VERSION
	.align		4
        /*0024*/ 	.byte	0x03, 0x5f
        /*0026*/ 	.short	0x0101


	//----- nvinfo : EIATTR_COOP_GROUP_MASK_REGIDS
	.align		4
        /*0028*/ 	.byte	0x04, 0x29
        /*002a*/ 	.short	(.L_2389 - .L_2388)


	//   ....[0]....
.L_2388:
        /*002c*/ 	.word	0xffffffff


	//   ....[1]....
        /*0030*/ 	.word	0xffffffff


	//   ....[2]....
        /*0034*/ 	.word	0xffffffff


	//   ....[3]....
        /*0038*/ 	.word	0xffffffff


	//   ....[4]....
        /*003c*/ 	.word	0xffffffff


	//   ....[5]....
        /*0040*/ 	.word	0xffffffff


	//   ....[6]....
        /*0044*/ 	.word	0xffffffff


	//   ....[7]....
        /*0048*/ 	.word	0xffffffff


	//   ....[8]....
        /*004c*/ 	.word	0xffffffff


	//   ....[9]....
        /*0050*/ 	.word	0xffffffff


	//   ....[10]....
        /*0054*/ 	.word	0xffffffff


	//   ....[11]....
        /*0058*/ 	.word	0xffffffff


	//   ....[12]....
        /*005c*/ 	.word	0xffffffff


	//   ....[13]....
        /*0060*/ 	.word	0xffffffff


	//   ....[14]....
        /*0064*/ 	.word	0xffffffff


	//   ....[15]....
        /*0068*/ 	.word	0xffffffff


	//   ....[16]....
        /*006c*/ 	.word	0xffffffff


	//   ....[17]....
        /*0070*/ 	.word	0xffffffff


	//   ....[18]....
        /*0074*/ 	.word	0x05000015


	//   ....[19]....
        /*0078*/ 	.word	0x05000015


	//   ....[20]....
        /*007c*/ 	.word	0x05000015


	//   ....[21]....
        /*0080*/ 	.word	0x05000015


	//   ....[22]....
        /*0084*/ 	.word	0x05000015


	//   ....[23]....
        /*0088*/ 	.word	0x05000015


	//   ....[24]....
        /*008c*/ 	.word	0x05000015


	//   ....[25]....
        /*0090*/ 	.word	0x05000015


	//   ....[26]....
        /*0094*/ 	.word	0x05000015


	//   ....[27]....
        /*0098*/ 	.word	0x05000015


	//   ....[28]....
        /*009c*/ 	.word	0x05000015


	//   ....[29]....
        /*00a0*/ 	.word	0x05000015


	//   ....[30]....
        /*00a4*/ 	.word	0x05000015


	//   ....[31]....
        /*00a8*/ 	.word	0x05000015


	//   ....[32]....
        /*00ac*/ 	.word	0x05000015


	//   ....[33]....
        /*00b0*/ 	.word	0x05000015


	//   ....[34]....
        /*00b4*/ 	.word	0x05000015


	//   ....[35]....
        /*00b8*/ 	.word	0x05000015


	//----- nvinfo : EIATTR_COOP_GROUP_INSTR_OFFSETS
	.align		4
.L_2389:
        /*00bc*/ 	.byte	0x04, 0x28
        /*00be*/ 	.short	(.L_2391 - .L_2390)


	//   ....[0]....
.L_2390:
        /*00c0*/ 	.word	0x00000ca0


	//   ....[1]....
        /*00c4*/ 	.word	0x00000cd0


	//   ....[2]....
        /*00c8*/ 	.word	0x00000ce0


	//   ....[3]....
        /*00cc*/ 	.word	0x00000d40


	//   ....[4]....
        /*00d0*/ 	.word	0x00000d70


	//   ....[5]....
        /*00d4*/ 	.word	0x00000d80


	//   ....[6]....
        /*00d8*/ 	.word	0x00000de0


	//   ....[7]....
        /*00dc*/ 	.word	0x00000e10


	//   ....[8]....
        /*00e0*/ 	.word	0x00000e20


	//   ....[9]....
        /*00e4*/ 	.word	0x00000e80


	//   ....[10]....
        /*00e8*/ 	.word	0x00000eb0


	//   ....[11]....
        /*00ec*/ 	.word	0x00000ec0


	//   ....[12]....
        /*00f0*/ 	.word	0x00000f20


	//   ....[13]....
        /*00f4*/ 	.word	0x00000f50


	//   ....[14]....
        /*00f8*/ 	.word	0x00000f60


	//   ....[15]....
        /*00fc*/ 	.word	0x00000fc0


	//   ....[16]....
        /*0100*/ 	.word	0x00000fd0


	//   ....[17]....
        /*0104*/ 	.word	0x00000fe0


	//   ....[18]....
        /*0108*/ 	.word	0x00001350


	//   ....[19]....
        /*010c*/ 	.word	0x000013a0


	//   ....[20]....
        /*0110*/ 	.word	0x00001400


	//   ....[21]....
        /*0114*/ 	.word	0x00001490


	//   ....[22]....
        /*0118*/ 	.word	0x00001500


	//   ....[23]....
        /*011c*/ 	.word	0x00001560


	//   ....[24]....
        /*0120*/ 	.word	0x000015f0


	//   ....[25]....
        /*0124*/ 	.word	0x00001660


	//   ....[26]....
        /*0128*/ 	.word	0x000016c0


	//   ....[27]....
        /*012c*/ 	.word	0x00001750


	//   ....[28]....
        /*0130*/ 	.word	0x000017c0


	//   ....[29]....
        /*0134*/ 	.word	0x00001820


	//   ....[30]....
        /*0138*/ 	.word	0x000018b0


	//   ....[31]....
        /*013c*/ 	.word	0x00001910


	//   ....[32]....
        /*0140*/ 	.word	0x00001960


	//   ....[33]....
        /*0144*/ 	.word	0x00001a10


	//   ....[34]....
        /*0148*/ 	.word	0x00001a60


	//   ....[35]....
        /*014c*/ 	.word	0x00001ab0


	//----- nvinfo : EIATTR_EXIT_INSTR_OFFSETS
	.align		4
.L_2391:
        /*0150*/ 	.byte	0x04, 0x1c
        /*0152*/ 	.short	(.L_2393 - .L_2392)


	//   ....[0]....
.L_2392:
        /*0154*/ 	.word	0x000011e0


	//   ....[1]....
        /*0158*/ 	.word	0x000012d0


	//----- nvinfo : EIATTR_CRS_STACK_SIZE
	.align		4
.L_2393:
        /*015c*/ 	.byte	0x04, 0x1e
        /*015e*/ 	.short	(.L_2395 - .L_2394)
.L_2394:
        /*0160*/ 	.word	0x00000000


	//----- nvinfo : EIATTR_CBANK_PARAM_SIZE
	.align		4
.L_2395:
        /*0164*/ 	.byte	0x03, 0x19
        /*0166*/ 	.short	0x00a0


	//----- nvinfo : EIATTR_PARAM_CBANK
	.align		4
        /*0168*/ 	.byte	0x04, 0x0a
        /*016a*/ 	.short	(.L_2397 - .L_2396)
	.align		4
.L_2396:
        /*016c*/ 	.word	index@(.nv.constant0._Z30group_norm_nhwc_fwd_sum_kernelI11Fp32IOBf16WLi64EEv26Group_norm_nhwc_fwd_params)
        /*0170*/ 	.short	0x0210
        /*0172*/ 	.short	0x00a0


	//----- nvinfo : EIATTR_SW_WAR
	.align		4
.L_2397:
        /*0174*/ 	.byte	0x04, 0x36
        /*0176*/ 	.short	(.L_2399 - .L_2398)
.L_2398:
        /*0178*/ 	.word	0x00000008
.L_2399:


//--------------------- .nv.info._Z30group_norm_nhwc_fwd_sum_kernelI11Fp32IOBf16WLi128EEv26Group_norm_nhwc_fwd_params --------------------------
	.section	.nv.info._Z30group_norm_nhwc_fwd_sum_kernelI11Fp32IOBf16WLi128EEv26Group_norm_nhwc_fwd_params,"",@"SHT_CUDA_INFO"
	.sectionflags	@""
	.align	4


	//----- nvinfo : EIATTR_CUDA_API_VERSION
	.align		4
        /*0000*/ 	.byte	0x04, 0x37
        /*0002*/ 	.short	(.L_2401 - .L_2400)
.L_2400:
        /*0004*/ 	.word	0x00000082


	//----- nvinfo : EIATTR_KPARAM_INFO
	.align		4
.L_2401:
        /*0008*/ 	.byte	0x04, 0x17
        /*000a*/ 	.short	(.L_2403 - .L_2402)
.L_2402:
        /*000c*/ 	.word	0x00000000
        /*0010*/ 	.short	0x0000
        /*0012*/ 	.short	0x0000
        /*0014*/ 	.byte	0x00, 0xf0, 0x81, 0x02


	//----- nvinfo : EIATTR_SPARSE_MMA_MASK
	.align		4
.L_2403:
        /*0018*/ 	.byte	0x03, 0x50
        /*001a*/ 	.short	0x0000


	//----- nvinfo : EIATTR_MAXREG_COUNT
	.align		4
        /*001c*/ 	.byte	0x03, 0x1b
        /*001e*/ 	.short	0x00ff


	//----- nvinfo : EIATTR_NUM_BARRIERS
	.align		4
        /*0020*/ 	.byte	0x02, 0x4c
        /*0022*/ 	.byte	0x01
	.zero		1


	//----- nvinfo : EIATTR_MERCURY_ISA_VERSION
	.align		4
        /*0024*/ 	.byte	0x03, 0x5f
        /*0026*/ 	.short	0x0101


	//----- nvinfo : EIATTR_COOP_GROUP_MASK_REGIDS
	.align		4
        /*0028*/ 	.byte	0x04, 0x29
        /*002a*/ 	.short	(.L_2405 - .L_2404)


	//   ....[0]....
.L_2404:
        /*002c*/ 	.word	0xffffffff


	//   ....[1]....
        /*0030*/ 	.word	0xffffffff


	//   ....[2]....
        /*0034*/ 	.word	0xffffffff


	//   ....[3]....
        /*0038*/ 	.word	0xffffffff


	//   ....[4]....
        /*003c*/ 	.word	0xffffffff


	//   ....[5]....
        /*0040*/ 	.word	0xffffffff


	//   ....[6]....
        /*0044*/ 	.word	0xffffffff


	//   ....[7]....
        /*0048*/ 	.word	0xffffffff


	//   ....[8]....
        /*004c*/ 	.word	0xffffffff


	//   ....[9]....
        /*0050*/ 	.word	0xffffffff


	//   ....[10]....
        /*0054*/ 	.word	0xffffffff


	//   ....[11]....
        /*0058*/ 	.word	0xffffffff


	//   ....[12]....
        /*005c*/ 	.word	0xffffffff


	//   ....[13]....
        /*0060*/ 	.word	0xffffffff


	//   ....[14]....
        /*0064*/ 	.word	0xffffffff


	//   ....[15]....
        /*0068*/ 	.word	0xffffffff


	//   ....[16]....
        /*006c*/ 	.word	0xffffffff


	//   ....[17]....
        /*0070*/ 	.word	0xffffffff


	//   ....[18]....
        /*0074*/ 	.word	0x05000000


	//   ....[19]....
        /*0078*/ 	.word	0x05000000


	//   ....[20]....
        /*007c*/ 	.word	0x05000000


	//   ....[21]....
        /*0080*/ 	.word	0x05000000


	//   ....[22]....
        /*0084*/ 	.word	0x05000000


	//   ....[23]....
        /*0088*/ 	.word	0x05000000


	//   ....[24]....
        /*008c*/ 	.word	0x05000000


	//   ....[25]....
        /*0090*/ 	.word	0x05000000


	//   ....[26]....
        /*0094*/ 	.word	0x05000000


	//   ....[27]....
        /*0098*/ 	.word	0x05000000


	//   ....[28]....
        /*009c*/ 	.word	0x05000000


	//   ....[29]....
        /*00a0*/ 	.word	0x05000000


	//   ....[30]....
        /*00a4*/ 	.word	0x05000000


	//   ....[31]....
        /*00a8*/ 	.word	0x05000000


	//   ....[32]....
        /*00ac*/ 	.word	0x05000000


	//   ....[33]....
        /*00b0*/ 	.word	0x05000000


	//   ....[34]....
        /*00b4*/ 	.word	0x05000000


	//   ....[35]....
        /*00b8*/ 	.word	0x05000000


	//----- nvinfo : EIATTR_COOP_GROUP_INSTR_OFFSETS
	.align		4
.L_2405:
        /*00bc*/ 	.byte	0x04, 0x28
        /*00be*/ 	.short	(.L_2407 - .L_2406)


	//   ....[0]....
.L_2406:
        /*00c0*/ 	.word	0x00000df0


	//   ....[1]....
        /*00c4*/ 	.word	0x00000e20


	//   ....[2]....
        /*00c8*/ 	.word	0x00000e40


	//   ....[3]....
        /*00cc*/ 	.word	0x00000ea0


	//   ....[4]....
        /*00d0*/ 	.word	0x00000ed0


	//   ....[5]....
        /*00d4*/ 	.word	0x00000ee0


	//   ....[6]....
        /*00d8*/ 	.word	0x00000f40


	//   ....[7]....
        /*00dc*/ 	.word	0x00000f70


	//   ....[8]....
        /*00e0*/ 	.word	0x00000f80


	//   ....[9]....
        /*00e4*/ 	.word	0x00000fe0


	//   ....[10]....
        /*00e8*/ 	.word	0x00001010


	//   ....[11]....
        /*00ec*/ 	.word	0x00001020


	//   ....[12]....
        /*00f0*/ 	.word	0x00001080


	//   ....[13]....
        /*00f4*/ 	.word	0x000010b0


	//   ....[14]....
        /*00f8*/ 	.word	0x000010c0


	//   ....[15]....
        /*00fc*/ 	.word	0x00001130


	//   ....[16]....
        /*0100*/ 	.word	0x00001140


	//   ....[17]....
        /*0104*/ 	.word	0x00001150


	//   ....[18]....
        /*0108*/ 	.word	0x000015e0


	//   ....[19]....
        /*010c*/ 	.word	0x00001640


	//   ....[20]....
        /*0110*/ 	.word	0x000016a0


	//   ....[21]....
        /*0114*/ 	.word	0x00001730


	//   ....[22]....
        /*0118*/ 	.word	0x000017a0


	//   ....[23]....
        /*011c*/ 	.word	0x00001800


	//   ....[24]....
        /*0120*/ 	.word	0x00001890


	//   ....[25]....
        /*0124*/ 	.word	0x00001900


	//   ....[26]....
        /*0128*/ 	.word	0x00001960


	//   ....[27]....
        /*012c*/ 	.word	0x000019f0


	//   ....[28]....
        /*0130*/ 	.word	0x00001a70


	//   ....[29]....
        /*0134*/ 	.word	0x00001ad0


	//   ....[30]....
        /*0138*/ 	.word	0x00001b60


	//   ....[31]....
        /*013c*/ 	.word	0x00001bc0


	//   ....[32]....
        /*0140*/ 	.word	0x00001c20


	//   ....[33]....
        /*0144*/ 	.word	0x00001cb0


	//   ....[34]....
        /*0148*/ 	.word	0x00001d00


	//   ....[35]....
        /*014c*/ 	.word	0x00001d50


	//----- nvinfo : EIATTR_EXIT_INSTR_OFFSETS
	.align		4
.L_2407:
        /*0150*/ 	.byte	0x04, 0x1c
        /*0152*/ 	.short	(.L_2409 - .L_2408)


	//   ....[0]....
.L_2408:
        /*0154*/ 	.word	0x00001470


	//   ....[1]....
        /*0158*/ 	.word	0x00001560


	//----- nvinfo : EIATTR_CRS_STACK_SIZE
	.align		4
.L_2409:
        /*015c*/ 	.byte	0x04, 0x1e
        /*015e*/ 	.short	(.L_2411 - .L_2410)
.L_2410:
        /*0160*/ 	.word	0x00000000


	//----- nvinfo : EIATTR_CBANK_PARAM_SIZE
	.align		4
.L_2411:
        /*0164*/ 	.byte	0x03, 0x19
        /*0166*/ 	.short	0x00a0


	//----- nvinfo : EIATTR_PARAM_CBANK
	.align		4
        /*0168*/ 	.byte	0x04, 0x0a
        /*016a*/ 	.short	(.L_2413 - .L_2412)
	.align		4
.L_2412:
        /*016c*/ 	.word	index@(.nv.constant0._Z30group_norm_nhwc_fwd_sum_kernelI11Fp32IOBf16WLi128EEv26Group_norm_nhwc_fwd_params)
        /*0170*/ 	.short	0x0210
        /*0172*/ 	.short	0x00a0


	//----- nvinfo : EIATTR_SW_WAR
	.align		4
.L_2413:
        /*0174*/ 	.byte	0x04, 0x36
        /*0176*/ 	.short	(.L_2415 - .L_2414)
.L_2414:
        /*0178*/ 	.word	0x00000008
.L_2415:


//--------------------- .nv.info._Z30group_norm_nhwc_fwd_sum_kernelI11Fp32IOBf16WLi192EEv26Group_norm_nhwc_fwd_params --------------------------
	.section	.nv.info._Z30group_norm_nhwc_fwd_sum_kernelI11Fp32IOBf16WLi192EEv26Group_norm_nhwc_fwd_params,"",@"SHT_CUDA_INFO"
	.sectionflags	@""
	.align	4


	//----- nvinfo : EIATTR_CUDA_API_VERSION
	.align		4
        /*0000*/ 	.byte	0x04, 0x37
        /*0002*/ 	.short	(.L_2417 - .L_2416)
.L_2416:
        /*0004*/ 	.word	0x00000082


	//----- nvinfo : EIATTR_KPARAM_INFO
	.align		4
.L_2417:
        /*0008*/ 	.byte	0x04, 0x17
        /*000a*/ 	.short	(.L_2419 - .L_2418)
.L_2418:
        /*000c*/ 	.word	0x00000000
        /*0010*/ 	.short	0x0000
        /*0012*/ 	.short	0x0000
        /*0014*/ 	.byte	0x00, 0xf0, 0x81, 0x02


	//----- nvinfo : EIATTR_SPARSE_MMA_MASK
	.align		4
.L_2419:
        /*0018*/ 	.byte	0x03, 0x50
        /*001a*/ 	.short	0x0000


	//----- nvinfo : EIATTR_MAXREG_COUNT
	.align		4
        /*001c*/ 	.byte	0x03, 0x1b
        /*001e*/ 	.short	0x00ff


	//----- nvinfo : EIATTR_NUM_BARRIERS
	.align		4
        /*0020*/ 	.byte	0x02, 0x4c
        /*0022*/ 	.byte	0x01
	.zero		1


	//----- nvinfo : EIATTR_MERCURY_ISA_VERSION
	.align		4
        /*0024*/ 	.byte	0x03, 0x5f
        /*0026*/ 	.short	0x0101


	//----- nvinfo : EIATTR_COOP_GROUP_MASK_REGIDS
	.align		4
        /*0028*/ 	.byte	0x04, 0x29
        /*002a*/ 	.short	(.L_2421 - .L_2420)


	//   ....[0]....
.L_2420:
        /*002c*/ 	.word	0xffffffff


	//   ....[1]....
        /*0030*/ 	.word	0xffffffff


	//   ....[2]....
        /*0034*/ 	.word	0xffffffff


	//   ....[3]....
        /*0038*/ 	.word	0xffffffff


	//   ....[4]....
        /*003c*/ 	.word	0xffffffff


	//   ....[5]....
        /*0040*/ 	.word	0xffffffff


	//   ....[6]....
        /*0044*/ 	.word	0xffffffff


	//   ....[7]....
        /*0048*/ 	.word	0xffffffff


	//   ....[8]....
        /*004c*/ 	.word	0xffffffff


	//   ....[9]....
        /*0050*/ 	.word	0xffffffff


	//   ....[10]....
        /*0054*/ 	.word	0xffffffff


	//   ....[11]....
        /*0058*/ 	.word	0xffffffff


	//   ....[12]....
        /*005c*/ 	.word	0xffffffff


	//   ....[13]....
        /*0060*/ 	.word	0xffffffff


	//   ....[14]....
        /*0064*/ 	.word	0xffffffff


	//   ....[15]....
        /*0068*/ 	.word	0xffffffff


	//   ....[16]....
        /*006c*/ 	.word	0xffffffff


	//   ....[17]....
        /*0070*/ 	.word	0xffffffff


	//   ....[18]....
        /*0074*/ 	.word	0x0500001a


	//   ....[19]....
        /*0078*/ 	.word	0x0500001a


	//   ....[20]....
        /*007c*/ 	.word	0x0500001a


	//   ....[21]....
        /*0080*/ 	.word	0x0500001a


	//   ....[22]....
        /*0084*/ 	.word	0x0500001a


	//   ....[23]....
        /*0088*/ 	.word	0x0500001a


	//   ....[24]....
        /*008c*/ 	.word	0x0500001a


	//   ....[25]....
        /*0090*/ 	.word	0x0500001a


	//   ....[26]....
        /*0094*/ 	.word	0x0500001a


	//   ....[27]....
        /*0098*/ 	.word	0x0500001a


	//   ....[28]....
        /*009c*/ 	.word	0x0500001a


	//   ....[29]....
        /*00a0*/ 	.word	0x0500001a


	//   ....[30]....
        /*00a4*/ 	.word	0x0500001a


	//   ....[31]....
        /*00a8*/ 	.word	0x0500001a


	//   ....[32]....
        /*00ac*/ 	.word	0x0500001a


	//   ....[33]....
        /*00b0*/ 	.word	0x0500001a


	//   ....[34]....
        /*00b4*/ 	.word	0x0500001a


	//   ....[35]....
        /*00b8*/ 	.word	0x0500001a


	//----- nvinfo : EIATTR_COOP_GROUP_INSTR_OFFSETS
	.align		4
.L_2421:
        /*00bc*/ 	.byte	0x04, 0x28
        /*00be*/ 	.short	(.L_2423 - .L_2422)


	//   ....[0]....
.L_2422:
        /*00c0*/ 	.word	0x00000f20


	//   ....[1]....
        /*00c4*/ 	.word	0x00000f50


	//   ....[2]....
        /*00c8*/ 	.word	0x00000f60


	//   ....[3]....
        /*00cc*/ 	.word	0x00000fc0


	//   ....[4]....
        /*00d0*/ 	.word	0x00000ff0


	//   ....[5]....
        /*00d4*/ 	.word	0x00001000


	//   ....[6]....
        /*00d8*/ 	.word	0x00001060


	//   ....[7]....
        /*00dc*/ 	.word	0x00001090


	//   ....[8]....
        /*00e0*/ 	.word	0x000010a0


	//   ....[9]....
        /*00e4*/ 	.word	0x00001100


	//   ....[10]....
        /*00e8*/ 	.word	0x00001130


	//   ....[11]....
        /*00ec*/ 	.word	0x00001140


	//   ....[12]....
        /*00f0*/ 	.word	0x000011a0


	//   ....[13]....
        /*00f4*/ 	.word	0x000011d0


	//   ....[14]....
        /*00f8*/ 	.word	0x000011e0


	//   ....[15]....
        /*00fc*/ 	.word	0x00001250


	//   ....[16]....
        /*0100*/ 	.word	0x00001260


	//   ....[17]....
        /*0104*/ 	.word	0x00001270


	//   ....[18]....
        /*0108*/ 	.word	0x000018b0


	//   ....[19]....
        /*010c*/ 	.word	0x00001900


	//   ....[20]....
        /*0110*/ 	.word	0x00001970


	//   ....[21]....
        /*0114*/ 	.word	0x00001a20


	//   ....[22]....
        /*0118*/ 	.word	0x00001a70


	//   ....[23]....
        /*011c*/ 	.word	0x00001ae0


	//   ....[24]....
        /*0120*/ 	.word	0x00001b90


	//   ....[25]....
        /*0124*/ 	.word	0x00001be0


	//   ....[26]....
        /*0128*/ 	.word	0x00001c50


	//   ....[27]....
        /*012c*/ 	.word	0x00001d00


	//   ....[28]....
        /*0130*/ 	.word	0x00001d50


	//   ....[29]....
        /*0134*/ 	.word	0x00001dc0


	//   ....[30]....
        /*0138*/ 	.word	0x00001e70


	//   ....[31]....
        /*013c*/ 	.word	0x00001ed0


	//   ....[32]....
        /*0140*/ 	.word	0x00001f20


	//   ....[33]....
        /*0144*/ 	.word	0x00001fe0


	//   ....[34]....
        /*0148*/ 	.word	0x00002030


	//   ....[35]....
        /*014c*/ 	.word	0x00002080


	//----- nvinfo : EIATTR_EXIT_INSTR_OFFSETS
	.align		4
.L_2423:
        /*0150*/ 	.byte	0x04, 0x1c
        /*0152*/ 	.short	(.L_2425 - .L_2424)


	//   ....[0]....
.L_2424:
        /*0154*/ 	.word	0x00001750


	//   ....[1]....
        /*0158*/ 	.word	0x00001840


	//----- nvinfo : EIATTR_CRS_STACK_SIZE
	.align		4
.L_2425:
        /*015c*/ 	.byte	0x04, 0x1e
        /*015e*/ 	.short	(.L_2427 - .L_2426)
.L_2426:
        /*0160*/ 	.word	0x00000000


	//----- nvinfo : EIATTR_CBANK_PARAM_SIZE
	.align		4
.L_2427:
        /*0164*/ 	.byte	0x03, 0x19
        /*0166*/ 	.short	0x00a0


	//----- nvinfo : EIATTR_PARAM_CBANK
	.align		4
        /*0168*/ 	.byte	0x04, 0x0a
        /*016a*/ 	.short	(.L_2429 - .L_2428)
	.align		4
.L_2428:
        /*016c*/ 	.word	index@(.nv.constant0._Z30group_norm_nhwc_fwd_sum_kernelI11Fp32IOBf16WLi192EEv26Group_norm_nhwc_fwd_params)
        /*0170*/ 	.short	0x0210
        /*0172*/ 	.short	0x00a0


	//----- nvinfo : EIATTR_SW_WAR
	.align		4
.L_2429:
        /*0174*/ 	.byte	0x04, 0x36
        /*0176*/ 	.short	(.L_2431 - .L_2430)
.L_2430:
        /*0178*/ 	.word	0x00000008
.L_2431:


//--------------------- .nv.info._Z30group_norm_nhwc_fwd_sum_kernelI11Fp32IOBf16WLi448EEv26Group_norm_nhwc_fwd_params --------------------------
	.section	.nv.info._Z30group_norm_nhwc_fwd_sum_kernelI11Fp32IOBf16WLi448EEv26Group_norm_nhwc_fwd_params,"",@"SHT_CUDA_INFO"
	.sectionflags	@""
	.align	4


	//----- nvinfo : EIATTR_CUDA_API_VERSION
	.align		4
        /*0000*/ 	.byte	0x04, 0x37
        /*0002*/ 	.short	(.L_2433 - .L_2432)
.L_2432:
        /*0004*/ 	.word	0x00000082


	//----- nvinfo : EIATTR_KPARAM_INFO
	.align		4
.L_2433:
        /*0008*/ 	.byte	0x04, 0x17
        /*000a*/ 	.short	(.L_2435 - .L_2434)
.L_2434:
        /*000c*/ 	.word	0x00000000
        /*0010*/ 	.short	0x0000
        /*0012*/ 	.short	0x0000
        /*0014*/ 	.byte	0x00, 0xf0, 0x81, 0x02


	//----- nvinfo : EIATTR_SPARSE_MMA_MASK
	.align		4
.L_2435:
        /*0018*/ 	.byte	0x03, 0x50
        /*001a*/ 	.short	0x0000


	//----- nvinfo : EIATTR_MAXREG_COUNT
	.align		4
        /*001c*/ 	.byte	0x03, 0x1b
        /*001e*/ 	.short	0x00ff


	//----- nvinfo : EIATTR_NUM_BARRIERS
	.align		4
        /*0020*/ 	.byte	0x02, 0x4c
        /*0022*/ 	.byte	0x01
	.zero		1


	//----- nvinfo : EIATTR_MERCURY_ISA_VERSION
	.align		4
        /*0024*/ 	.byte	0x03, 0x5f
        /*0026*/ 	.short	0x0101


	//----- nvinfo : EIATTR_COOP_GROUP_MASK_REGIDS
	.align		4
        /*0028*/ 	.byte	0x04, 0x29
        /*002a*/ 	.short	(.L_2437 - .L_2436)


	//   ....[0]....
.L_2436:
        /*002c*/ 	.word	0xffffffff


	//   ....[1]....
        /*0030*/ 	.word	0xffffffff


	//   ....[2]....
        /*0034*/ 	.word	0xffffffff


	//   ....[3]....
        /*0038*/ 	.word	0xffffffff


	//   ....[4]....
        /*003c*/ 	.word	0xffffffff


	//   ....[5]....
        /*0040*/ 	.word	0xffffffff


	//   ....[6]....
        /*0044*/ 	.word	0xffffffff


	//   ....[7]....
        /*0048*/ 	.word	0xffffffff


	//   ....[8]....
        /*004c*/ 	.word	0xffffffff


	//   ....[9]....
        /*0050*/ 	.word	0xffffffff


	//   ....[10]....
        /*0054*/ 	.word	0xffffffff


	//   ....[11]....
        /*0058*/ 	.word	0xffffffff


	//   ....[12]....
        /*005c*/ 	.word	0xffffffff


	//   ....[13]....
        /*0060*/ 	.word	0xffffffff


	//   ....[14]....
        /*0064*/ 	.word	0xffffffff


	//   ....[15]....
        /*0068*/ 	.word	0xffffffff


	//   ....[16]....
        /*006c*/ 	.word	0xffffffff


	//   ....[17]....
        /*0070*/ 	.word	0xffffffff


	//   ....[18]....
        /*0074*/ 	.word	0x05000032


	//   ....[19]....
        /*0078*/ 	.word	0x05000032


	//   ....[20]....
        /*007c*/ 	.word	0x05000032


	//   ....[21]....
        /*0080*/ 	.word	0x05000032


	//   ....[22]....
        /*0084*/ 	.word	0x05000032


	//   ....[23]....
        /*0088*/ 	.word	0x05000032


	//   ....[24]....
        /*008c*/ 	.word	0x05000032


	//   ....[25]....
        /*0090*/ 	.word	0x05000032


	//   ....[26]....
        /*0094*/ 	.word	0x05000032


	//   ....[27]....
        /*0098*/ 	.word	0x05000032


	//   ....[28]....
        /*009c*/ 	.word	0x05000032


	//   ....[29]....
        /*00a0*/ 	.word	0x05000032


	//   ....[30]....
        /*00a4*/ 	.word	0x05000032


	//   ....[31]....
        /*00a8*/ 	.word	0x05000032


	//   ....[32]....
        /*00ac*/ 	.word	0x05000032


	//   ....[33]....
        /*00b0*/ 	.word	0x05000032


	//   ....[34]....
        /*00b4*/ 	.word	0x05000032


	//   ....[35]....
        /*00b8*/ 	.word	0x05000032


	//----- nvinfo : EIATTR_COOP_GROUP_INSTR_OFFSETS
	.align		4
.L_2437:
        /*00bc*/ 	.byte	0x04, 0x28
        /*00be*/ 	.short	(.L_2439 - .L_2438)


	//   ....[0]....
.L_2438:
        /*00c0*/ 	.word	0x000013e0


	//   ....[1]....
        /*00c4*/ 	.word	0x00001410


	//   ....[2]....
        /*00c8*/ 	.word	0x00001430


	//   ....[3]....
        /*00cc*/ 	.word	0x00001490


	//   ....[4]....
        /*00d0*/ 	.word	0x000014c0


	//   ....[5]....
        /*00d4*/ 	.word	0x000014d0


	//   ....[6]....
        /*00d8*/ 	.word	0x00001530


	//   ....[7]....
        /*00dc*/ 	.word	0x00001560


	//   ....[8]....
        /*00e0*/ 	.word	0x00001570


	//   ....[9]....
        /*00e4*/ 	.word	0x000015c0


	//   ....[10]....
        /*00e8*/ 	.word	0x000015f0


	//   ....[11]....
        /*00ec*/ 	.word	0x00001610


	//   ....[12]....
        /*00f0*/ 	.word	0x00001660


	//   ....[13]....
        /*00f4*/ 	.word	0x000016a0


	//   ....[14]....
        /*00f8*/ 	.word	0x000016c0


	//   ....[15]....
        /*00fc*/ 	.word	0x000016f0


	//   ....[16]....
        /*0100*/ 	.word	0x00001740


	//   ....[17]....
        /*0104*/ 	.word	0x00001760


	//   ....[18]....
        /*0108*/ 	.word	0x00002200


	//   ....[19]....
        /*010c*/ 	.word	0x00002270


	//   ....[20]....
        /*0110*/ 	.word	0x000022e0


	//   ....[21]....
        /*0114*/ 	.word	0x00002390


	//   ....[22]....
        /*0118*/ 	.word	0x00002400


	//   ....[23]....
        /*011c*/ 	.word	0x00002470


	//   ....[24]....
        /*0120*/ 	.word	0x00002520


	//   ....[25]....
        /*0124*/ 	.word	0x00002590


	//   ....[26]....
        /*0128*/ 	.word	0x00002600


	//   ....[27]....
        /*012c*/ 	.word	0x000026b0


	//   ....[28]....
        /*0130*/ 	.word	0x00002720


	//   ....[29]....
        /*0134*/ 	.word	0x00002790


	//   ....[30]....
        /*0138*/ 	.word	0x00002840


	//   ....[31]....
        /*013c*/ 	.word	0x000028c0


	//   ....[32]....
        /*0140*/ 	.word	0x00002920


	//   ....[33]....
        /*0144*/ 	.word	0x000029d0


	//   ....[34]....
        /*0148*/ 	.word	0x00002a50


	//   ....[35]....
        /*014c*/ 	.word	0x00002ab0


	//----- nvinfo : EIATTR_EXIT_INSTR_OFFSETS
	.align		4
.L_2439:
        /*0150*/ 	.byte	0x04, 0x1c
        /*0152*/ 	.short	(.L_2441 - .L_2440)


	//   ....[0]....
.L_2440:
        /*0154*/ 	.word	0x00002070


	//   ....[1]....
        /*0158*/ 	.word	0x00002160


	//----- nvinfo : EIATTR_CRS_STACK_SIZE
	.align		4
.L_2441:
        /*015c*/ 	.byte	0x04, 0x1e
        /*015e*/ 	.short	(.L_2443 - .L_2442)
.L_2442:
        /*0160*/ 	.word	0x00000000


	//----- nvinfo : EIATTR_CBANK_PARAM_SIZE
	.align		4
.L_2443:
        /*0164*/ 	.byte	0x03, 0x19
        /*0166*/ 	.short	0x00a0


	//----- nvinfo : EIATTR_PARAM_CBANK
	.align		4
        /*0168*/ 	.byte	0x04, 0x0a
        /*016a*/ 	.short	(.L_2445 - .L_2444)
	.align		4
.L_2444:
        /*016c*/ 	.word	index@(.nv.constant0._Z30group_norm_nhwc_fwd_sum_kernelI11Fp32IOBf16WLi448EEv26Group_norm_nhwc_fwd_params)
        /*0170*/ 	.short	0x0210
        /*0172*/ 	.short	0x00a0


	//----- nvinfo : EIATTR_SW_WAR
	.align		4
.L_2445:
        /*0174*/ 	.byte	0x04, 0x36
        /*0176*/ 	.short	(.L_2447 - .L_2446)
.L_2446:
        /*0178*/ 	.word	0x00000008
.L_2447:


//--------------------- .nv.info._Z30group_norm_nhwc_fwd_sum_kernelI11Fp32IOBf16WLi256EEv26Group_norm_nhwc_fwd_params --------------------------
	.section	.nv.info._Z30group_norm_nhwc_fwd_sum_kernelI11Fp32IOBf16WLi256EEv26Group_norm_nhwc_fwd_params,"",@"SHT_CUDA_INFO"
	.sectionflags	@""
	.align	4


	//----- nvinfo : EIATTR_CUDA_API_VERSION
	.align		4
        /*0000*/ 	.byte	0x04, 0x37
        /*0002*/ 	.short	(.L_2449 - .L_2448)
.L_2448:
        /*0004*/ 	.word	0x00000082


	//----- nvinfo : EIATTR_KPARAM_INFO
	.align		4
.L_2449:
        /*0008*/ 	.byte	0x04, 0x17
        /*000a*/ 	.short	(.L_2451 - .L_2450)
.L_2450:
        /*000c*/ 	.word	0x00000000
        /*0010*/ 	.short	0x0000
        /*0012*/ 	.short	0x0000
        /*0014*/ 	.byte	0x00, 0xf0, 0x81, 0x02


	//----- nvinfo : EIATTR_SPARSE_MMA_MASK
	.align		4
.L_2451:
        /*0018*/ 	.byte	0x03, 0x50
        /*001a*/ 	.short	0x0000


	//----- nvinfo : EIATTR_MAXREG_COUNT
	.align		4
        /*001c*/ 	.byte	0x03, 0x1b
        /*001e*/ 	.short	0x00ff


	//----- nvinfo : EIATTR_NUM_BARRIERS
	.align		4
        /*0020*/ 	.byte	0x02, 0x4c
        /*0022*/ 	.byte	0x01
	.zero		1


	//----- nvinfo : EIATTR_MERCURY_ISA_VERSION
	.align		4
        /*0024*/ 	.byte	0x03, 0x5f
        /*0026*/ 	.short	0x0101


	//----- nvinfo : EIATTR_COOP_GROUP_MASK_REGIDS
	.align		4
        /*0028*/ 	.byte	0x04, 0x29
        /*002a*/ 	.short	(.L_2453 - .L_2452)


	//   ....[0]....
.L_2452:
        /*002c*/ 	.word	0xffffffff


	//   ....[1]....
        /*0030*/ 	.word	0xffffffff


	//   ....[2]....
        /*0034*/ 	.word	0xffffffff


	//   ....[3]....
        /*0038*/ 	.word	0xffffffff


	//   ....[4]....
        /*003c*/ 	.word	0xffffffff


	//   ....[5]....
        /*0040*/ 	.word	0xffffffff


	//   ....[6]....
        /*0044*/ 	.word	0xffffffff


	//   ....[7]....
        /*0048*/ 	.word	0xffffffff


	//   ....[8]....
        /*004c*/ 	.word	0xffffffff


	//   ....[9]....
        /*0050*/ 	.word	0xffffffff


	//   ....[10]....
        /*0054*/ 	.word	0xffffffff


	//   ....[11]....
        /*0058*/ 	.word	0xffffffff


	//   ....[12]....
        /*005c*/ 	.word	0xffffffff


	//   ....[13]....
        /*0060*/ 	.word	0xffffffff


	//   ....[14]....
        /*0064*/ 	.word	0xffffffff


	//   ....[15]....
        /*0068*/ 	.word	0xffffffff


	//   ....[16]....
        /*006c*/ 	.word	0xffffffff


	//   ....[17]....
        /*0070*/ 	.word	0xffffffff


	//   ....[18]....
        /*0074*/ 	.word	0x05000020


	//   ....[19]....
        /*0078*/ 	.word	0x05000020


	//   ....[20]....
        /*007c*/ 	.word	0x05000020


	//   ....[21]....
        /*0080*/ 	.word	0x05000020


	//   ....[22]....
        /*0084*/ 	.word	0x05000020


	//   ....[23]....
        /*0088*/ 	.word	0x05000020


	//   ....[24]....
        /*008c*/ 	.word	0x05000020


	//   ....[25]....
        /*0090*/ 	.word	0x05000020


	//   ....[26]....
        /*0094*/ 	.word	0x05000020


	//   ....[27]....
        /*0098*/ 	.word	0x05000020


	//   ....[28]....
        /*009c*/ 	.word	0x05000020


	//   ....[29]....
        /*00a0*/ 	.word	0x05000020


	//   ....[30]....
        /*00a4*/ 	.word	0x05000020


	//   ....[31]....
        /*00a8*/ 	.word	0x05000020


	//   ....[32]....
        /*00ac*/ 	.word	0x05000020


	//   ....[33]....
        /*00b0*/ 	.word	0x05000020


	//   ....[34]....
        /*00b4*/ 	.word	0x05000020


	//   ....[35]....
        /*00b8*/ 	.word	0x05000020


	//----- nvinfo : EIATTR_COOP_GROUP_INSTR_OFFSETS
	.align		4
.L_2453:
        /*00bc*/ 	.byte	0x04, 0x28
        /*00be*/ 	.short	(.L_2455 - .L_2454)


	//   ....[0]....
.L_2454:
        /*00c0*/ 	.word	0x00001030


	//   ....[1]....
        /*00c4*/ 	.word	0x00001060


	//   ....[2]....
        /*00c8*/ 	.word	0x00001080


	//   ....[3]....
        /*00cc*/ 	.word	0x000010e0


	//   ....[4]....
        /*00d0*/ 	.word	0x00001110


	//   ....[5]....
        /*00d4*/ 	.word	0x00001120


	//   ....[6]....
        /*00d8*/ 	.word	0x00001170


	//   ....[7]....
        /*00dc*/ 	.word	0x000011a0


	//   ....[8]....
        /*00e0*/ 	.word	0x000011c0


	//   ....[9]....
        /*00e4*/ 	.word	0x00001210


	//   ....[10]....
        /*00e8*/ 	.word	0x00001220


	//   ....[11]....
        /*00ec*/ 	.word	0x00001260


	//   ....[12]....
        /*00f0*/ 	.word	0x000012b0


	//   ....[13]....
        /*00f4*/ 	.word	0x000012f0


	//   ....[14]....
        /*00f8*/ 	.word	0x00001330


	//   ....[15]....
        /*00fc*/ 	.word	0x00001350


	//   ....[16]....
        /*0100*/ 	.word	0x00001380


	//   ....[17]....
        /*0104*/ 	.word	0x000013b0


	//   ....[18]....
        /*0108*/ 	.word	0x00001ae0


	//   ....[19]....
        /*010c*/ 	.word	0x00001b50


	//   ....[20]....
        /*0110*/ 	.word	0x00001bc0


	//   ....[21]....
        /*0114*/ 	.word	0x00001c70


	//   ....[22]....
        /*0118*/ 	.word	0x00001ce0


	//   ....[23]....
        /*011c*/ 	.word	0x00001d50


	//   ....[24]....
        /*0120*/ 	.word	0x00001e00


	//   ....[25]....
        /*0124*/ 	.word	0x00001e70


	//   ....[26]....
        /*0128*/ 	.word	0x00001ee0


	//   ....[27]....
        /*012c*/ 	.word	0x00001f90


	//   ....[28]....
        /*0130*/ 	.word	0x00002000


	//   ....[29]....
        /*0134*/ 	.word	0x00002070


	//   ....[30]....
        /*0138*/ 	.word	0x00002120


	//   ....[31]....
        /*013c*/ 	.word	0x000021a0


	//   ....[32]....
        /*0140*/ 	.word	0x00002210


	//   ....[33]....
        /*0144*/ 	.word	0x000022b0


	//   ....[34]....
        /*0148*/ 	.word	0x00002330


	//   ....[35]....
        /*014c*/ 	.word	0x00002390


	//----- nvinfo : EIATTR_EXIT_INSTR_OFFSETS
	.align		4
.L_2455:
        /*0150*/ 	.byte	0x04, 0x1c
        /*0152*/ 	.short	(.L_2457 - .L_2456)


	//   ....[0]....
.L_2456:
        /*0154*/ 	.word	0x00001950


	//   ....[1]....
        /*0158*/ 	.word	0x00001a40


	//----- nvinfo : EIATTR_CRS_STACK_SIZE
	.align		4
.L_2457:
        /*015c*/ 	.byte	0x04, 0x1e
        /*015e*/ 	.short	(.L_2459 - .L_2458)
.L_2458:
        /*0160*/ 	.word	0x00000000


	//----- nvinfo : EIATTR_CBANK_PARAM_SIZE
	.align		4
.L_2459:
        /*0164*/ 	.byte	0x03, 0x19
        /*0166*/ 	.short	0x00a0


	//----- nvinfo : EIATTR_PARAM_CBANK
	.align		4
        /*0168*/ 	.byte	0x04, 0x0a
        /*016a*/ 	.short	(.L_2461 - .L_2460)
	.align		4
.L_2460:
        /*016c*/ 	.word	index@(.nv.constant0._Z30group_norm_nhwc_fwd_sum_kernelI11Fp32IOBf16WLi256EEv26Group_norm_nhwc_fwd_params)
        /*0170*/ 	.short	0x0210
        /*0172*/ 	.short	0x00a0


	//----- nvinfo : EIATTR_SW_WAR
	.align		4
.L_2461:
        /*0174*/ 	.byte	0x04, 0x36
        /*0176*/ 	.short	(.L_2463 - .L_2462)
.L_2462:
        /*0178*/ 	.word	0x00000008
.L_2463:


//--------------------- .nv.info._Z30group_norm_nhwc_fwd_sum_kernelI11Fp32IOBf16WLi120EEv26Group_norm_nhwc_fwd_params --------------------------
	.section	.nv.info._Z30group_norm_nhwc_fwd_sum_kernelI11Fp32IOBf16WLi120EEv26Group_norm_nhwc_fwd_params,"",@"SHT_CUDA_INFO"
	.sectionflags	@""
	.align	4


	//----- nvinfo : EIATTR_CUDA_API_VERSION
	.align		4
        /*0000*/ 	.byte	0x04, 0x37
        /*0002*/ 	.short	(.L_2465 - .L_2464)
.L_2464:
        /*0004*/ 	.word	0x00000082


	//----- nvinfo : EIATTR_KPARAM_INFO
	.align		4
.L_2465:
        /*0008*/ 	.byte	0x04, 0x17
        /*000a*/ 	.short	(.L_2467 - .L_2466)
.L_2466:
        /*000c*/ 	.word	0x00000000
        /*0010*/ 	.short	0x0000
        /*0012*/ 	.short	0x0000
        /*0014*/ 	.byte	0x00, 0xf0, 0x81, 0x02


	//----- nvinfo : EIATTR_SPARSE_MMA_MASK
	.align		4
.L_2467:
        /*0018*/ 	.byte	0x03, 0x50
        /*001a*/ 	.short	0x0000


	//----- nvinfo : EIATTR_MAXREG_COUNT
	.align		4
        /*001c*/ 	.byte	0x03, 0x1b
        /*001e*/ 	.short	0x00ff


	//----- nvinfo : EIATTR_NUM_BARRIERS
	.align		4
        /*0020*/ 	.byte	0x02, 0x4c
        /*0022*/ 	.byte	0x01
	.zero		1


	//----- nvinfo : EIATTR_MERCURY_ISA_VERSION
	.align		4
        /*0024*/ 	.byte	0x03, 0x5f
        /*0026*/ 	.short	0x0101


	//----- nvinfo : EIATTR_COOP_GROUP_MASK_REGIDS
	.align		4
        /*0028*/ 	.byte	0x04, 0x29
        /*002a*/ 	.short	(.L_2469 - .L_2468)


	//   ....[0]....
.L_2468:
        /*002c*/ 	.word	0x0500000b


	//   ....[1]....
        /*0030*/ 	.word	0x0500000b


	//   ....[2]....
        /*0034*/ 	.word	0x0500000b


	//   ....[3]....
        /*0038*/ 	.word	0x0500000b


	//   ....[4]....
        /*003c*/ 	.word	0x0500000b


	//   ....[5]....
        /*0040*/ 	.word	0x0500000b


	//   ....[6]....
        /*0044*/ 	.word	0x0500000b


	//   ....[7]....
        /*0048*/ 	.word	0x0500000b


	//   ....[8]....
        /*004c*/ 	.word	0x0500000b


	//   ....[9]....
        /*0050*/ 	.word	0x0500000b


	//   ....[10]....
        /*0054*/ 	.word	0x0500000b


	//   ....[11]....
        /*0058*/ 	.word	0x0500000b


	//   ....[12]....
        /*005c*/ 	.word	0x0500000b


	//   ....[13]....
        /*0060*/ 	.word	0x0500000b


	//   ....[14]....
        /*0064*/ 	.word	0x0500000b


	//   ....[15]....
        /*0068*/ 	.word	0x0500000b


	//   ....[16]....
        /*006c*/ 	.word	0x0500000b


	//   ....[17]....
        /*0070*/ 	.word	0x0500000b


	//   ....[18]....
        /*0074*/ 	.word	0x0500000b


	//   ....[19]....
        /*0078*/ 	.word	0x0500000b


	//   ....[20]....
        /*007c*/ 	.word	0x0500000b


	//   ....[21]....
        /*0080*/ 	.word	0x0500000b


	//----- nvinfo : EIATTR_COOP_GROUP_INSTR_OFFSETS
	.align		4
.L_2469:
        /*0084*/ 	.byte	0x04, 0x28
        /*0086*/ 	.short	(.L_2471 - .L_2470)


	//   ....[0]....
.L_2470:
        /*0088*/ 	.word	0x00000dd0


	//   ....[1]....
        /*008c*/ 	.word	0x00000ed0


	//   ....[2]....
        /*0090*/ 	.word	0x00000f10


	//   ....[3]....
        /*0094*/ 	.word	0x00001010


	//   ....[4]....
        /*0098*/ 	.word	0x00001050


	//   ....[5]....
        /*009c*/ 	.word	0x00001150


	//   ....[6]....
        /*00a0*/ 	.word	0x00001190


	//   ....[7]....
        /*00a4*/ 	.word	0x000012c0


	//   ....[8]....
        /*00a8*/ 	.word	0x00001310


	//   ....[9]....
        /*00ac*/ 	.word	0x00001380


	//   ....[10]....
        /*00b0*/ 	.word	0x000013f0


	//   ....[11]....
        /*00b4*/ 	.word	0x000018e0


	//   ....[12]....
        /*00b8*/ 	.word	0x00001930


	//   ....[13]....
        /*00bc*/ 	.word	0x000019a0


	//   ....[14]....
        /*00c0*/ 	.word	0x000019f0


	//   ....[15]....
        /*00c4*/ 	.word	0x00001a60


	//   ....[16]....
        /*00c8*/ 	.word	0x00001ab0


	//   ....[17]....
        /*00cc*/ 	.word	0x00001b20


	//   ....[18]....
        /*00d0*/ 	.word	0x00001b80


	//   ....[19]....
        /*00d4*/ 	.word	0x00001c00


	//   ....[20]....
        /*00d8*/ 	.word	0x00001c90


	//   ....[21]....
        /*00dc*/ 	.word	0x00001d20


	//----- nvinfo : EIATTR_EXIT_INSTR_OFFSETS
	.align		4
.L_2471:
        /*00e0*/ 	.byte	0x04, 0x1c
        /*00e2*/ 	.short	(.L_2473 - .L_2472)


	//   ....[0]....
.L_2472:
        /*00e4*/ 	.word	0x000017e0


	//   ....[1]....
        /*00e8*/ 	.word	0x000018c0


	//----- nvinfo : EIATTR_CRS_STACK_SIZE
	.align		4
.L_2473:
        /*00ec*/ 	.byte	0x04, 0x1e
        /*00ee*/ 	.short	(.L_2475 - .L_2474)
.L_2474:
        /*00f0*/ 	.word	0x00000000


	//----- nvinfo : EIATTR_CBANK_PARAM_SIZE
	.align		4
.L_2475:
        /*00f4*/ 	.byte	0x03, 0x19
        /*00f6*/ 	.short	0x00a0


	//----- nvinfo : EIATTR_PARAM_CBANK
	.align		4
        /*00f8*/ 	.byte	0x04, 0x0a
        /*00fa*/ 	.short	(.L_2477 - .L_2476)
	.align		4
.L_2476:
        /*00fc*/ 	.word	index@(.nv.constant0._Z30group_norm_nhwc_fwd_sum_kernelI11Fp32IOBf16WLi120EEv26Group_norm_nhwc_fwd_params)
        /*0100*/ 	.short	0x0210
        /*0102*/ 	.short	0x00a0


	//----- nvinfo : EIATTR_SW_WAR
	.align		4
.L_2477:
        /*0104*/ 	.byte	0x04, 0x36
        /*0106*/ 	.short	(.L_2479 - .L_2478)
.L_2478:
        /*0108*/ 	.word	0x00000008
.L_2479:


//--------------------- .nv.info._Z30group_norm_nhwc_fwd_sum_kernelI11Fp32IOBf16WLi140EEv26Group_norm_nhwc_fwd_params --------------------------
	.section	.nv.info._Z30group_norm_nhwc_fwd_sum_kernelI11Fp32IOBf16WLi140EEv26Group_norm_nhwc_fwd_params,"",@"SHT_CUDA_INFO"
	.sectionflags	@""
	.align	4


	//----- nvinfo : EIATTR_CUDA_API_VERSION
	.align		4
        /*0000*/ 	.byte	0x04, 0x37
        /*0002*/ 	.short	(.L_2481 - .L_2480)
.L_2480:
        /*0004*/ 	.word	0x00000082


	//----- nvinfo : EIATTR_KPARAM_INFO
	.align		4
.L_2481:
        /*0008*/ 	.byte	0x04, 0x17
        /*000a*/ 	.short	(.L_2483 - .L_2482)
.L_2482:
        /*000c*/ 	.word	0x00000000
        /*0010*/ 	.short	0x0000
        /*0012*/ 	.short	0x0000
        /*0014*/ 	.byte	0x00, 0xf0, 0x81, 0x02


	//----- nvinfo : EIATTR_SPARSE_MMA_MASK
	.align		4
.L_2483:
        /*0018*/ 	.byte	0x03, 0x50
        /*001a*/ 	.short	0x0000


	//----- nvinfo : EIATTR_MAXREG_COUNT
	.align		4
        /*001c*/ 	.byte	0x03, 0x1b
        /*001e*/ 	.short	0x00ff


	//----- nvinfo : EIATTR_NUM_BARRIERS
	.align		4
        /*0020*/ 	.byte	0x02, 0x4c
        /*0022*/ 	.byte	0x01
	.zero		1


	//----- nvinfo : EIATTR_MERCURY_ISA_VERSION
	.align		4
        /*0024*/ 	.byte	0x03, 0x5f
        /*0026*/ 	.short	0x0101


	//----- nvinfo : EIATTR_COOP_GROUP_MASK_REGIDS
	.align		4
        /*0028*/ 	.byte	0x04, 0x29
        /*002a*/ 	.short	(.L_2485 - .L_2484)


	//   ....[0]....
.L_2484:
        /*002c*/ 	.word	0x0500000b


	//   ....[1]....
        /*0030*/ 	.word	0x0500000b


	//   ....[2]....
        /*0034*/ 	.word	0x0500000b


	//   ....[3]....
        /*0038*/ 	.word	0x0500000b


	//   ....[4]....
        /*003c*/ 	.word	0x0500000b


	//   ....[5]....
        /*0040*/ 	.word	0x0500000b


	//   ....[6]....
        /*0044*/ 	.word	0x0500000b


	//   ....[7]....
        /*0048*/ 	.word	0x0500000b


	//   ....[8]....
        /*004c*/ 	.word	0x0500000b


	//   ....[9]....
        /*0050*/ 	.word	0x0500000b


	//   ....[10]....
        /*0054*/ 	.word	0x0500000b


	//   ....[11]....
        /*0058*/ 	.word	0x0500000b


	//   ....[12]....
        /*005c*/ 	.word	0x0500000b


	//   ....[13]....
        /*0060*/ 	.word	0x0500000b


	//   ....[14]....
        /*0064*/ 	.word	0x0500000b


	//   ....[15]....
        /*0068*/ 	.word	0x0500000b


	//   ....[16]....
        /*006c*/ 	.word	0x0500000b


	//   ....[17]....
        /*0070*/ 	.word	0x0500000b


	//   ....[18]....
        /*0074*/ 	.word	0x0500000b


	//   ....[19]....
        /*0078*/ 	.word	0x0500000b


	//   ....[20]....
        /*007c*/ 	.word	0x0500000b


	//   ....[21]....
        /*0080*/ 	.word	0x0500000b


	//----- nvinfo : EIATTR_COOP_GROUP_INSTR_OFFSETS
	.align		4
.L_2485:
        /*0084*/ 	.byte	0x04, 0x28
        /*0086*/ 	.short	(.L_2487 - .L_2486)


	//   ....[0]....
.L_2486:
        /*0088*/ 	.word	0x00000e20


	//   ....[1]....
        /*008c*/ 	.word	0x00000f20


	//   ....[2]....
        /*0090*/ 	.word	0x00000f60


	//   ....[3]....
        /*0094*/ 	.word	0x00001060


	//   ....[4]....
        /*0098*/ 	.word	0x000010a0


	//   ....[5]....
        /*009c*/ 	.word	0x000011a0


	//   ....[6]....
        /*00a0*/ 	.word	0x000011e0


	//   ....[7]....
        /*00a4*/ 	.word	0x00001310


	//   ....[8]....
        /*00a8*/ 	.word	0x00001360


	//   ....[9]....
        /*00ac*/ 	.word	0x000013d0


	//   ....[10]....
        /*00b0*/ 	.word	0x00001440


	//   ....[11]....
        /*00b4*/ 	.word	0x00001a10


	//   ....[12]....
        /*00b8*/ 	.word	0x00001a60


	//   ....[13]....
        /*00bc*/ 	.word	0x00001ad0


	//   ....[14]....
        /*00c0*/ 	.word	0x00001b20


	//   ....[15]....
        /*00c4*/ 	.word	0x00001b90


	//   ....[16]....
        /*00c8*/ 	.word	0x00001be0


	//   ....[17]....
        /*00cc*/ 	.word	0x00001c50


	//   ....[18]....
        /*00d0*/ 	.word	0x00001cb0


	//   ....[19]....
        /*00d4*/ 	.word	0x00001d30


	//   ....[20]....
        /*00d8*/ 	.word	0x00001dc0


	//   ....[21]....
        /*00dc*/ 	.word	0x00001e50


	//----- nvinfo : EIATTR_EXIT_INSTR_OFFSETS
	.align		4
.L_2487:
        /*00e0*/ 	.byte	0x04, 0x1c
        /*00e2*/ 	.short	(.L_2489 - .L_2488)


	//   ....[0]....
.L_2488:
        /*00e4*/ 	.word	0x00001910


	//   ....[1]....
        /*00e8*/ 	.word	0x000019f0


	//----- nvinfo : EIATTR_CRS_STACK_SIZE
	.align		4
.L_2489:
        /*00ec*/ 	.byte	0x04, 0x1e
        /*00ee*/ 	.short	(.L_2491 - .L_2490)
.L_2490:
        /*00f0*/ 	.word	0x00000000


	//----- nvinfo : EIATTR_CBANK_PARAM_SIZE
	.align		4
.L_2491:
        /*00f4*/ 	.byte	0x03, 0x19
        /*00f6*/ 	.short	0x00a0


	//----- nvinfo : EIATTR_PARAM_CBANK
	.align		4
        /*00f8*/ 	.byte	0x04, 0x0a
        /*00fa*/ 	.short	(.L_2493 - .L_2492)
	.align		4
.L_2492:
        /*00fc*/ 	.word	index@(.nv.constant0._Z30group_norm_nhwc_fwd_sum_kernelI11Fp32IOBf16WLi140EEv26Group_norm_nhwc_fwd_params)
        /*0100*/ 	.short	0x0210
        /*0102*/ 	.short	0x00a0


	//----- nvinfo : EIATTR_SW_WAR
	.align		4
.L_2493:
        /*0104*/ 	.byte	0x04, 0x36
        /*0106*/ 	.short	(.L_2495 - .L_2494)
.L_2494:
        /*0108*/ 	.word	0x00000008
.L_2495:


//--------------------- .nv.info._Z30group_norm_nhwc_fwd_sum_kernelI11Fp32IOBf16WLi160EEv26Group_norm_nhwc_fwd_params --------------------------
	.section	.nv.info._Z30group_norm_nhwc_fwd_sum_kernelI11Fp32IOBf16WLi160EEv26Group_norm_nhwc_fwd_params,"",@"SHT_CUDA_INFO"
	.sectionflags	@""
	.align	4


	//----- nvinfo : EIATTR_CUDA_API_VERSION
	.align		4
        /*0000*/ 	.byte	0x04, 0x37
        /*0002*/ 	.short	(.L_2497 - .L_2496)
.L_2496:
        /*0004*/ 	.word	0x00000082


	//----- nvinfo : EIATTR_KPARAM_INFO
	.align		4
.L_2497:
        /*0008*/ 	.byte	0x04, 0x17
        /*000a*/ 	.short	(.L_2499 - .L_2498)
.L_2498:
        /*000c*/ 	.word	0x00000000
        /*0010*/ 	.short	0x0000
        /*0012*/ 	.short	0x0000
        /*0014*/ 	.byte	0x00, 0xf0, 0x81, 0x02


	//----- nvinfo : EIATTR_SPARSE_MMA_MASK
	.align		4
.L_2499:
        /*0018*/ 	.byte	0x03, 0x50
        /*001a*/ 	.short	0x0000


	//----- nvinfo : EIATTR_MAXREG_COUNT
	.align		4
        /*001c*/ 	.byte	0x03, 0x1b
        /*001e*/ 	.short	0x00ff


	//----- nvinfo : EIATTR_NUM_BARRIERS
	.align		4
        /*0020*/ 	.byte	0x02, 0x4c
        /*0022*/ 	.byte	0x01
	.zero		1


	//----- nvinfo : EIATTR_MERCURY_ISA_VERSION
	.align		4
        /*0024*/ 	.byte	0x03, 0x5f
        /*0026*/ 	.short	0x0101


	//----- nvinfo : EIATTR_COOP_GROUP_MASK_REGIDS
	.align		4
        /*0028*/ 	.byte	0x04, 0x29
        /*002a*/ 	.short	(.L_2501 - .L_2500)


	//   ....[0]....
.L_2500:
        /*002c*/ 	.word	0xffffffff


	//   ....[1]....
        /*0030*/ 	.word	0xffffffff


	//   ....[2]....
        /*0034*/ 	.word	0xffffffff


	//   ....[3]....
        /*0038*/ 	.word	0xffffffff


	//   ....[4]....
        /*003c*/ 	.word	0xffffffff


	//   ....[5]....
        /*0040*/ 	.word	0xffffffff


	//   ....[6]....
        /*0044*/ 	.word	0xffffffff


	//   ....[7]....
        /*0048*/ 	.word	0xffffffff


	//   ....[8]....
        /*004c*/ 	.word	0xffffffff


	//   ....[9]....
        /*0050*/ 	.word	0xffffffff


	//   ....[10]....
        /*0054*/ 	.word	0xffffffff


	//   ....[11]....
        /*0058*/ 	.word	0xffffffff


	//   ....[12]....
        /*005c*/ 	.word	0xffffffff


	//   ....[13]....
        /*0060*/ 	.word	0xffffffff


	//   ....[14]....
        /*0064*/ 	.word	0xffffffff


	//   ....[15]....
        /*0068*/ 	.word	0xffffffff


	//   ....[16]....
        /*006c*/ 	.word	0xffffffff


	//   ....[17]....
        /*0070*/ 	.word	0xffffffff


	//   ....[18]....
        /*0074*/ 	.word	0x05000015


	//   ....[19]....
        /*0078*/ 	.word	0x05000015


	//   ....[20]....
        /*007c*/ 	.word	0x05000015


	//   ....[21]....
        /*0080*/ 	.word	0x05000015


	//   ....[22]....
        /*0084*/ 	.word	0x05000015


	//   ....[23]....
        /*0088*/ 	.word	0x05000015


	//   ....[24]....
        /*008c*/ 	.word	0x05000015


	//   ....[25]....
        /*0090*/ 	.word	0x05000015


	//   ....[26]....
        /*0094*/ 	.word	0x05000015


	//   ....[27]....
        /*0098*/ 	.word	0x05000015


	//   ....[28]....
        /*009c*/ 	.word	0x05000015


	//   ....[29]....
        /*00a0*/ 	.word	0x05000015


	//   ....[30]....
        /*00a4*/ 	.word	0x05000015


	//   ....[31]....
        /*00a8*/ 	.word	0x05000015


	//   ....[32]....
        /*00ac*/ 	.word	0x05000015


	//   ....[33]....
        /*00b0*/ 	.word	0x05000015


	//   ....[34]....
        /*00b4*/ 	.word	0x05000015


	//   ....[35]....
        /*00b8*/ 	.word	0x05000015


	//----- nvinfo : EIATTR_COOP_GROUP_INSTR_OFFSETS
	.align		4
.L_2501:
        /*00bc*/ 	.byte	0x04, 0x28
        /*00be*/ 	.short	(.L_2503 - .L_2502)


	//   ....[0]....
.L_2502:
        /*00c0*/ 	.word	0x00000e60


	//   ....[1]....
        /*00c4*/ 	.word	0x00000e90


	//   ....[2]....
        /*00c8*/ 	.word	0x00000ea0


	//   ....[3]....
        /*00cc*/ 	.word	0x00000f00


	//   ....[4]....
        /*00d0*/ 	.word	0x00000f30


	//   ....[5]....
        /*00d4*/ 	.word	0x00000f40


	//   ....[6]....
        /*00d8*/ 	.word	0x00000fa0


	//   ....[7]....
        /*00dc*/ 	.word	0x00000fd0


	//   ....[8]....
        /*00e0*/ 	.word	0x00000fe0


	//   ....[9]....
        /*00e4*/ 	.word	0x00001040


	//   ....[10]....
        /*00e8*/ 	.word	0x00001070


	//   ....[11]....
        /*00ec*/ 	.word	0x00001080


	//   ....[12]....
        /*00f0*/ 	.word	0x000010e0


	//   ....[13]....
        /*00f4*/ 	.word	0x00001110


	//   ....[14]....
        /*00f8*/ 	.word	0x00001120


	//   ....[15]....
        /*00fc*/ 	.word	0x00001190


	//   ....[16]....
        /*0100*/ 	.word	0x000011a0


	//   ....[17]....
        /*0104*/ 	.word	0x000011b0


	//   ....[18]....
        /*0108*/ 	.word	0x00001740


	//   ....[19]....
        /*010c*/ 	.word	0x00001790


	//   ....[20]....
        /*0110*/ 	.word	0x000017f0


	//   ....[21]....
        /*0114*/ 	.word	0x00001880


	//   ....[22]....
        /*0118*/ 	.word	0x000018f0


	//   ....[23]....
        /*011c*/ 	.word	0x00001950


	//   ....[24]....
        /*0120*/ 	.word	0x000019e0


	//   ....[25]....
        /*0124*/ 	.word	0x00001a50


	//   ....[26]....
        /*0128*/ 	.word	0x00001ab0


	//   ....[27]....
        /*012c*/ 	.word	0x00001b40


	//   ....[28]....
        /*0130*/ 	.word	0x00001bb0


	//   ....[29]....
        /*0134*/ 	.word	0x00001c00


	//   ....[30]....
        /*0138*/ 	.word	0x00001ce0


	//   ....[31]....
        /*013c*/ 	.word	0x00001d30


	//   ....[32]....
        /*0140*/ 	.word	0x00001d90


	//   ....[33]....
        /*0144*/ 	.word	0x00001e20


	//   ....[34]....
        /*0148*/ 	.word	0x00001e70


	//   ....[35]....
        /*014c*/ 	.word	0x00001ec0


	//----- nvinfo : EIATTR_EXIT_INSTR_OFFSETS
	.align		4
.L_2503:
        /*0150*/ 	.byte	0x04, 0x1c
        /*0152*/ 	.short	(.L_2505 - .L_2504)


	//   ....[0]....
.L_2504:
        /*0154*/ 	.word	0x000015d0


	//   ....[1]....
        /*0158*/ 	.word	0x000016c0


	//----- nvinfo : EIATTR_CRS_STACK_SIZE
	.align		4
.L_2505:
        /*015c*/ 	.byte	0x04, 0x1e
        /*015e*/ 	.short	(.L_2507 - .L_2506)
.L_2506:
        /*0160*/ 	.word	0x00000000


	//----- nvinfo : EIATTR_CBANK_PARAM_SIZE
	.align		4
.L_2507:
        /*0164*/ 	.byte	0x03, 0x19
        /*0166*/ 	.short	0x00a0


	//----- nvinfo : EIATTR_PARAM_CBANK
	.align		4
        /*0168*/ 	.byte	0x04, 0x0a
        /*016a*/ 	.short	(.L_2509 - .L_2508)
	.align		4
.L_2508:
        /*016c*/ 	.word	index@(.nv.constant0._Z30group_norm_nhwc_fwd_sum_kernelI11Fp32IOBf16WLi160EEv26Group_norm_nhwc_fwd_params)
        /*0170*/ 	.short	0x0210
        /*0172*/ 	.short	0x00a0


	//----- nvinfo : EIATTR_SW_WAR
	.align		4
.L_2509:
        /*0174*/ 	.byte	0x04, 0x36
        /*0176*/ 	.short	(.L_2511 - .L_2510)
.L_2510:
        /*0178*/ 	.word	0x00000008
.L_2511:


//--------------------- .nv.info._Z30group_norm_nhwc_fwd_sum_kernelI11Fp32IOFp16WLi196EEv26Group_norm_nhwc_fwd_params --------------------------
	.section	.nv.info._Z30group_norm_nhwc_fwd_sum_kernelI11Fp32IOFp16WLi196EEv26Group_norm_nhwc_fwd_params,"",@"SHT_CUDA_INFO"
	.sectionflags	@""
	.align	4


	//----- nvinfo : EIATTR_CUDA_API_VERSION
	.align		4
        /*0000*/ 	.byte	0x04, 0x37
        /*0002*/ 	.short	(.L_2513 - .L_2512)
.L_2512:
        /*0004*/ 	.word	0x00000082


	//----- nvinfo : EIATTR_KPARAM_INFO
	.align		4
.L_2513:
        /*0008*/ 	.byte	0x04, 0x17
        /*000a*/ 	.short	(.L_2515 - .L_2514)
.L_2514:
        /*000c*/ 	.word	0x00000000
        /*0010*/ 	.short	0x0000
        /*0012*/ 	.short	0x0000
        /*0014*/ 	.byte	0x00, 0xf0, 0x81, 0x02


	//----- nvinfo : EIATTR_SPARSE_MMA_MASK
	.align		4
.L_2515:
        /*0018*/ 	.byte	0x03, 0x50
        /*001a*/ 	.short	0x0000


	//----- nvinfo : EIATTR_MAXREG_COUNT
	.align		4
        /*001c*/ 	.byte	0x03, 0x1b
        /*001e*/ 	.short	0x00ff


	//----- nvinfo : EIATTR_NUM_BARRIERS
	.align		4
        /*0020*/ 	.byte	0x02, 0x4c
        /*0022*/ 	.byte	0x01
	.zero		1


	//----- nvinfo : EIATTR_MERCURY_ISA_VERSION
	.align		4
        /*0024*/ 	.byte	0x03, 0x5f
        /*0026*/ 	.short	0x0101


	//----- nvinfo : EIATTR_COOP_GROUP_MASK_REGIDS
	.align		4
        /*0028*/ 	.byte	0x04, 0x29
        /*002a*/ 	.short	(.L_2517 - .L_2516)


	//   ....[0]....
.L_2516:
        /*002c*/ 	.word	0x05000003


	//   ....[1]....
        /*0030*/ 	.word	0x05000003


	//   ....[2]....
        /*0034*/ 	.word	0x05000003


	//   ....[3]....
        /*0038*/ 	.word	0x05000003


	//   ....[4]....
        /*003c*/ 	.word	0x05000003


	//   ....[5]....
        /*0040*/ 	.word	0x05000003


	//   ....[6]....
        /*0044*/ 	.word	0x05000003


	//   ....[7]....
        /*0048*/ 	.word	0x05000003


	//   ....[8]....
        /*004c*/ 	.word	0x05000003


	//   ....[9]....
        /*0050*/ 	.word	0x05000003


	//   ....[10]....
        /*0054*/ 	.word	0x05000003


	//   ....[11]....
        /*0058*/ 	.word	0x05000003


	//   ....[12]....
        /*005c*/ 	.word	0x05000003


	//   ....[13]....
        /*0060*/ 	.word	0x05000003


	//   ....[14]....
        /*0064*/ 	.word	0x05000003


	//   ....[15]....
        /*0068*/ 	.word	0x05000003


	//   ....[16]....
        /*006c*/ 	.word	0x05000003


	//   ....[17]....
        /*0070*/ 	.word	0x05000003


	//   ....[18]....
        /*0074*/ 	.word	0x05000003


	//   ....[19]....
        /*0078*/ 	.word	0x05000003


	//   ....[20]....
        /*007c*/ 	.word	0x05000003


	//   ....[21]....
        /*0080*/ 	.word	0x05000003


	//----- nvinfo : EIATTR_COOP_GROUP_INSTR_OFFSETS
	.align		4
.L_2517:
        /*0084*/ 	.byte	0x04, 0x28
        /*0086*/ 	.short	(.L_2519 - .L_2518)


	//   ....[0]....
.L_2518:
        /*0088*/ 	.word	0x00000ef0


	//   ....[1]....
        /*008c*/ 	.word	0x00000ff0


	//   ....[2]....
        /*0090*/ 	.word	0x00001030


	//   ....[3]....
        /*0094*/ 	.word	0x00001130


	//   ....[4]....
        /*0098*/ 	.word	0x00001170


	//   ....[5]....
        /*009c*/ 	.word	0x00001270


	//   ....[6]....
        /*00a0*/ 	.word	0x000012b0


	//   ....[7]....
        /*00a4*/ 	.word	0x000013e0


	//   ....[8]....
        /*00a8*/ 	.word	0x00001430


	//   ....[9]....
        /*00ac*/ 	.word	0x000014a0


	//   ....[10]....
        /*00b0*/ 	.word	0x00001510


	//   ....[11]....
        /*00b4*/ 	.word	0x00001c20


	//   ....[12]....
        /*00b8*/ 	.word	0x00001c70


	//   ....[13]....
        /*00bc*/ 	.word	0x00001ce0


	//   ....[14]....
        /*00c0*/ 	.word	0x00001d30


	//   ....[15]....
        /*00c4*/ 	.word	0x00001da0


	//   ....[16]....
        /*00c8*/ 	.word	0x00001df0


	//   ....[17]....
        /*00cc*/ 	.word	0x00001e60


	//   ....[18]....
        /*00d0*/ 	.word	0x00001ec0


	//   ....[19]....
        /*00d4*/ 	.word	0x00001f40


	//   ....[20]....
        /*00d8*/ 	.word	0x00001fd0


	//   ....[21]....
        /*00dc*/ 	.word	0x00002060


	//----- nvinfo : EIATTR_EXIT_INSTR_OFFSETS
	.align		4
.L_2519:
        /*00e0*/ 	.byte	0x04, 0x1c
        /*00e2*/ 	.short	(.L_2521 - .L_2520)


	//   ....[0]....
.L_2520:
        /*00e4*/ 	.word	0x00001b20


	//   ....[1]....
        /*00e8*/ 	.word	0x00001c00


	//----- nvinfo : EIATTR_CRS_STACK_SIZE
	.align		4
.L_2521:
        /*00ec*/ 	.byte	0x04, 0x1e
        /*00ee*/ 	.short	(.L_2523 - .L_2522)
.L_2522:
        /*00f0*/ 	.word	0x00000000


	//----- nvinfo : EIATTR_CBANK_PARAM_SIZE
	.align		4
.L_2523:
        /*00f4*/ 	.byte	0x03, 0x19
        /*00f6*/ 	.short	0x00a0


	//----- nvinfo : EIATTR_PARAM_CBANK
	.align		4
        /*00f8*/ 	.byte	0x04, 0x0a
        /*00fa*/ 	.short	(.L_2525 - .L_2524)
	.align		4
.L_2524:
        /*00fc*/ 	.word	index@(.nv.constant0._Z30group_norm_nhwc_fwd_sum_kernelI11Fp32IOFp16WLi196EEv26Group_norm_nhwc_fwd_params)
        /*0100*/ 	.short	0x0210
        /*0102*/ 	.short	0x00a0


	//----- nvinfo : EIATTR_SW_WAR
	.align		4
.L_2525:
        /*0104*/ 	.byte	0x04, 0x36
        /*0106*/ 	.short	(.L_2527 - .L_2526)
.L_2526:
        /*0108*/ 	.word	0x00000008
.L_2527:


//--------------------- .nv.info._Z30group_norm_nhwc_fwd_sum_kernelI11Fp32IOFp16WLi168EEv26Group_norm_nhwc_fwd_params --------------------------
	.section	.nv.info._Z30group_norm_nhwc_fwd_sum_kernelI11Fp32IOFp16WLi168EEv26Group_norm_nhwc_fwd_params,"",@"SHT_CUDA_INFO"
	.sectionflags	@""
	.align	4


	//----- nvinfo : EIATTR_CUDA_API_VERSION
	.align		4
        /*0000*/ 	.byte	0x04, 0x37
        /*0002*/ 	.short	(.L_2529 - .L_2528)
.L_2528:
        /*0004*/ 	.word	0x00000082


	//----- nvinfo : EIATTR_KPARAM_INFO
	.align		4
.L_2529:
        /*0008*/ 	.byte	0x04, 0x17
        /*000a*/ 	.short	(.L_2531 - .L_2530)
.L_2530:
        /*000c*/ 	.word	0x00000000
        /*0010*/ 	.short	0x0000
        /*0012*/ 	.short	0x0000
        /*0014*/ 	.byte	0x00, 0xf0, 0x81, 0x02


	//----- nvinfo : EIATTR_SPARSE_MMA_MASK
	.align		4
.L_2531:
        /*0018*/ 	.byte	0x03, 0x50
        /*001a*/ 	.short	0x0000


	//----- nvinfo : EIATTR_MAXREG_COUNT
	.align		4
        /*001c*/ 	.byte	0x03, 0x1b
        /*001e*/ 	.short	0x00ff


	//----- nvinfo : EIATTR_NUM_BARRIERS
	.align		4
        /*0020*/ 	.byte	0x02, 0x4c
        /*0022*/ 	.byte	0x01
	.zero		1


	//----- nvinfo : EIATTR_MERCURY_ISA_VERSION
	.align		4
        /*0024*/ 	.byte	0x03, 0x5f
        /*0026*/ 	.short	0x0101


	//----- nvinfo : EIATTR_COOP_GROUP_MASK_REGIDS
	.align		4
        /*0028*/ 	.byte	0x04, 0x29
        /*002a*/ 	.short	(.L_2533 - .L_2532)


	//   ....[0]....
.L_2532:
        /*002c*/ 	.word	0x05000003


	//   ....[1]....
        /*0030*/ 	.word	0x05000003


	//   ....[2]....
        /*0034*/ 	.word	0x05000003


	//   ....[3]....
        /*0038*/ 	.word	0x05000003


	//   ....[4]....
        /*003c*/ 	.word	0x05000003


	//   ....[5]....
        /*0040*/ 	.word	0x05000003


	//   ....[6]....
        /*0044*/ 	.word	0x05000003


	//   ....[7]....
        /*0048*/ 	.word	0x05000003


	//   ....[8]....
        /*004c*/ 	.word	0x05000003


	//   ....[9]....
        /*0050*/ 	.word	0x05000003


	//   ....[10]....
        /*0054*/ 	.word	0x05000003


	//   ....[11]....
        /*0058*/ 	.word	0x05000003


	//   ....[12]....
        /*005c*/ 	.word	0x05000003


	//   ....[13]....
        /*0060*/ 	.word	0x05000003


	//   ....[14]....
        /*0064*/ 	.word	0x05000003


	//   ....[15]....
        /*0068*/ 	.word	0x05000003


	//   ....[16]....
        /*006c*/ 	.word	0x05000003


	//   ....[17]....
        /*0070*/ 	.word	0x05000003


	//   ....[18]....
        /*0074*/ 	.word	0x05000003


	//   ....[19]....
        /*0078*/ 	.word	0x05000003


	//   ....[20]....
        /*007c*/ 	.word	0x05000003


	//   ....[21]....
        /*0080*/ 	.word	0x05000003


	//----- nvinfo : EIATTR_COOP_GROUP_INSTR_OFFSETS
	.align		4
.L_2533:
        /*0084*/ 	.byte	0x04, 0x28
        /*0086*/ 	.short	(.L_2535 - .L_2534)


	//   ....[0]....
.L_2534:
        /*0088*/ 	.word	0x00000eb0


	//   ....[1]....
        /*008c*/ 	.word	0x00000fb0


	//   ....[2]....
        /*0090*/ 	.word	0x00000ff0


	//   ....[3]....
        /*0094*/ 	.word	0x000010f0


	//   ....[4]....
        /*0098*/ 	.word	0x00001130


	//   ....[5]....
        /*009c*/ 	.word	0x00001230


	//   ....[6]....
        /*00a0*/ 	.word	0x00001270


	//   ....[7]....
        /*00a4*/ 	.word	0x000013a0


	//   ....[8]....
        /*00a8*/ 	.word	0x000013f0


	//   ....[9]....
        /*00ac*/ 	.word	0x00001460


	//   ....[10]....
        /*00b0*/ 	.word	0x000014d0


	//   ....[11]....
        /*00b4*/ 	.word	0x00001bb0


	//   ....[12]....
        /*00b8*/ 	.word	0x00001c00


	//   ....[13]....
        /*00bc*/ 	.word	0x00001c70


	//   ....[14]....
        /*00c0*/ 	.word	0x00001cc0


	//   ....[15]....
        /*00c4*/ 	.word	0x00001d30


	//   ....[16]....
        /*00c8*/ 	.word	0x00001d80


	//   ....[17]....
        /*00cc*/ 	.word	0x00001df0


	//   ....[18]....
        /*00d0*/ 	.word	0x00001e50


	//   ....[19]....
        /*00d4*/ 	.word	0x00001ed0


	//   ....[20]....
        /*00d8*/ 	.word	0x00001f60


	//   ....[21]....
        /*00dc*/ 	.word	0x00001ff0


	//----- nvinfo : EIATTR_EXIT_INSTR_OFFSETS
	.align		4
.L_2535:
        /*00e0*/ 	.byte	0x04, 0x1c
        /*00e2*/ 	.short	(.L_2537 - .L_2536)


	//   ....[0]....
.L_2536:
        /*00e4*/ 	.word	0x00001ab0


	//   ....[1]....
        /*00e8*/ 	.word	0x00001b90


	//----- nvinfo : EIATTR_CRS_STACK_SIZE
	.align		4
.L_2537:
        /*00ec*/ 	.byte	0x04, 0x1e
        /*00ee*/ 	.short	(.L_2539 - .L_2538)
.L_2538:
        /*00f0*/ 	.word	0x00000000


	//----- nvinfo : EIATTR_CBANK_PARAM_SIZE
	.align		4
.L_2539:
        /*00f4*/ 	.byte	0x03, 0x19
        /*00f6*/ 	.short	0x00a0


	//----- nvinfo : EIATTR_PARAM_CBANK
	.align		4
        /*00f8*/ 	.byte	0x04, 0x0a
        /*00fa*/ 	.short	(.L_2541 - .L_2540)
	.align		4
.L_2540:
        /*00fc*/ 	.word	index@(.nv.constant0._Z30group_norm_nhwc_fwd_sum_kernelI11Fp32IOFp16WLi168EEv26Group_norm_nhwc_fwd_params)
        /*0100*/ 	.short	0x0210
        /*0102*/ 	.short	0x00a0


	//----- nvinfo : EIATTR_SW_WAR
	.align		4
.L_2541:
        /*0104*/ 	.byte	0x04, 0x36
        /*0106*/ 	.short	(.L_2543 - .L_2542)
.L_2542:
        /*0108*/ 	.word	0x00000008
.L_2543:


//--------------------- .nv.info._Z30group_norm_nhwc_fwd_sum_kernelI11Fp32IOFp16WLi64EEv26Group_norm_nhwc_fwd_params --------------------------
	.section	.nv.info._Z30group_norm_nhwc_fwd_sum_kernelI11Fp32IOFp16WLi64EEv26Group_norm_nhwc_fwd_params,"",@"SHT_CUDA_INFO"
	.sectionflags	@""
	.align	4


	//----- nvinfo : EIATTR_CUDA_API_VERSION
	.align		4
        /*0000*/ 	.byte	0x04, 0x37
        /*0002*/ 	.short	(.L_2545 - .L_2544)
.L_2544:
        /*0004*/ 	.word	0x00000082


	//----- nvinfo : EIATTR_KPARAM_INFO
	.align		4
.L_2545:
        /*0008*/ 	.byte	0x04, 0x17
        /*000a*/ 	.short	(.L_2547 - .L_2546)
.L_2546:
        /*000c*/ 	.word	0x00000000
        /*0010*/ 	.short	0x0000
        /*0012*/ 	.short	0x0000
        /*0014*/ 	.byte	0x00, 0xf0, 0x81, 0x02


	//----- nvinfo : EIATTR_SPARSE_MMA_MASK
	.align		4
.L_2547:
        /*0018*/ 	.byte	0x03, 0x50
        /*001a*/ 	.short	0x0000


	//----- nvinfo : EIATTR_MAXREG_COUNT
	.align		4
        /*001c*/ 	.byte	0x03, 0x1b
        /*001e*/ 	.short	0x00ff


	//----- nvinfo : EIATTR_NUM_BARRIERS
	.align		4
        /*0020*/ 	.byte	0x02, 0x4c
        /*0022*/ 	.byte	0x01
	.zero		1


	//----- nvinfo : EIATTR_MERCURY_ISA_VERSION
	.align		4
        /*0024*/ 	.byte	0x03, 0x5f
        /*0026*/ 	.short	0x0101


	//----- nvinfo : EIATTR_COOP_GROUP_MASK_REGIDS
	.align		4
        /*0028*/ 	.byte	0x04, 0x29
        /*002a*/ 	.short	(.L_2549 - .L_2548)


	//   ....[0]....
.L_2548:
        /*002c*/ 	.word	0xffffffff


	//   ....[1]....
        /*0030*/ 	.word	0xffffffff


	//   ....[2]....
        /*0034*/ 	.word	0xffffffff


	//   ....[3]....
        /*0038*/ 	.word	0xffffffff


	//   ....[4]....
        /*003c*/ 	.word	0xffffffff


	//   ....[5]....
        /*0040*/ 	.word	0xffffffff


	//   ....[6]....
        /*0044*/ 	.word	0xffffffff


	//   ....[7]....
        /*0048*/ 	.word	0xffffffff


	//   ....[8]....
        /*004c*/ 	.word	0xffffffff


	//   ....[9]....
        /*0050*/ 	.word	0xffffffff


	//   ....[10]....
        /*0054*/ 	.word	0xffffffff


	//   ....[11]....
        /*0058*/ 	.word	0xffffffff


	//   ....[12]....
        /*005c*/ 	.word	0xffffffff


	//   ....[13]....
        /*0060*/ 	.word	0xffffffff


	//   ....[14]....
        /*0064*/ 	.word	0xffffffff


	//   ....[15]....
        /*0068*/ 	.word	0xffffffff


	//   ....[16]....
        /*006c*/ 	.word	0xffffffff


	//   ....[17]....
        /*0070*/ 	.word	0xffffffff


	//   ....[18]....
        /*0074*/ 	.word	0x05000015


	//   ....[19]....
        /*0078*/ 	.word	0x05000015


	//   ....[20]....
        /*007c*/ 	.word	0x05000015


	//   ....[21]....
        /*0080*/ 	.word	0x05000015


	//   ....[22]....
        /*0084*/ 	.word	0x05000015


	//   ....[23]....
        /*0088*/ 	.word	0x05000015


	//   ....[24]....
        /*008c*/ 	.word	0x05000015


	//   ....[25]....
        /*0090*/ 	.word	0x05000015


	//   ....[26]....
        /*0094*/ 	.word	0x05000015


	//   ....[27]....
        /*0098*/ 	.word	0x05000015


	//   ....[28]....
        /*009c*/ 	.word	0x05000015


	//   ....[29]....
        /*00a0*/ 	.word	0x05000015


	//   ....[30]....
        /*00a4*/ 	.word	0x05000015


	//   ....[31]....
        /*00a8*/ 	.word	0x05000015


	//   ....[32]....
        /*00ac*/ 	.word	0x05000015


	//   ....[33]....
        /*00b0*/ 	.word	0x05000015


	//   ....[34]....
        /*00b4*/ 	.word	0x05000015


	//   ....[35]....
        /*00b8*/ 	.word	0x05000015


	//----- nvinfo : EIATTR_COOP_GROUP_INSTR_OFFSETS
	.align		4
.L_2549:
        /*00bc*/ 	.byte	0x04, 0x28
        /*00be*/ 	.short	(.L_2551 - .L_2550)


	//   ....[0]....
.L_2550:
        /*00c0*/ 	.word	0x00000ca0


	//   ....[1]....
        /*00c4*/ 	.word	0x00000cd0


	//   ....[2]....
        /*00c8*/ 	.word	0x00000ce0


	//   ....[3]....
        /*00cc*/ 	.word	0x00000d40


	//   ....[4]....
        /*00d0*/ 	.word	0x00000d70


	//   ....[5]....
        /*00d4*/ 	.word	0x00000d80


	//   ....[6]....
        /*00d8*/ 	.word	0x00000de0


	//   ....[7]....
        /*00dc*/ 	.word	0x00000e10


	//   ....[8]....
        /*00e0*/ 	.word	0x00000e20


	//   ....[9]....
        /*00e4*/ 	.word	0x00000e80


	//   ....[10]....
        /*00e8*/ 	.word	0x00000eb0


	//   ....[11]....
        /*00ec*/ 	.word	0x00000ec0


	//   ....[12]....
        /*00f0*/ 	.word	0x00000f20


	//   ....[13]....
        /*00f4*/ 	.word	0x00000f50


	//   ....[14]....
        /*00f8*/ 	.word	0x00000f60


	//   ....[15]....
        /*00fc*/ 	.word	0x00000fc0


	//   ....[16]....
        /*0100*/ 	.word	0x00000fd0


	//   ....[17]....
        /*0104*/ 	.word	0x00000fe0


	//   ....[18]....
        /*0108*/ 	.word	0x00001350


	//   ....[19]....
        /*010c*/ 	.word	0x000013a0


	//   ....[20]....
        /*0110*/ 	.word	0x00001400


	//   ....[21]....
        /*0114*/ 	.word	0x00001490


	//   ....[22]....
        /*0118*/ 	.word	0x00001500


	//   ....[23]....
        /*011c*/ 	.word	0x00001560


	//   ....[24]....
        /*0120*/ 	.word	0x000015f0


	//   ....[25]....
        /*0124*/ 	.word	0x00001660


	//   ....[26]....
        /*0128*/ 	.word	0x000016c0


	//   ....[27]....
        /*012c*/ 	.word	0x00001750


	//   ....[28]....
        /*0130*/ 	.word	0x000017c0


	//   ....[29]....
        /*0134*/ 	.word	0x00001820


	//   ....[30]....
        /*0138*/ 	.word	0x000018b0


	//   ....[31]....
        /*013c*/ 	.word	0x00001910


	//   ....[32]....
        /*0140*/ 	.word	0x00001960


	//   ....[33]....
        /*0144*/ 	.word	0x00001a10


	//   ....[34]....
        /*0148*/ 	.word	0x00001a60


	//   ....[35]....
        /*014c*/ 	.word	0x00001ab0


	//----- nvinfo : EIATTR_EXIT_INSTR_OFFSETS
	.align		4
.L_2551:
        /*0150*/ 	.byte	0x04, 0x1c
        /*0152*/ 	.short	(.L_2553 - .L_2552)


	//   ....[0]....
.L_2552:
        /*0154*/ 	.word	0x000011e0


	//   ....[1]....
        /*0158*/ 	.word	0x000012d0


	//----- nvinfo : EIATTR_CRS_STACK_SIZE
	.align		4
.L_2553:
        /*015c*/ 	.byte	0x04, 0x1e
        /*015e*/ 	.short	(.L_2555 - .L_2554)
.L_2554:
        /*0160*/ 	.word	0x00000000


	//----- nvinfo : EIATTR_CBANK_PARAM_SIZE
	.align		4
.L_2555:
        /*0164*/ 	.byte	0x03, 0x19
        /*0166*/ 	.short	0x00a0


	//----- nvinfo : EIATTR_PARAM_CBANK
	.align		4
        /*0168*/ 	.byte	0x04, 0x0a
        /*016a*/ 	.short	(.L_2557 - .L_2556)
	.align		4
.L_2556:
        /*016c*/ 	.word	index@(.nv.constant0._Z30group_norm_nhwc_fwd_sum_kernelI11Fp32IOFp16WLi64EEv26Group_norm_nhwc_fwd_params)
        /*0170*/ 	.short	0x0210
        /*0172*/ 	.short	0x00a0


	//----- nvinfo : EIATTR_SW_WAR
	.align		4
.L_2557:
        /*0174*/ 	.byte	0x04, 0x36
        /*0176*/ 	.short	(.L_2559 - .L_2558)
.L_2558:
        /*0178*/ 	.word	0x00000008
.L_2559:


//--------------------- .nv.info._Z30group_norm_nhwc_fwd_sum_kernelI11Fp32IOFp16WLi128EEv26Group_norm_nhwc_fwd_params --------------------------
	.section	.nv.info._Z30group_norm_nhwc_fwd_sum_kernelI11Fp32IOFp16WLi128EEv26Group_norm_nhwc_fwd_params,"",@"SHT_CUDA_INFO"
	.sectionflags	@""
	.align	4


	//----- nvinfo : EIATTR_CUDA_API_VERSION
	.align		4
        /*0000*/ 	.byte	0x04, 0x37
        /*0002*/ 	.short	(.L_2561 - .L_2560)
.L_2560:
        /*0004*/ 	.word	0x00000082


	//----- nvinfo : EIATTR_KPARAM_INFO
	.align		4
.L_2561:
        /*0008*/ 	.byte	0x04, 0x17
        /*000a*/ 	.short	(.L_2563 - .L_2562)
.L_2562:
        /*000c*/ 	.word	0x00000000
        /*0010*/ 	.short	0x0000
        /*0012*/ 	.short	0x0000
        /*0014*/ 	.byte	0x00, 0xf0, 0x81, 0x02


	//----- nvinfo : EIATTR_SPARSE_MMA_MASK
	.align		4
.L_2563:
        /*0018*/ 	.byte	0x03, 0x50
        /*001a*/ 	.short	0x0000


	//----- nvinfo : EIATTR_MAXREG_COUNT
	.align		4
        /*001c*/ 	.byte	0x03, 0x1b
        /*001e*/ 	.short	0x00ff


	//----- nvinfo : EIATTR_NUM_BARRIERS
	.align		4
        /*0020*/ 	.byte	0x02, 0x4c
        /*0022*/ 	.byte	0x01
	.zero		1


	//----- nvinfo : EIATTR_MERCURY_ISA_VERSION
	.align		4
        /*0024*/ 	.byte	0x03, 0x5f
        /*0026*/ 	.short	0x0101


	//----- nvinfo : EIATTR_COOP_GROUP_MASK_REGIDS
	.align		4
        /*0028*/ 	.byte	0x04, 0x29
        /*002a*/ 	.short	(.L_2565 - .L_2564)


	//   ....[0]....
.L_2564:
        /*002c*/ 	.word	0xffffffff


	//   ....[1]....
        /*0030*/ 	.word	0xffffffff


	//   ....[2]....
        /*0034*/ 	.word	0xffffffff


	//   ....[3]....
        /*0038*/ 	.word	0xffffffff


	//   ....[4]....
        /*003c*/ 	.word	0xffffffff


	//   ....[5]....
        /*0040*/ 	.word	0xffffffff


	//   ....[6]....
        /*0044*/ 	.word	0xffffffff


	//   ....[7]....
        /*0048*/ 	.word	0xffffffff


	//   ....[8]....
        /*004c*/ 	.word	0xffffffff


	//   ....[9]....
        /*0050*/ 	.word	0xffffffff


	//   ....[10]....
        /*0054*/ 	.word	0xffffffff


	//   ....[11]....
        /*0058*/ 	.word	0xffffffff


	//   ....[12]....
        /*005c*/ 	.word	0xffffffff


	//   ....[13]....
        /*0060*/ 	.word	0xffffffff


	//   ....[14]....
        /*0064*/ 	.word	0xffffffff


	//   ....[15]....
        /*0068*/ 	.word	0xffffffff


	//   ....[16]....
        /*006c*/ 	.word	0xffffffff


	//   ....[17]....
        /*0070*/ 	.word	0xffffffff


	//   ....[18]....
        /*0074*/ 	.word	0x05000000


	//   ....[19]....
        /*0078*/ 	.word	0x05000000


	//   ....[20]....
        /*007c*/ 	.word	0x05000000


	//   ....[21]....
        /*0080*/ 	.word	0x05000000


	//   ....[22]....
        /*0084*/ 	.word	0x05000000


	//   ....[23]....
        /*0088*/ 	.word	0x05000000


	//   ....[24]....
        /*008c*/ 	.word	0x05000000


	//   ....[25]....
        /*0090*/ 	.word	0x05000000


	//   ....[26]....
        /*0094*/ 	.word	0x05000000


	//   ....[27]....
        /*0098*/ 	.word	0x05000000


	//   ....[28]....
        /*009c*/ 	.word	0x05000000


	//   ....[29]....
        /*00a0*/ 	.word	0x05000000


	//   ....[30]....
        /*00a4*/ 	.word	0x05000000


	//   ....[31]....
        /*00a8*/ 	.word	0x05000000


	//   ....[32]....
        /*00ac*/ 	.word	0x05000000


	//   ....[33]....
        /*00b0*/ 	.word	0x05000000


	//   ....[34]....
        /*00b4*/ 	.word	0x05000000


	//   ....[35]....
        /*00b8*/ 	.word	0x05000000


	//----- nvinfo : EIATTR_COOP_GROUP_INSTR_OFFSETS
	.align		4
.L_2565:
        /*00bc*/ 	.byte	0x04, 0x28
        /*00be*/ 	.short	(.L_2567 - .L_2566)


	//   ....[0]....
.L_2566:
        /*00c0*/ 	.word	0x00000df0


	//   ....[1]....
        /*00c4*/ 	.word	0x00000e20


	//   ....[2]....
        /*00c8*/ 	.word	0x00000e40


	//   ....[3]....
        /*00cc*/ 	.word	0x00000ea0


	//   ....[4]....
        /*00d0*/ 	.word	0x00000ed0


	//   ....[5]....
        /*00d4*/ 	.word	0x00000ee0


	//   ....[6]....
        /*00d8*/ 	.word	0x00000f40


	//   ....[7]....
        /*00dc*/ 	.word	0x00000f70


	//   ....[8]....
        /*00e0*/ 	.word	0x00000f80


	//   ....[9]....
        /*00e4*/ 	.word	0x00000fe0


	//   ....[10]....
        /*00e8*/ 	.word	0x00001010


	//   ....[11]....
        /*00ec*/ 	.word	0x00001020


	//   ....[12]....
        /*00f0*/ 	.word	0x00001080


	//   ....[13]....
        /*00f4*/ 	.word	0x000010b0


	//   ....[14]....
        /*00f8*/ 	.word	0x000010c0


	//   ....[15]....
        /*00fc*/ 	.word	0x00001130


	//   ....[16]....
        /*0100*/ 	.word	0x00001140


	//   ....[17]....
        /*0104*/ 	.word	0x00001150


	//   ....[18]....
        /*0108*/ 	.word	0x000015e0


	//   ....[19]....
        /*010c*/ 	.word	0x00001640


	//   ....[20]....
        /*0110*/ 	.word	0x000016a0


	//   ....[21]....
        /*0114*/ 	.word	0x00001730


	//   ....[22]....
        /*0118*/ 	.word	0x000017a0


	//   ....[23]....
        /*011c*/ 	.word	0x00001800


	//   ....[24]....
        /*0120*/ 	.word	0x00001890


	//   ....[25]....
        /*0124*/ 	.word	0x00001900


	//   ....[26]....
        /*0128*/ 	.word	0x00001960


	//   ....[27]....
        /*012c*/ 	.word	0x000019f0


	//   ....[28]....
        /*0130*/ 	.word	0x00001a70


	//   ....[29]....
        /*0134*/ 	.word	0x00001ad0


	//   ....[30]....
        /*0138*/ 	.word	0x00001b60


	//   ....[31]....
        /*013c*/ 	.word	0x00001bc0


	//   ....[32]....
        /*0140*/ 	.word	0x00001c20


	//   ....[33]....
        /*0144*/ 	.word	0x00001cb0


	//   ....[34]....
        /*0148*/ 	.word	0x00001d00


	//   ....[35]....
        /*014c*/ 	.word	0x00001d50


	//----- nvinfo : EIATTR_EXIT_INSTR_OFFSETS
	.align		4
.L_2567:
        /*0150*/ 	.byte	0x04, 0x1c
        /*0152*/ 	.short	(.L_2569 - .L_2568)


	//   ....[0]....
.L_2568:
        /*0154*/ 	.word	0x00001470


	//   ....[1]....
        /*0158*/ 	.word	0x00001560


	//----- nvinfo : EIATTR_CRS_STACK_SIZE
	.align		4
.L_2569:
        /*015c*/ 	.byte	0x04, 0x1e
        /*015e*/ 	.short	(.L_2571 - .L_2570)
.L_2570:
        /*0160*/ 	.word	0x00000000


	//----- nvinfo : EIATTR_CBANK_PARAM_SIZE
	.align		4
.L_2571:
        /*0164*/ 	.byte	0x03, 0x19
        /*0166*/ 	.short	0x00a0


	//----- nvinfo : EIATTR_PARAM_CBANK
	.align		4
        /*0168*/ 	.byte	0x04, 0x0a
        /*016a*/ 	.short	(.L_2573 - .L_2572)
	.align		4
.L_2572:
        /*016c*/ 	.word	index@(.nv.constant0._Z30group_norm_nhwc_fwd_sum_kernelI11Fp32IOFp16WLi128EEv26Group_norm_nhwc_fwd_params)
        /*0170*/ 	.short	0x0210
        /*0172*/ 	.short	0x00a0


	//----- nvinfo : EIATTR_SW_WAR
	.align		4
.L_2573:
        /*0174*/ 	.byte	0x04, 0x36
        /*0176*/ 	.short	(.L_2575 - .L_2574)
.L_2574:
        /*0178*/ 	.word	0x00000008
.L_2575:


//--------------------- .nv.info._Z30group_norm_nhwc_fwd_sum_kernelI11Fp32IOFp16WLi192EEv26Group_norm_nhwc_fwd_params --------------------------
	.section	.nv.info._Z30group_norm_nhwc_fwd_sum_kernelI11Fp32IOFp16WLi192EEv26Group_norm_nhwc_fwd_params,"",@"SHT_CUDA_INFO"
	.sectionflags	@""
	.align	4


	//----- nvinfo : EIATTR_CUDA_API_VERSION
	.align		4
        /*0000*/ 	.byte	0x04, 0x37
        /*0002*/ 	.short	(.L_2577 - .L_2576)
.L_2576:
        /*0004*/ 	.word	0x00000082


	//----- nvinfo : EIATTR_KPARAM_INFO
	.align		4
.L_2577:
        /*0008*/ 	.byte	0x04, 0x17
        /*000a*/ 	.short	(.L_2579 - .L_2578)
.L_2578:
        /*000c*/ 	.word	0x00000000
        /*0010*/ 	.short	0x0000
        /*0012*/ 	.short	0x0000
        /*0014*/ 	.byte	0x00, 0xf0, 0x81, 0x02


	//----- nvinfo : EIATTR_SPARSE_MMA_MASK
	.align		4
.L_2579:
        /*0018*/ 	.byte	0x03, 0x50
        /*001a*/ 	.short	0x0000


	//----- nvinfo : EIATTR_MAXREG_COUNT
	.align		4
        /*001c*/ 	.byte	0x03, 0x1b
        /*001e*/ 	.short	0x00ff


	//----- nvinfo : EIATTR_NUM_BARRIERS
	.align		4
        /*0020*/ 	.byte	0x02, 0x4c
        /*0022*/ 	.byte	0x01
	.zero		1


	//----- nvinfo : EIATTR_MERCURY_ISA_VERSION
	.align		4
        /*0024*/ 	.byte	0x03, 0x5f
        /*0026*/ 	.short	0x0101


	//----- nvinfo : EIATTR_COOP_GROUP_MASK_REGIDS
	.align		4
        /*0028*/ 	.byte	0x04, 0x29
        /*002a*/ 	.short	(.L_2581 - .L_2580)


	//   ....[0]....
.L_2580:
        /*002c*/ 	.word	0xffffffff


	//   ....[1]....
        /*0030*/ 	.word	0xffffffff


	//   ....[2]....
        /*0034*/ 	.word	0xffffffff


	//   ....[3]....
        /*0038*/ 	.word	0xffffffff


	//   ....[4]....
        /*003c*/ 	.word	0xffffffff


	//   ....[5]....
        /*0040*/ 	.word	0xffffffff


	//   ....[6]....
        /*0044*/ 	.word	0xffffffff


	//   ....[7]....
        /*0048*/ 	.word	0xffffffff


	//   ....[8]....
        /*004c*/ 	.word	0xffffffff


	//   ....[9]....
        /*0050*/ 	.word	0xffffffff


	//   ....[10]....
        /*0054*/ 	.word	0xffffffff


	//   ....[11]....
        /*0058*/ 	.word	0xffffffff


	//   ....[12]....
        /*005c*/ 	.word	0xffffffff


	//   ....[13]....
        /*0060*/ 	.word	0xffffffff


	//   ....[14]....
        /*0064*/ 	.word	0xffffffff


	//   ....[15]....
        /*0068*/ 	.word	0xffffffff


	//   ....[16]....
        /*006c*/ 	.word	0xffffffff


	//   ....[17]....
        /*0070*/ 	.word	0xffffffff


	//   ....[18]....
        /*0074*/ 	.word	0x0500001a


	//   ....[19]....
        /*0078*/ 	.word	0x0500001a


	//   ....[20]....
        /*007c*/ 	.word	0x0500001a


	//   ....[21]....
        /*0080*/ 	.word	0x0500001a


	//   ....[22]....
        /*0084*/ 	.word	0x0500001a


	//   ....[23]....
        /*0088*/ 	.word	0x0500001a


	//   ....[24]....
        /*008c*/ 	.word	0x0500001a


	//   ....[25]....
        /*0090*/ 	.word	0x0500001a


	//   ....[26]....
        /*0094*/ 	.word	0x0500001a


	//   ....[27]....
        /*0098*/ 	.word	0x0500001a


	//   ....[28]....
        /*009c*/ 	.word	0x0500001a


	//   ....[29]....
        /*00a0*/ 	.word	0x0500001a


	//   ....[30]....
        /*00a4*/ 	.word	0x0500001a


	//   ....[31]....
        /*00a8*/ 	.word	0x0500001a


	//   ....[32]....
        /*00ac*/ 	.word	0x0500001a


	//   ....[33]....
        /*00b0*/ 	.word	0x0500001a


	//   ....[34]....
        /*00b4*/ 	.word	0x0500001a


	//   ....[35]....
        /*00b8*/ 	.word	0x0500001a


	//----- nvinfo : EIATTR_COOP_GROUP_INSTR_OFFSETS
	.align		4
.L_2581:
        /*00bc*/ 	.byte	0x04, 0x28
        /*00be*/ 	.short	(.L_2583 - .L_2582)


	//   ....[0]....
.L_2582:
        /*00c0*/ 	.word	0x00000f20


	//   ....[1]....
        /*00c4*/ 	.word	0x00000f50


	//   ....[2]....
        /*00c8*/ 	.word	0x00000f60


	//   ....[3]....
        /*00cc*/ 	.word	0x00000fc0


	//   ....[4]....
        /*00d0*/ 	.word	0x00000ff0


	//   ....[5]....
        /*00d4*/ 	.word	0x00001000


	//   ....[6]....
        /*00d8*/ 	.word	0x00001060


	//   ....[7]....
        /*00dc*/ 	.word	0x00001090


	//   ....[8]....
        /*00e0*/ 	.word	0x000010a0


	//   ....[9]....
        /*00e4*/ 	.word	0x00001100


	//   ....[10]....
        /*00e8*/ 	.word	0x00001130


	//   ....[11]....
        /*00ec*/ 	.word	0x00001140


	//   ....[12]....
        /*00f0*/ 	.word	0x000011a0


	//   ....[13]....
        /*00f4*/ 	.word	0x000011d0


	//   ....[14]....
        /*00f8*/ 	.word	0x000011e0


	//   ....[15]....
        /*00fc*/ 	.word	0x00001250


	//   ....[16]....
        /*0100*/ 	.word	0x00001260


	//   ....[17]....
        /*0104*/ 	.word	0x00001270


	//   ....[18]....
        /*0108*/ 	.word	0x000018b0


	//   ....[19]....
        /*010c*/ 	.word	0x00001900


	//   ....[20]....
        /*0110*/ 	.word	0x00001970


	//   ....[21]....
        /*0114*/ 	.word	0x00001a20


	//   ....[22]....
        /*0118*/ 	.word	0x00001a70


	//   ....[23]....
        /*011c*/ 	.word	0x00001ae0


	//   ....[24]....
        /*0120*/ 	.word	0x00001b90


	//   ....[25]....
        /*0124*/ 	.word	0x00001be0


	//   ....[26]....
        /*0128*/ 	.word	0x00001c50


	//   ....[27]....
        /*012c*/ 	.word	0x00001d00


	//   ....[28]....
        /*0130*/ 	.word	0x00001d50


	//   ....[29]....
        /*0134*/ 	.word	0x00001dc0


	//   ....[30]....
        /*0138*/ 	.word	0x00001e70


	//   ....[31]....
        /*013c*/ 	.word	0x00001ed0


	//   ....[32]....
        /*0140*/ 	.word	0x00001f20


	//   ....[33]....
        /*0144*/ 	.word	0x00001fe0


	//   ....[34]....
        /*0148*/ 	.word	0x00002030


	//   ....[35]....
        /*014c*/ 	.word	0x00002080


	//----- nvinfo : EIATTR_EXIT_INSTR_OFFSETS
	.align		4
.L_2583:
        /*0150*/ 	.byte	0x04, 0x1c
        /*0152*/ 	.short	(.L_2585 - .L_2584)


	//   ....[0]....
.L_2584:
        /*0154*/ 	.word	0x00001750


	//   ....[1]....
        /*0158*/ 	.word	0x00001840


	//----- nvinfo : EIATTR_CRS_STACK_SIZE
	.align		4
.L_2585:
        /*015c*/ 	.byte	0x04, 0x1e
        /*015e*/ 	.short	(.L_2587 - .L_2586)
.L_2586:
        /*0160*/ 	.word	0x00000000


	//----- nvinfo : EIATTR_CBANK_PARAM_SIZE
	.align		4
.L_2587:
        /*0164*/ 	.byte	0x03, 0x19
        /*0166*/ 	.short	0x00a0


	//----- nvinfo : EIATTR_PARAM_CBANK
	.align		4
        /*0168*/ 	.byte	0x04, 0x0a
        /*016a*/ 	.short	(.L_2589 - .L_2588)
	.align		4
.L_2588:
        /*016c*/ 	.word	index@(.nv.constant0._Z30group_norm_nhwc_fwd_sum_kernelI11Fp32IOFp16WLi192EEv26Group_norm_nhwc_fwd_params)
        /*0170*/ 	.short	0x0210
        /*0172*/ 	.short	0x00a0


	//----- nvinfo : EIATTR_SW_WAR
	.align		4
.L_2589:
        /*0174*/ 	.byte	0x04, 0x36
        /*0176*/ 	.short	(.L_2591 - .L_2590)
.L_2590:
        /*0178*/ 	.word	0x00000008
.L_2591:


//--------------------- .nv.info._Z30group_norm_nhwc_fwd_sum_kernelI11Fp32IOFp16WLi448EEv26Group_norm_nhwc_fwd_params --------------------------
	.section	.nv.info._Z30group_norm_nhwc_fwd_sum_kernelI11Fp32IOFp16WLi448EEv26Group_norm_nhwc_fwd_params,"",@"SHT_CUDA_INFO"
	.sectionflags	@""
	.align	4


	//----- nvinfo : EIATTR_CUDA_API_VERSION
	.align		4
        /*0000*/ 	.byte	0x04, 0x37
        /*0002*/ 	.short	(.L_2593 - .L_2592)
.L_2592:
        /*0004*/ 	.word	0x00000082


	//----- nvinfo : EIATTR_KPARAM_INFO
	.align		4
.L_2593:
        /*0008*/ 	.byte	0x04, 0x17
        /*000a*/ 	.short	(.L_2595 - .L_2594)
.L_2594:
        /*000c*/ 	.word	0x00000000
        /*0010*/ 	.short	0x0000
        /*0012*/ 	.short	0x0000
        /*0014*/ 	.byte	0x00, 0xf0, 0x81, 0x02


	//----- nvinfo : EIATTR_SPARSE_MMA_MASK
	.align		4
.L_2595:
        /*0018*/ 	.byte	0x03, 0x50
        /*001a*/ 	.short	0x0000


	//----- nvinfo : EIATTR_MAXREG_COUNT
	.align		4
        /*001c*/ 	.byte	0x03, 0x1b
        /*001e*/ 	.short	0x00ff


	//----- nvinfo : EIATTR_NUM_BARRIERS
	.align		4
        /*0020*/ 	.byte	0x02, 0x4c
        /*0022*/ 	.byte	0x01
	.zero		1


	//----- nvinfo : EIATTR_MERCURY_ISA_VERSION
	.align		4
        /*0024*/ 	.byte	0x03, 0x5f
        /*0026*/ 	.short	0x0101


	//----- nvinfo : EIATTR_COOP_GROUP_MASK_REGIDS
	.align		4
        /*0028*/ 	.byte	0x04, 0x29
        /*002a*/ 	.short	(.L_2597 - .L_2596)


	//   ....[0]....
.L_2596:
        /*002c*/ 	.word	0xffffffff


	//   ....[1]....
        /*0030*/ 	.word	0xffffffff


	//   ....[2]....
        /*0034*/ 	.word	0xffffffff


	//   ....[3]....
        /*0038*/ 	.word	0xffffffff


	//   ....[4]....
        /*003c*/ 	.word	0xffffffff


	//   ....[5]....
        /*0040*/ 	.word	0xffffffff


	//   ....[6]....
        /*0044*/ 	.word	0xffffffff


	//   ....[7]....
        /*0048*/ 	.word	0xffffffff


	//   ....[8]....
        /*004c*/ 	.word	0xffffffff


	//   ....[9]....
        /*0050*/ 	.word	0xffffffff


	//   ....[10]....
        /*0054*/ 	.word	0xffffffff


	//   ....[11]....
        /*0058*/ 	.word	0xffffffff


	//   ....[12]....
        /*005c*/ 	.word	0xffffffff


	//   ....[13]....
        /*0060*/ 	.word	0xffffffff


	//   ....[14]....
        /*0064*/ 	.word	0xffffffff


	//   ....[15]....
        /*0068*/ 	.word	0xffffffff


	//   ....[16]....
        /*006c*/ 	.word	0xffffffff


	//   ....[17]....
        /*0070*/ 	.word	0xffffffff


	//   ....[18]....
        /*0074*/ 	.word	0x05000032


	//   ....[19]....
        /*0078*/ 	.word	0x05000032


	//   ....[20]....
        /*007c*/ 	.word	0x05000032


	//   ....[21]....
        /*0080*/ 	.word	0x05000032


	//   ....[22]....
        /*0084*/ 	.word	0x05000032


	//   ....[23]....
        /*0088*/ 	.word	0x05000032


	//   ....[24]....
        /*008c*/ 	.word	0x05000032


	//   ....[25]....
        /*0090*/ 	.word	0x05000032


	//   ....[26]....
        /*0094*/ 	.word	0x05000032


	//   ....[27]....
        /*0098*/ 	.word	0x05000032


	//   ....[28]....
        /*009c*/ 	.word	0x05000032


	//   ....[29]....
        /*00a0*/ 	.word	0x05000032


	//   ....[30]....
        /*00a4*/ 	.word	0x05000032


	//   ....[31]....
        /*00a8*/ 	.word	0x05000032


	//   ....[32]....
        /*00ac*/ 	.word	0x05000032


	//   ....[33]....
        /*00b0*/ 	.word	0x05000032


	//   ....[34]....
        /*00b4*/ 	.word	0x05000032


	//   ....[35]....
        /*00b8*/ 	.word	0x05000032


	//----- nvinfo : EIATTR_COOP_GROUP_INSTR_OFFSETS
	.align		4
.L_2597:
        /*00bc*/ 	.byte	0x04, 0x28
        /*00be*/ 	.short	(.L_2599 - .L_2598)


	//   ....[0]....
.L_2598:
        /*00c0*/ 	.word	0x000013e0


	//   ....[1]....
        /*00c4*/ 	.word	0x00001410


	//   ....[2]....
        /*00c8*/ 	.word	0x00001430


	//   ....[3]....
        /*00cc*/ 	.word	0x00001490


	//   ....[4]....
        /*00d0*/ 	.word	0x000014c0


	//   ....[5]....
        /*00d4*/ 	.word	0x000014d0


	//   ....[6]....
        /*00d8*/ 	.word	0x00001530


	//   ....[7]....
        /*00dc*/ 	.word	0x00001560


	//   ....[8]....
        /*00e0*/ 	.word	0x00001570


	//   ....[9]....
        /*00e4*/ 	.word	0x000015c0


	//   ....[10]....
        /*00e8*/ 	.word	0x000015f0


	//   ....[11]....
        /*00ec*/ 	.word	0x00001610


	//   ....[12]....
        /*00f0*/ 	.word	0x00001660


	//   ....[13]....
        /*00f4*/ 	.word	0x000016a0


	//   ....[14]....
        /*00f8*/ 	.word	0x000016c0


	//   ....[15]....
        /*00fc*/ 	.word	0x000016f0


	//   ....[16]....
        /*0100*/ 	.word	0x00001740


	//   ....[17]....
        /*0104*/ 	.word	0x00001760


	//   ....[18]....
        /*0108*/ 	.word	0x00002200


	//   ....[19]....
        /*010c*/ 	.word	0x00002270


	//   ....[20]....
        /*0110*/ 	.word	0x000022e0


	//   ....[21]....
        /*0114*/ 	.word	0x00002390


	//   ....[22]....
        /*0118*/ 	.word	0x00002400


	//   ....[23]....
        /*011c*/ 	.word	0x00002470


	//   ....[24]....
        /*0120*/ 	.word	0x00002520


	//   ....[25]....
        /*0124*/ 	.word	0x00002590


	//   ....[26]....
        /*0128*/ 	.word	0x00002600


	//   ....[27]....
        /*012c*/ 	.word	0x000026b0


	//   ....[28]....
        /*0130*/ 	.word	0x00002720


	//   ....[29]....
        /*0134*/ 	.word	0x00002790


	//   ....[30]....
        /*0138*/ 	.word	0x00002840


	//   ....[31]....
        /*013c*/ 	.word	0x000028c0


	//   ....[32]....
        /*0140*/ 	.word	0x00002920


	//   ....[33]....
        /*0144*/ 	.word	0x000029d0


	//   ....[34]....
        /*0148*/ 	.word	0x00002a50


	//   ....[35]....
        /*014c*/ 	.word	0x00002ab0


	//----- nvinfo : EIATTR_EXIT_INSTR_OFFSETS
	.align		4
.L_2599:
        /*0150*/ 	.byte	0x04, 0x1c
        /*0152*/ 	.short	(.L_2601 - .L_2600)


	//   ....[0]....
.L_2600:
        /*0154*/ 	.word	0x00002070


	//   ....[1]....
        /*0158*/ 	.word	0x00002160


	//----- nvinfo : EIATTR_CRS_STACK_SIZE
	.align		4
.L_2601:
        /*015c*/ 	.byte	0x04, 0x1e
        /*015e*/ 	.short	(.L_2603 - .L_2602)
.L_2602:
        /*0160*/ 	.word	0x00000000


	//----- nvinfo : EIATTR_CBANK_PARAM_SIZE
	.align		4
.L_2603:
        /*0164*/ 	.byte	0x03, 0x19
        /*0166*/ 	.short	0x00a0


	//----- nvinfo : EIATTR_PARAM_CBANK
	.align		4
        /*0168*/ 	.byte	0x04, 0x0a
        /*016a*/ 	.short	(.L_2605 - .L_2604)
	.align		4
.L_2604:
        /*016c*/ 	.word	index@(.nv.constant0._Z30group_norm_nhwc_fwd_sum_kernelI11Fp32IOFp16WLi448EEv26Group_norm_nhwc_fwd_params)
        /*0170*/ 	.short	0x0210
        /*0172*/ 	.short	0x00a0


	//----- nvinfo : EIATTR_SW_WAR
	.align		4
.L_2605:
        /*0174*/ 	.byte	0x04, 0x36
        /*0176*/ 	.short	(.L_2607 - .L_2606)
.L_2606:
        /*0178*/ 	.word	0x00000008
.L_2607:


//--------------------- .nv.info._Z30group_norm_nhwc_fwd_sum_kernelI11Fp32IOFp16WLi256EEv26Group_norm_nhwc_fwd_params --------------------------
	.section	.nv.info._Z30group_norm_nhwc_fwd_sum_kernelI11Fp32IOFp16WLi256EEv26Group_norm_nhwc_fwd_params,"",@"SHT_CUDA_INFO"
	.sectionflags	@""
	.align	4


	//----- nvinfo : EIATTR_CUDA_API_VERSION
	.align		4
        /*0000*/ 	.byte	0x04, 0x37
        /*0002*/ 	.short	(.L_2609 - .L_2608)
.L_2608:
        /*0004*/ 	.word	0x00000082


	//----- nvinfo : EIATTR_KPARAM_INFO
	.align		4
.L_2609:
        /*0008*/ 	.byte	0x04, 0x17
        /*000a*/ 	.short	(.L_2611 - .L_2610)
.L_2610:
        /*000c*/ 	.word	0x00000000
        /*0010*/ 	.short	0x0000
        /*0012*/ 	.short	0x0000
        /*0014*/ 	.byte	0x00, 0xf0, 0x81, 0x02


	//----- nvinfo : EIATTR_SPARSE_MMA_MASK
	.align		4
.L_2611:
        /*0018*/ 	.byte	0x03, 0x50
        /*001a*/ 	.short	0x0000


	//----- nvinfo : EIATTR_MAXREG_COUNT
	.align		4
        /*001c*/ 	.byte	0x03, 0x1b
        /*001e*/ 	.short	0x00ff


	//----- nvinfo : EIATTR_NUM_BARRIERS
	.align		4
        /*0020*/ 	.byte	0x02, 0x4c
        /*0022*/ 	.byte	0x01
	.zero		1


	//----- nvinfo : EIATTR_MERCURY_ISA_VERSION
	.align		4
        /*0024*/ 	.byte	0x03, 0x5f
        /*0026*/ 	.short	0x0101


	//----- nvinfo : EIATTR_COOP_GROUP_MASK_REGIDS
	.align		4
        /*0028*/ 	.byte	0x04, 0x29
        /*002a*/ 	.short	(.L_2613 - .L_2612)


	//   ....[0]....
.L_2612:
        /*002c*/ 	.word	0xffffffff


	//   ....[1]....
        /*0030*/ 	.word	0xffffffff


	//   ....[2]....
        /*0034*/ 	.word	0xffffffff


	//   ....[3]....
        /*0038*/ 	.word	0xffffffff


	//   ....[4]....
        /*003c*/ 	.word	0xffffffff


	//   ....[5]....
        /*0040*/ 	.word	0xffffffff


	//   ....[6]....
        /*0044*/ 	.word	0xffffffff


	//   ....[7]....
        /*0048*/ 	.word	0xffffffff


	//   ....[8]....
        /*004c*/ 	.word	0xffffffff


	//   ....[9]....
        /*0050*/ 	.word	0xffffffff


	//   ....[10]....
        /*0054*/ 	.word	0xffffffff


	//   ....[11]....
        /*0058*/ 	.word	0xffffffff


	//   ....[12]....
        /*005c*/ 	.word	0xffffffff


	//   ....[13]....
        /*0060*/ 	.word	0xffffffff


	//   ....[14]....
        /*0064*/ 	.word	0xffffffff


	//   ....[15]....
        /*0068*/ 	.word	0xffffffff


	//   ....[16]....
        /*006c*/ 	.word	0xffffffff


	//   ....[17]....
        /*0070*/ 	.word	0xffffffff


	//   ....[18]....
        /*0074*/ 	.word	0x05000020


	//   ....[19]....
        /*0078*/ 	.word	0x05000020


	//   ....[20]....
        /*007c*/ 	.word	0x05000020


	//   ....[21]....
        /*0080*/ 	.word	0x05000020


	//   ....[22]....
        /*0084*/ 	.word	0x05000020


	//   ....[23]....
        /*0088*/ 	.word	0x05000020


	//   ....[24]....
        /*008c*/ 	.word	0x05000020


	//   ....[25]....
        /*0090*/ 	.word	0x05000020


	//   ....[26]....
        /*0094*/ 	.word	0x05000020


	//   ....[27]....
        /*0098*/ 	.word	0x05000020


	//   ....[28]....
        /*009c*/ 	.word	0x05000020


	//   ....[29]....
        /*00a0*/ 	.word	0x05000020


	//   ....[30]....
        /*00a4*/ 	.word	0x05000020


	//   ....[31]....
        /*00a8*/ 	.word	0x05000020


	//   ....[32]....
        /*00ac*/ 	.word	0x05000020


	//   ....[33]....
        /*00b0*/ 	.word	0x05000020


	//   ....[34]....
        /*00b4*/ 	.word	0x05000020


	//   ....[35]....
        /*00b8*/ 	.word	0x05000020


	//----- nvinfo : EIATTR_COOP_GROUP_INSTR_OFFSETS
	.align		4
.L_2613:
        /*00bc*/ 	.byte	0x04, 0x28
        /*00be*/ 	.short	(.L_2615 - .L_2614)


	//   ....[0]....
.L_2614:
        /*00c0*/ 	.word	0x00001030


	//   ....[1]....
        /*00c4*/ 	.word	0x00001060


	//   ....[2]....
        /*00c8*/ 	.word	0x00001080


	//   ....[3]....
        /*00cc*/ 	.word	0x000010e0


	//   ....[4]....
        /*00d0*/ 	.word	0x00001110


	//   ....[5]....
        /*00d4*/ 	.word	0x00001120


	//   ....[6]....
        /*00d8*/ 	.word	0x00001170


	//   ....[7]....
        /*00dc*/ 	.word	0x000011a0


	//   ....[8]....
        /*00e0*/ 	.word	0x000011c0


	//   ....[9]....
        /*00e4*/ 	.word	0x00001210


	//   ....[10]....
        /*00e8*/ 	.word	0x00001220


	//   ....[11]....
        /*00ec*/ 	.word	0x00001260


	//   ....[12]....
        /*00f0*/ 	.word	0x000012b0


	//   ....[13]....
        /*00f4*/ 	.word	0x000012f0


	//   ....[14]....
        /*00f8*/ 	.word	0x00001330


	//   ....[15]....
        /*00fc*/ 	.word	0x00001350


	//   ....[16]....
        /*0100*/ 	.word	0x00001380


	//   ....[17]....
        /*0104*/ 	.word	0x000013b0


	//   ....[18]....
        /*0108*/ 	.word	0x00001ae0


	//   ....[19]....
        /*010c*/ 	.word	0x00001b50


	//   ....[20]....
        /*0110*/ 	.word	0x00001bc0


	//   ....[21]....
        /*0114*/ 	.word	0x00001c70


	//   ....[22]....
        /*0118*/ 	.word	0x00001ce0


	//   ....[23]....
        /*011c*/ 	.word	0x00001d50


	//   ....[24]....
        /*0120*/ 	.word	0x00001e00


	//   ....[25]....
        /*0124*/ 	.word	0x00001e70


	//   ....[26]....
        /*0128*/ 	.word	0x00001ee0


	//   ....[27]....
        /*012c*/ 	.word	0x00001f90


	//   ....[28]....
        /*0130*/ 	.word	0x00002000


	//   ....[29]....
        /*0134*/ 	.word	0x00002070


	//   ....[30]....
        /*0138*/ 	.word	0x00002120


	//   ....[31]....
        /*013c*/ 	.word	0x000021a0


	//   ....[32]....
        /*0140*/ 	.word	0x00002210


	//   ....[33]....
        /*0144*/ 	.word	0x000022b0


	//   ....[34]....
        /*0148*/ 	.word	0x00002330


	//   ....[35]....
        /*014c*/ 	.word	0x00002390


	//----- nvinfo : EIATTR_EXIT_INSTR_OFFSETS
	.align		4
.L_2615:
        /*0150*/ 	.byte	0x04, 0x1c
        /*0152*/ 	.short	(.L_2617 - .L_2616)


	//   ....[0]....
.L_2616:
        /*0154*/ 	.word	0x00001950


	//   ....[1]....
        /*0158*/ 	.word	0x00001a40


	//----- nvinfo : EIATTR_CRS_STACK_SIZE
	.align		4
.L_2617:
        /*015c*/ 	.byte	0x04, 0x1e
        /*015e*/ 	.short	(.L_2619 - .L_2618)
.L_2618:
        /*0160*/ 	.word	0x00000000


	//----- nvinfo : EIATTR_CBANK_PARAM_SIZE
	.align		4
.L_2619:
        /*0164*/ 	.byte	0x03, 0x19
        /*0166*/ 	.short	0x00a0


	//----- nvinfo : EIATTR_PARAM_CBANK
	.align		4
        /*0168*/ 	.byte	0x04, 0x0a
        /*016a*/ 	.short	(.L_2621 - .L_2620)
	.align		4
.L_2620:
        /*016c*/ 	.word	index@(.nv.constant0._Z30group_norm_nhwc_fwd_sum_kernelI11Fp32IOFp16WLi256EEv26Group_norm_nhwc_fwd_params)
        /*0170*/ 	.short	0x0210
        /*0172*/ 	.short	0x00a0


	//----- nvinfo : EIATTR_SW_WAR
	.align		4
.L_2621:
        /*0174*/ 	.byte	0x04, 0x36
        /*0176*/ 	.short	(.L_2623 - .L_2622)
.L_2622:
        /*0178*/ 	.word	0x00000008
.L_2623:


//--------------------- .nv.info._Z30group_norm_nhwc_fwd_sum_kernelI11Fp32IOFp16WLi120EEv26Group_norm_nhwc_fwd_params --------------------------
	.section	.nv.info._Z30group_norm_nhwc_fwd_sum_kernelI11Fp32IOFp16WLi120EEv26Group_norm_nhwc_fwd_params,"",@"SHT_CUDA_INFO"
	.sectionflags	@""
	.align	4


	//----- nvinfo : EIATTR_CUDA_API_VERSION
	.align		4
        /*0000*/ 	.byte	0x04, 0x37
        /*0002*/ 	.short	(.L_2625 - .L_2624)
.L_2624:
        /*0004*/ 	.word	0x00000082


	//----- nvinfo : EIATTR_KPARAM_INFO
	.align		4
.L_2625:
        /*0008*/ 	.byte	0x04, 0x17
        /*000a*/ 	.short	(.L_2627 - .L_2626)
.L_2626:
        /*000c*/ 	.word	0x00000000
        /*0010*/ 	.short	0x0000
        /*0012*/ 	.short	0x0000
        /*0014*/ 	.byte	0x00, 0xf0, 0x81, 0x02


	//----- nvinfo : EIATTR_SPARSE_MMA_MASK
	.align		4
.L_2627:
        /*0018*/ 	.byte	0x03, 0x50
        /*001a*/ 	.short	0x0000


	//----- nvinfo : EIATTR_MAXREG_COUNT
	.align		4
        /*001c*/ 	.byte	0x03, 0x1b
        /*001e*/ 	.short	0x00ff


	//----- nvinfo : EIATTR_NUM_BARRIERS
	.align		4
        /*0020*/ 	.byte	0x02, 0x4c
        /*0022*/ 	.byte	0x01
	.zero		1


	//----- nvinfo : EIATTR_MERCURY_ISA_VERSION
	.align		4
        /*0024*/ 	.byte	0x03, 0x5f
        /*0026*/ 	.short	0x0101


	//----- nvinfo : EIATTR_COOP_GROUP_MASK_REGIDS
	.align		4
        /*0028*/ 	.byte	0x04, 0x29
        /*002a*/ 	.short	(.L_2629 - .L_2628)


	//   ....[0]....
.L_2628:
        /*002c*/ 	.word	0x0500000b


	//   ....[1]....
        /*0030*/ 	.word	0x0500000b


	//   ....[2]....
        /*0034*/ 	.word	0x0500000b


	//   ....[3]....
        /*0038*/ 	.word	0x0500000b


	//   ....[4]....
        /*003c*/ 	.word	0x0500000b


	//   ....[5]....
        /*0040*/ 	.word	0x0500000b


	//   ....[6]....
        /*0044*/ 	.word	0x0500000b


	//   ....[7]....
        /*0048*/ 	.word	0x0500000b


	//   ....[8]....
        /*004c*/ 	.word	0x0500000b


	//   ....[9]....
        /*0050*/ 	.word	0x0500000b


	//   ....[10]....
        /*0054*/ 	.word	0x0500000b


	//   ....[11]....
        /*0058*/ 	.word	0x0500000b


	//   ....[12]....
        /*005c*/ 	.word	0x0500000b


	//   ....[13]....
        /*0060*/ 	.word	0x0500000b


	//   ....[14]....
        /*0064*/ 	.word	0x0500000b


	//   ....[15]....
        /*0068*/ 	.word	0x0500000b


	//   ....[16]....
        /*006c*/ 	.word	0x0500000b


	//   ....[17]....
        /*0070*/ 	.word	0x0500000b


	//   ....[18]....
        /*0074*/ 	.word	0x0500000b


	//   ....[19]....
        /*0078*/ 	.word	0x0500000b


	//   ....[20]....
        /*007c*/ 	.word	0x0500000b


	//   ....[21]....
        /*0080*/ 	.word	0x0500000b


	//----- nvinfo : EIATTR_COOP_GROUP_INSTR_OFFSETS
	.align		4
.L_2629:
        /*0084*/ 	.byte	0x04, 0x28
        /*0086*/ 	.short	(.L_2631 - .L_2630)


	//   ....[0]....
.L_2630:
        /*0088*/ 	.word	0x00000dd0


	//   ....[1]....
        /*008c*/ 	.word	0x00000ed0


	//   ....[2]....
        /*0090*/ 	.word	0x00000f10


	//   ....[3]....
        /*0094*/ 	.word	0x00001010


	//   ....[4]....
        /*0098*/ 	.word	0x00001050


	//   ....[5]....
        /*009c*/ 	.word	0x00001150


	//   ....[6]....
        /*00a0*/ 	.word	0x00001190


	//   ....[7]....
        /*00a4*/ 	.word	0x000012c0


	//   ....[8]....
        /*00a8*/ 	.word	0x00001310


	//   ....[9]....
        /*00ac*/ 	.word	0x00001380


	//   ....[10]....
        /*00b0*/ 	.word	0x000013f0


	//   ....[11]....
        /*00b4*/ 	.word	0x000018e0


	//   ....[12]....
        /*00b8*/ 	.word	0x00001930


	//   ....[13]....
        /*00bc*/ 	.word	0x000019a0


	//   ....[14]....
        /*00c0*/ 	.word	0x000019f0


	//   ....[15]....
        /*00c4*/ 	.word	0x00001a60


	//   ....[16]....
        /*00c8*/ 	.word	0x00001ab0


	//   ....[17]....
        /*00cc*/ 	.word	0x00001b20


	//   ....[18]....
        /*00d0*/ 	.word	0x00001b80


	//   ....[19]....
        /*00d4*/ 	.word	0x00001c00


	//   ....[20]....
        /*00d8*/ 	.word	0x00001c90


	//   ....[21]....
        /*00dc*/ 	.word	0x00001d20


	//----- nvinfo : EIATTR_EXIT_INSTR_OFFSETS
	.align		4
.L_2631:
        /*00e0*/ 	.byte	0x04, 0x1c
        /*00e2*/ 	.short	(.L_2633 - .L_2632)


	//   ....[0]....
.L_2632:
        /*00e4*/ 	.word	0x000017e0


	//   ....[1]....
        /*00e8*/ 	.word	0x000018c0


	//----- nvinfo : EIATTR_CRS_STACK_SIZE
	.align		4
.L_2633:
        /*00ec*/ 	.byte	0x04, 0x1e
        /*00ee*/ 	.short	(.L_2635 - .L_2634)
.L_2634:
        /*00f0*/ 	.word	0x00000000


	//----- nvinfo : EIATTR_CBANK_PARAM_SIZE
	.align		4
.L_2635:
        /*00f4*/ 	.byte	0x03, 0x19
        /*00f6*/ 	.short	0x00a0


	//----- nvinfo : EIATTR_PARAM_CBANK
	.align		4
        /*00f8*/ 	.byte	0x04, 0x0a
        /*00fa*/ 	.short	(.L_2637 - .L_2636)
	.align		4
.L_2636:
        /*00fc*/ 	.word	index@(.nv.constant0._Z30group_norm_nhwc_fwd_sum_kernelI11Fp32IOFp16WLi120EEv26Group_norm_nhwc_fwd_params)
        /*0100*/ 	.short	0x0210
        /*0102*/ 	.short	0x00a0


	//----- nvinfo : EIATTR_SW_WAR
	.align		4
.L_2637:
        /*0104*/ 	.byte	0x04, 0x36
        /*0106*/ 	.short	(.L_2639 - .L_2638)
.L_2638:
        /*0108*/ 	.word	0x00000008
.L_2639:


//--------------------- .nv.info._Z30group_norm_nhwc_fwd_sum_kernelI11Fp32IOFp16WLi140EEv26Group_norm_nhwc_fwd_params --------------------------
	.section	.nv.info._Z30group_norm_nhwc_fwd_sum_kernelI11Fp32IOFp16WLi140EEv26Group_norm_nhwc_fwd_params,"",@"SHT_CUDA_INFO"
	.sectionflags	@""
	.align	4


	//----- nvinfo : EIATTR_CUDA_API_VERSION
	.align		4
        /*0000*/ 	.byte	0x04, 0x37
        /*0002*/ 	.short	(.L_2641 - .L_2640)
.L_2640:
        /*0004*/ 	.word	0x00000082


	//----- nvinfo : EIATTR_KPARAM_INFO
	.align		4
.L_2641:
        /*0008*/ 	.byte	0x04, 0x17
        /*000a*/ 	.short	(.L_2643 - .L_2642)
.L_2642:
        /*000c*/ 	.word	0x00000000
        /*0010*/ 	.short	0x0000
        /*0012*/ 	.short	0x0000
        /*0014*/ 	.byte	0x00, 0xf0, 0x81, 0x02


	//----- nvinfo : EIATTR_SPARSE_MMA_MASK
	.align		4
.L_2643:
        /*0018*/ 	.byte	0x03, 0x50
        /*001a*/ 	.short	0x0000


	//----- nvinfo : EIATTR_MAXREG_COUNT
	.align		4
        /*001c*/ 	.byte	0x03, 0x1b
        /*001e*/ 	.short	0x00ff


	//----- nvinfo : EIATTR_NUM_BARRIERS
	.align		4
        /*0020*/ 	.byte	0x02, 0x4c
        /*0022*/ 	.byte	0x01
	.zero		1


	//----- nvinfo : EIATTR_MERCURY_ISA_VERSION
	.align		4
        /*0024*/ 	.byte	0x03, 0x5f
        /*0026*/ 	.short	0x0101


	//----- nvinfo : EIATTR_COOP_GROUP_MASK_REGIDS
	.align		4
        /*0028*/ 	.byte	0x04, 0x29
        /*002a*/ 	.short	(.L_2645 - .L_2644)


	//   ....[0]....
.L_2644:
        /*002c*/ 	.word	0x0500000b


	//   ....[1]....
        /*0030*/ 	.word	0x0500000b


	//   ....[2]....
        /*0034*/ 	.word	0x0500000b


	//   ....[3]....
        /*0038*/ 	.word	0x0500000b


	//   ....[4]....
        /*003c*/ 	.word	0x0500000b


	//   ....[5]....
        /*0040*/ 	.word	0x0500000b


	//   ....[6]....
        /*0044*/ 	.word	0x0500000b


	//   ....[7]....
        /*0048*/ 	.word	0x0500000b


	//   ....[8]....
        /*004c*/ 	.word	0x0500000b


	//   ....[9]....
        /*0050*/ 	.word	0x0500000b


	//   ....[10]....
        /*0054*/ 	.word	0x0500000b


	//   ....[11]....
        /*0058*/ 	.word	0x0500000b


	//   ....[12]....
        /*005c*/ 	.word	0x0500000b


	//   ....[13]....
        /*0060*/ 	.word	0x0500000b


	//   ....[14]....
        /*0064*/ 	.word	0x0500000b


	//   ....[15]....
        /*0068*/ 	.word	0x0500000b


	//   ....[16]....
        /*006c*/ 	.word	0x0500000b


	//   ....[17]....
        /*0070*/ 	.word	0x0500000b


	//   ....[18]....
        /*0074*/ 	.word	0x0500000b


	//   ....[19]....
        /*0078*/ 	.word	0x0500000b


	//   ....[20]....
        /*007c*/ 	.word	0x0500000b


	//   ....[21]....
        /*0080*/ 	.word	0x0500000b


	//----- nvinfo : EIATTR_COOP_GROUP_INSTR_OFFSETS
	.align		4
.L_2645:
        /*0084*/ 	.byte	0x04, 0x28
        /*0086*/ 	.short	(.L_2647 - .L_2646)


	//   ....[0]....
.L_2646:
        /*0088*/ 	.word	0x00000e20


	//   ....[1]....
        /*008c*/ 	.word	0x00000f20


	//   ....[2]....
        /*0090*/ 	.word	0x00000f60


	//   ....[3]....
        /*0094*/ 	.word	0x00001060


	//   ....[4]....
        /*0098*/ 	.word	0x000010a0


	//   ....[5]....
        /*009c*/ 	.word	0x000011a0


	//   ....[6]....
        /*00a0*/ 	.word	0x000011e0


	//   ....[7]....
        /*00a4*/ 	.word	0x00001310


	//   ....[8]....
        /*00a8*/ 	.word	0x00001360


	//   ....[9]....
        /*00ac*/ 	.word	0x000013d0


	//   ....[10]....
        /*00b0*/ 	.word	0x00001440


	//   ....[11]....
        /*00b4*/ 	.word	0x00001a10


	//   ....[12]....
        /*00b8*/ 	.word	0x00001a60


	//   ....[13]....
        /*00bc*/ 	.word	0x00001ad0


	//   ....[14]....
        /*00c0*/ 	.word	0x00001b20


	//   ....[15]....
        /*00c4*/ 	.word	0x00001b90


	//   ....[16]....
        /*00c8*/ 	.word	0x00001be0


	//   ....[17]....
        /*00cc*/ 	.word	0x00001c50


	//   ....[18]....
        /*00d0*/ 	.word	0x00001cb0


	//   ....[19]....
        /*00d4*/ 	.word	0x00001d30


	//   ....[20]....
        /*00d8*/ 	.word	0x00001dc0


	//   ....[21]....
        /*00dc*/ 	.word	0x00001e50


	//----- nvinfo : EIATTR_EXIT_INSTR_OFFSETS
	.align		4
.L_2647:
        /*00e0*/ 	.byte	0x04, 0x1c
        /*00e2*/ 	.short	(.L_2649 - .L_2648)


	//   ....[0]....
.L_2648:
        /*00e4*/ 	.word	0x00001910


	//   ....[1]....
        /*00e8*/ 	.word	0x000019f0


	//----- nvinfo : EIATTR_CRS_STACK_SIZE
	.align		4
.L_2649:
        /*00ec*/ 	.byte	0x04, 0x1e
        /*00ee*/ 	.short	(.L_2651 - .L_2650)
.L_2650:
        /*00f0*/ 	.word	0x00000000


	//----- nvinfo : EIATTR_CBANK_PARAM_SIZE
	.align		4
.L_2651:
        /*00f4*/ 	.byte	0x03, 0x19
        /*00f6*/ 	.short	0x00a0


	//----- nvinfo : EIATTR_PARAM_CBANK
	.align		4
        /*00f8*/ 	.byte	0x04, 0x0a
        /*00fa*/ 	.short	(.L_2653 - .L_2652)
	.align		4
.L_2652:
        /*00fc*/ 	.word	index@(.nv.constant0._Z30group_norm_nhwc_fwd_sum_kernelI11Fp32IOFp16WLi140EEv26Group_norm_nhwc_fwd_params)
        /*0100*/ 	.short	0x0210
        /*0102*/ 	.short	0x00a0


	//----- nvinfo : EIATTR_SW_WAR
	.align		4
.L_2653:
        /*0104*/ 	.byte	0x04, 0x36
        /*0106*/ 	.short	(.L_2655 - .L_2654)
.L_2654:
        /*0108*/ 	.word	0x00000008
.L_2655:


//--------------------- .nv.info._Z30group_norm_nhwc_fwd_sum_kernelI11Fp32IOFp16WLi160EEv26Group_norm_nhwc_fwd_params --------------------------
	.section	.nv.info._Z30group_norm_nhwc_fwd_sum_kernelI11Fp32IOFp16WLi160EEv26Group_norm_nhwc_fwd_params,"",@"SHT_CUDA_INFO"
	.sectionflags	@""
	.align	4


	//----- nvinfo : EIATTR_CUDA_API_VERSION
	.align		4
        /*0000*/ 	.byte	0x04, 0x37
        /*0002*/ 	.short	(.L_2657 - .L_2656)
.L_2656:
        /*0004*/ 	.word	0x00000082


	//----- nvinfo : EIATTR_KPARAM_INFO
	.align		4
.L_2657:
        /*0008*/ 	.byte	0x04, 0x17
        /*000a*/ 	.short	(.L_2659 - .L_2658)
.L_2658:
        /*000c*/ 	.word	0x00000000
        /*0010*/ 	.short	0x0000
        /*0012*/ 	.short	0x0000
        /*0014*/ 	.byte	0x00, 0xf0, 0x81, 0x02


	//----- nvinfo : EIATTR_SPARSE_MMA_MASK
	.align		4
.L_2659:
        /*0018*/ 	.byte	0x03, 0x50
        /*001a*/ 	.short	0x0000


	//----- nvinfo : EIATTR_MAXREG_COUNT
	.align		4
        /*001c*/ 	.byte	0x03, 0x1b
        /*001e*/ 	.short	0x00ff


	//----- nvinfo : EIATTR_NUM_BARRIERS
	.align		4
        /*0020*/ 	.byte	0x02, 0x4c
        /*0022*/ 	.byte	0x01
	.zero		1


	//----- nvinfo : EIATTR_MERCURY_ISA_VERSION
	.align		4
        /*0024*/ 	.byte	0x03, 0x5f
        /*0026*/ 	.short	0x0101


	//----- nvinfo : EIATTR_COOP_GROUP_MASK_REGIDS
	.align		4
        /*0028*/ 	.byte	0x04, 0x29
        /*002a*/ 	.short	(.L_2661 - .L_2660)


	//   ....[0]....
.L_2660:
        /*002c*/ 	.word	0xffffffff


	//   ....[1]....
        /*0030*/ 	.word	0xffffffff


	//   ....[2]....
        /*0034*/ 	.word	0xffffffff


	//   ....[3]....
        /*0038*/ 	.word	0xffffffff


	//   ....[4]....
        /*003c*/ 	.word	0xffffffff


	//   ....[5]....
        /*0040*/ 	.word	0xffffffff


	//   ....[6]....
        /*0044*/ 	.word	0xffffffff


	//   ....[7]....
        /*0048*/ 	.word	0xffffffff


	//   ....[8]....
        /*004c*/ 	.word	0xffffffff


	//   ....[9]....
        /*0050*/ 	.word	0xffffffff


	//   ....[10]....
        /*0054*/ 	.word	0xffffffff


	//   ....[11]....
        /*0058*/ 	.word	0xffffffff


	//   ....[12]....
        /*005c*/ 	.word	0xffffffff


	//   ....[13]....
        /*0060*/ 	.word	0xffffffff


	//   ....[14]....
        /*0064*/ 	.word	0xffffffff


	//   ....[15]....
        /*0068*/ 	.word	0xffffffff


	//   ....[16]....
        /*006c*/ 	.word	0xffffffff


	//   ....[17]....
        /*0070*/ 	.word	0xffffffff


	//   ....[18]....
        /*0074*/ 	.word	0x05000015


	//   ....[19]....
        /*0078*/ 	.word	0x05000015


	//   ....[20]....
        /*007c*/ 	.word	0x05000015


	//   ....[21]....
        /*0080*/ 	.word	0x05000015


	//   ....[22]....
        /*0084*/ 	.word	0x05000015


	//   ....[23]....
        /*0088*/ 	.word	0x05000015


	//   ....[24]....
        /*008c*/ 	.word	0x05000015


	//   ....[25]....
        /*0090*/ 	.word	0x05000015


	//   ....[26]....
        /*0094*/ 	.word	0x05000015


	//   ....[27]....
        /*0098*/ 	.word	0x05000015


	//   ....[28]....
        /*009c*/ 	.word	0x05000015


	//   ....[29]....
        /*00a0*/ 	.word	0x05000015


	//   ....[30]....
        /*00a4*/ 	.word	0x05000015


	//   ....[31]....
        /*00a8*/ 	.word	0x05000015


	//   ....[32]....
        /*00ac*/ 	.word	0x05000015


	//   ....[33]....
        /*00b0*/ 	.word	0x05000015


	//   ....[34]....
        /*00b4*/ 	.word	0x05000015


	//   ....[35]....
        /*00b8*/ 	.word	0x05000015


	//----- nvinfo : EIATTR_COOP_GROUP_INSTR_OFFSETS
	.align		4
.L_2661:
        /*00bc*/ 	.byte	0x04, 0x28
        /*00be*/ 	.short	(.L_2663 - .L_2662)


	//   ....[0]....
.L_2662:
        /*00c0*/ 	.word	0x00000e60


	//   ....[1]....
        /*00c4*/ 	.word	0x00000e90


	//   ....[2]....
        /*00c8*/ 	.word	0x00000ea0


	//   ....[3]....
        /*00cc*/ 	.word	0x00000f00


	//   ....[4]....
        /*00d0*/ 	.word	0x00000f30


	//   ....[5]....
        /*00d4*/ 	.word	0x00000f40


	//   ....[6]....
        /*00d8*/ 	.word	0x00000fa0


	//   ....[7]....
        /*00dc*/ 	.word	0x00000fd0


	//   ....[8]....
        /*00e0*/ 	.word	0x00000fe0


	//   ....[9]....
        /*00e4*/ 	.word	0x00001040


	//   ....[10]....
        /*00e8*/ 	.word	0x00001070


	//   ....[11]....
        /*00ec*/ 	.word	0x00001080


	//   ....[12]....
        /*00f0*/ 	.word	0x000010e0


	//   ....[13]....
        /*00f4*/ 	.word	0x00001110


	//   ....[14]....
        /*00f8*/ 	.word	0x00001120


	//   ....[15]....
        /*00fc*/ 	.word	0x00001190


	//   ....[16]....
        /*0100*/ 	.word	0x000011a0


	//   ....[17]....
        /*0104*/ 	.word	0x000011b0


	//   ....[18]....
        /*0108*/ 	.word	0x00001740


	//   ....[19]....
        /*010c*/ 	.word	0x00001790


	//   ....[20]....
        /*0110*/ 	.word	0x000017f0


	//   ....[21]....
        /*0114*/ 	.word	0x00001880


	//   ....[22]....
        /*0118*/ 	.word	0x000018f0


	//   ....[23]....
        /*011c*/ 	.word	0x00001950


	//   ....[24]....
        /*0120*/ 	.word	0x000019e0


	//   ....[25]....
        /*0124*/ 	.word	0x00001a50


	//   ....[26]....
        /*0128*/ 	.word	0x00001ab0


	//   ....[27]....
        /*012c*/ 	.word	0x00001b40


	//   ....[28]....
        /*0130*/ 	.word	0x00001bb0


	//   ....[29]....
        /*0134*/ 	.word	0x00001c00


	//   ....[30]....
        /*0138*/ 	.word	0x00001ce0


	//   ....[31]....
        /*013c*/ 	.word	0x00001d30


	//   ....[32]....
        /*0140*/ 	.word	0x00001d90


	//   ....[33]....
        /*0144*/ 	.word	0x00001e20


	//   ....[34]....
        /*0148*/ 	.word	0x00001e70


	//   ....[35]....
        /*014c*/ 	.word	0x00001ec0


	//----- nvinfo : EIATTR_EXIT_INSTR_OFFSETS
	.align		4
.L_2663:
        /*0150*/ 	.byte	0x04, 0x1c
        /*0152*/ 	.short	(.L_2665 - .L_2664)


	//   ....[0]....
.L_2664:
        /*0154*/ 	.word	0x000015d0


	//   ....[1]....
        /*0158*/ 	.word	0x000016c0


	//----- nvinfo : EIATTR_CRS_STACK_SIZE
	.align		4
.L_2665:
        /*015c*/ 	.byte	0x04, 0x1e
        /*015e*/ 	.short	(.L_2667 - .L_2666)
.L_2666:
        /*0160*/ 	.word	0x00000000


	//----- nvinfo : EIATTR_CBANK_PARAM_SIZE
	.align		4
.L_2667:
        /*0164*/ 	.byte	0x03, 0x19
        /*0166*/ 	.short	0x00a0


	//----- nvinfo : EIATTR_PARAM_CBANK
	.align		4
        /*0168*/ 	.byte	0x04, 0x0a
        /*016a*/ 	.short	(.L_2669 - .L_2668)
	.align		4
.L_2668:
        /*016c*/ 	.word	index@(.nv.constant0._Z30group_norm_nhwc_fwd_sum_kernelI11Fp32IOFp16WLi160EEv26Group_norm_nhwc_fwd_params)
        /*0170*/ 	.short	0x0210
        /*0172*/ 	.short	0x00a0


	//----- nvinfo : EIATTR_SW_WAR
	.align		4
.L_2669:
        /*0174*/ 	.byte	0x04, 0x36
        /*0176*/ 	.short	(.L_2671 - .L_2670)
.L_2670:
        /*0178*/ 	.word	0x00000008
.L_2671:


//--------------------- .nv.info._Z30group_norm_nhwc_fwd_sum_kernelI11Bf16IOFp32WLi196EEv26Group_norm_nhwc_fwd_params --------------------------
	.section	.nv.info._Z30group_norm_nhwc_fwd_sum_kernelI11Bf16IOFp32WLi196EEv26Group_norm_nhwc_fwd_params,"",@"SHT_CUDA_INFO"
	.sectionflags	@""
	.align	4


	//----- nvinfo : EIATTR_CUDA_API_VERSION
	.align		4
        /*0000*/ 	.byte	0x04, 0x37
        /*0002*/ 	.short	(.L_2673 - .L_2672)
.L_2672:
        /*0004*/ 	.word	0x00000082


	//----- nvinfo : EIATTR_KPARAM_INFO
	.align		4
.L_2673:
        /*0008*/ 	.byte	0x04, 0x17
        /*000a*/ 	.short	(.L_2675 - .L_2674)
.L_2674:
        /*000c*/ 	.word	0x00000000
        /*0010*/ 	.short	0x0000
        /*0012*/ 	.short	0x0000
        /*0014*/ 	.byte	0x00, 0xf0, 0x81, 0x02


	//----- nvinfo : EIATTR_SPARSE_MMA_MASK
	.align		4
.L_2675:
        /*0018*/ 	.byte	0x03, 0x50
        /*001a*/ 	.short	0x0000


	//----- nvinfo : EIATTR_MAXREG_COUNT
	.align		4
        /*001c*/ 	.byte	0x03, 0x1b
        /*001e*/ 	.short	0x00ff


	//----- nvinfo : EIATTR_NUM_BARRIERS
	.align		4
        /*0020*/ 	.byte	0x02, 0x4c
        /*0022*/ 	.byte	0x01
	.zero		1


	//----- nvinfo : EIATTR_MERCURY_ISA_VERSION
	.align		4
        /*0024*/ 	.byte	0x03, 0x5f
        /*0026*/ 	.short	0x0101


	//----- nvinfo : EIATTR_COOP_GROUP_MASK_REGIDS
	.align		4
        /*0028*/ 	.byte	0x04, 0x29
        /*002a*/ 	.short	(.L_2677 - .L_2676)


	//   ....[0]....
.L_2676:
        /*002c*/ 	.word	0x05000003


	//   ....[1]....
        /*0030*/ 	.word	0x05000003


	//   ....[2]....
        /*0034*/ 	.word	0x05000003


	//   ....[3]....
        /*0038*/ 	.word	0x05000003


	//   ....[4]....
        /*003c*/ 	.word	0x05000003


	//   ....[5]....
        /*0040*/ 	.word	0x05000003


	//   ....[6]....
        /*0044*/ 	.word	0x05000003


	//   ....[7]....
        /*0048*/ 	.word	0x05000003


	//   ....[8]....
        /*004c*/ 	.word	0x05000003


	//   ....[9]....
        /*0050*/ 	.word	0x05000003


	//   ....[10]....
        /*0054*/ 	.word	0x05000003


	//   ....[11]....
        /*0058*/ 	.word	0x05000003


	//   ....[12]....
        /*005c*/ 	.word	0x05000003


	//   ....[13]....
        /*0060*/ 	.word	0x05000003


	//   ....[14]....
        /*0064*/ 	.word	0x05000003


	//   ....[15]....
        /*0068*/ 	.word	0x05000003


	//   ....[16]....
        /*006c*/ 	.word	0x05000003


	//   ....[17]....
        /*0070*/ 	.word	0x05000003


	//   ....[18]....
        /*0074*/ 	.word	0x05000003


	//   ....[19]....
        /*0078*/ 	.word	0x05000003


	//   ....[20]....
        /*007c*/ 	.word	0x05000003


	//   ....[21]....
        /*0080*/ 	.word	0x05000003


	//----- nvinfo : EIATTR_COOP_GROUP_INSTR_OFFSETS
	.align		4
.L_2677:
        /*0084*/ 	.byte	0x04, 0x28
        /*0086*/ 	.short	(.L_2679 - .L_2678)


	//   ....[0]....
.L_2678:
        /*0088*/ 	.word	0x00001050


	//   ....[1]....
        /*008c*/ 	.word	0x00001150


	//   ....[2]....
        /*0090*/ 	.word	0x00001190


	//   ....[3]....
        /*0094*/ 	.word	0x00001290


	//   ....[4]....
        /*0098*/ 	.word	0x000012d0


	//   ....[5]....
        /*009c*/ 	.word	0x000013d0


	//   ....[6]....
        /*00a0*/ 	.word	0x00001410


	//   ....[7]....
        /*00a4*/ 	.word	0x00001540


	//   ....[8]....
        /*00a8*/ 	.word	0x00001590


	//   ....[9]....
        /*00ac*/ 	.word	0x00001600


	//   ....[10]....
        /*00b0*/ 	.word	0x00001670


	//   ....[11]....
        /*00b4*/ 	.word	0x00001d80


	//   ....[12]....
        /*00b8*/ 	.word	0x00001dd0


	//   ....[13]....
        /*00bc*/ 	.word	0x00001e40


	//   ....[14]....
        /*00c0*/ 	.word	0x00001e90


	//   ....[15]....
        /*00c4*/ 	.word	0x00001f00


	//   ....[16]....
        /*00c8*/ 	.word	0x00001f50


	//   ....[17]....
        /*00cc*/ 	.word	0x00001fc0


	//   ....[18]....
        /*00d0*/ 	.word	0x00002020


	//   ....[19]....
        /*00d4*/ 	.word	0x000020a0


	//   ....[20]....
        /*00d8*/ 	.word	0x00002130


	//   ....[21]....
        /*00dc*/ 	.word	0x000021c0


	//----- nvinfo : EIATTR_EXIT_INSTR_OFFSETS
	.align		4
.L_2679:
        /*00e0*/ 	.byte	0x04, 0x1c
        /*00e2*/ 	.short	(.L_2681 - .L_2680)


	//   ....[0]....
.L_2680:
        /*00e4*/ 	.word	0x00001c80


	//   ....[1]....
        /*00e8*/ 	.word	0x00001d60


	//----- nvinfo : EIATTR_CRS_STACK_SIZE
	.align		4
.L_2681:
        /*00ec*/ 	.byte	0x04, 0x1e
        /*00ee*/ 	.short	(.L_2683 - .L_2682)
.L_2682:
        /*00f0*/ 	.word	0x00000000


	//----- nvinfo : EIATTR_CBANK_PARAM_SIZE
	.align		4
.L_2683:
        /*00f4*/ 	.byte	0x03, 0x19
        /*00f6*/ 	.short	0x00a0


	//----- nvinfo : EIATTR_PARAM_CBANK
	.align		4
        /*00f8*/ 	.byte	0x04, 0x0a
        /*00fa*/ 	.short	(.L_2685 - .L_2684)
	.align		4
.L_2684:
        /*00fc*/ 	.word	index@(.nv.constant0._Z30group_norm_nhwc_fwd_sum_kernelI11Bf16IOFp32WLi196EEv26Group_norm_nhwc_fwd_params)
        /*0100*/ 	.short	0x0210
        /*0102*/ 	.short	0x00a0


	//----- nvinfo : EIATTR_SW_WAR
	.align		4
.L_2685:
        /*0104*/ 	.byte	0x04, 0x36
        /*0106*/ 	.short	(.L_2687 - .L_2686)
.L_2686:
        /*0108*/ 	.word	0x00000008
.L_2687:


//--------------------- .nv.info._Z30group_norm_nhwc_fwd_sum_kernelI11Bf16IOFp32WLi168EEv26Group_norm_nhwc_fwd_params --------------------------
	.section	.nv.info._Z30group_norm_nhwc_fwd_sum_kernelI11Bf16IOFp32WLi168EEv26Group_norm_nhwc_fwd_params,"",@"SHT_CUDA_INFO"
	.sectionflags	@""
	.align	4


	//----- nvinfo : EIATTR_CUDA_API_VERSION
	.align		4
        /*0000*/ 	.byte	0x04, 0x37
        /*0002*/ 	.short	(.L_2689 - .L_2688)
.L_2688:
        /*0004*/ 	.word	0x00000082


	//----- nvinfo : EIATTR_KPARAM_INFO
	.align		4
.L_2689:
        /*0008*/ 	.byte	0x04, 0x17
        /*000a*/ 	.short	(.L_2691 - .L_2690)
.L_2690:
        /*000c*/ 	.word	0x00000000
        /*0010*/ 	.short	0x0000
        /*0012*/ 	.short	0x0000
        /*0014*/ 	.byte	0x00, 0xf0, 0x81, 0x02


	//----- nvinfo : EIATTR_SPARSE_MMA_MASK
	.align		4
.L_2691:
        /*0018*/ 	.byte	0x03, 0x50
        /*001a*/ 	.short	0x0000


	//----- nvinfo : EIATTR_MAXREG_COUNT
	.align		4
        /*001c*/ 	.byte	0x03, 0x1b
        /*001e*/ 	.short	0x00ff


	//----- nvinfo : EIATTR_NUM_BARRIERS
	.align		4
        /*0020*/ 	.byte	0x02, 0x4c
        /*0022*/ 	.byte	0x01
	.zero		1


	//----- nvinfo : EIATTR_MERCURY_ISA_VERSION
	.align		4
        /*0024*/ 	.byte	0x03, 0x5f
        /*0026*/ 	.short	0x0101


	//----- nvinfo : EIATTR_COOP_GROUP_MASK_REGIDS
	.align		4
        /*0028*/ 	.byte	0x04, 0x29
        /*002a*/ 	.short	(.L_2693 - .L_2692)


	//   ....[0]....
.L_2692:
        /*002c*/ 	.word	0x05000003


	//   ....[1]....
        /*0030*/ 	.word	0x05000003


	//   ....[2]....
        /*0034*/ 	.word	0x05000003


	//   ....[3]....
        /*0038*/ 	.word	0x05000003


	//   ....[4]....
        /*003c*/ 	.word	0x05000003


	//   ....[5]....
        /*0040*/ 	.word	0x05000003


	//   ....[6]....
        /*0044*/ 	.word	0x05000003


	//   ....[7]....
        /*0048*/ 	.word	0x05000003


	//   ....[8]....
        /*004c*/ 	.word	0x05000003


	//   ....[9]....
        /*0050*/ 	.word	0x05000003


	//   ....[10]....
        /*0054*/ 	.word	0x05000003


	//   ....[11]....
        /*0058*/ 	.word	0x05000003


	//   ....[12]....
        /*005c*/ 	.word	0x05000003


	//   ....[13]....
        /*0060*/ 	.word	0x05000003


	//   ....[14]....
        /*0064*/ 	.word	0x05000003


	//   ....[15]....
        /*0068*/ 	.word	0x05000003


	//   ....[16]....
        /*006c*/ 	.word	0x05000003


	//   ....[17]....
        /*0070*/ 	.word	0x05000003


	//   ....[18]....
        /*0074*/ 	.word	0x05000003


	//   ....[19]....
        /*0078*/ 	.word	0x05000003


	//   ....[20]....
        /*007c*/ 	.word	0x05000003


	//   ....[21]....
        /*0080*/ 	.word	0x05000003


	//----- nvinfo : EIATTR_COOP_GROUP_INSTR_OFFSETS
	.align		4
.L_2693:
        /*0084*/ 	.byte	0x04, 0x28
        /*0086*/ 	.short	(.L_2695 - .L_2694)


	//   ....[0]....
.L_2694:
        /*0088*/ 	.word	0x00001010


	//   ....[1]....
        /*008c*/ 	.word	0x00001110


	//   ....[2]....
        /*0090*/ 	.word	0x00001150


	//   ....[3]....
        /*0094*/ 	.word	0x00001250


	//   ....[4]....
        /*0098*/ 	.word	0x00001290


	//   ....[5]....
        /*009c*/ 	.word	0x00001390


	//   ....[6]....
        /*00a0*/ 	.word	0x000013d0


	//   ....[7]....
        /*00a4*/ 	.word	0x00001500


	//   ....[8]....
        /*00a8*/ 	.word	0x00001550


	//   ....[9]....
        /*00ac*/ 	.word	0x000015c0


	//   ....[10]....
        /*00b0*/ 	.word	0x00001630


	//   ....[11]....
        /*00b4*/ 	.word	0x00001d10


	//   ....[12]....
        /*00b8*/ 	.word	0x00001d60


	//   ....[13]....
        /*00bc*/ 	.word	0x00001dd0


	//   ....[14]....
        /*00c0*/ 	.word	0x00001e20


	//   ....[15]....
        /*00c4*/ 	.word	0x00001e90


	//   ....[16]....
        /*00c8*/ 	.word	0x00001ee0


	//   ....[17]....
        /*00cc*/ 	.word	0x00001f50


	//   ....[18]....
        /*00d0*/ 	.word	0x00001fb0


	//   ....[19]....
        /*00d4*/ 	.word	0x00002030


	//   ....[20]....
        /*00d8*/ 	.word	0x000020c0


	//   ....[21]....
        /*00dc*/ 	.word	0x00002150


	//----- nvinfo : EIATTR_EXIT_INSTR_OFFSETS
	.align		4
.L_2695:
        /*00e0*/ 	.byte	0x04, 0x1c
        /*00e2*/ 	.short	(.L_2697 - .L_2696)


	//   ....[0]....
.L_2696:
        /*00e4*/ 	.word	0x00001c10


	//   ....[1]....
        /*00e8*/ 	.word	0x00001cf0


	//----- nvinfo : EIATTR_CRS_STACK_SIZE
	.align		4
.L_2697:
        /*00ec*/ 	.byte	0x04, 0x1e
        /*00ee*/ 	.short	(.L_2699 - .L_2698)
.L_2698:
        /*00f0*/ 	.word	0x00000000


	//----- nvinfo : EIATTR_CBANK_PARAM_SIZE
	.align		4
.L_2699:
        /*00f4*/ 	.byte	0x03, 0x19
        /*00f6*/ 	.short	0x00a0


	//----- nvinfo : EIATTR_PARAM_CBANK
	.align		4
        /*00f8*/ 	.byte	0x04, 0x0a
        /*00fa*/ 	.short	(.L_2701 - .L_2700)
	.align		4
.L_2700:
        /*00fc*/ 	.word	index@(.nv.constant0._Z30group_norm_nhwc_fwd_sum_kernelI11Bf16IOFp32WLi168EEv26Group_norm_nhwc_fwd_params)
        /*0100*/ 	.short	0x0210
        /*0102*/ 	.short	0x00a0


	//----- nvinfo : EIATTR_SW_WAR
	.align		4
.L_2701:
        /*0104*/ 	.byte	0x04, 0x36
        /*0106*/ 	.short	(.L_2703 - .L_2702)
.L_2702:
        /*0108*/ 	.word	0x00000008
.L_2703:


//--------------------- .nv.info._Z30group_norm_nhwc_fwd_sum_kernelI11Bf16IOFp32WLi64EEv26Group_norm_nhwc_fwd_params --------------------------
	.section	.nv.info._Z30group_norm_nhwc_fwd_sum_kernelI11Bf16IOFp32WLi64EEv26Group_norm_nhwc_fwd_params,"",@"SHT_CUDA_INFO"
	.sectionflags	@""
	.align	4


	//----- nvinfo : EIATTR_CUDA_API_VERSION
	.align		4
        /*0000*/ 	.byte	0x04, 0x37
        /*0002*/ 	.short	(.L_2705 - .L_2704)
.L_2704:
        /*0004*/ 	.word	0x00000082


	//----- nvinfo : EIATTR_KPARAM_INFO
	.align		4
.L_2705:
        /*0008*/ 	.byte	0x04, 0x17
        /*000a*/ 	.short	(.L_2707 - .L_2706)
.L_2706:
        /*000c*/ 	.word	0x00000000
        /*0010*/ 	.short	0x0000
        /*0012*/ 	.short	0x0000
        /*0014*/ 	.byte	0x00, 0xf0, 0x81, 0x02


	//----- nvinfo : EIATTR_SPARSE_MMA_MASK
	.align		4
.L_2707:
        /*0018*/ 	.byte	0x03, 0x50
        /*001a*/ 	.short	0x0000


	//----- nvinfo : EIATTR_MAXREG_COUNT
	.align		4
        /*001c*/ 	.byte	0x03, 0x1b
        /*001e*/ 	.short	0x00ff


	//----- nvinfo : EIATTR_NUM_BARRIERS
	.align		4
        /*0020*/ 	.byte	0x02, 0x4c
        /*0022*/ 	.byte	0x01
	.zero		1


	//----- nvinfo : EIATTR_MERCURY_ISA_VERSION
	.align		4
        /*0024*/ 	.byte	0x03, 0x5f
        /*0026*/ 	.short	0x0101


	//----- nvinfo : EIATTR_COOP_GROUP_MASK_REGIDS
	.align		4
        /*0028*/ 	.byte	0x04, 0x29
        /*002a*/ 	.short	(.L_2709 - .L_2708)


	//   ....[0]....
.L_2708:
        /*002c*/ 	.word	0xffffffff


	//   ....[1]....
        /*0030*/ 	.word	0xffffffff


	//   ....[2]....
        /*0034*/ 	.word	0xffffffff


	//   ....[3]....
        /*0038*/ 	.word	0xffffffff


	//   ....[4]....
        /*003c*/ 	.word	0xffffffff


	//   ....[5]....
        /*0040*/ 	.word	0xffffffff


	//   ....[6]....
        /*0044*/ 	.word	0xffffffff


	//   ....[7]....
        /*0048*/ 	.word	0xffffffff


	//   ....[8]....
        /*004c*/ 	.word	0xffffffff


	//   ....[9]....
        /*0050*/ 	.word	0xffffffff


	//   ....[10]....
        /*0054*/ 	.word	0xffffffff


	//   ....[11]....
        /*0058*/ 	.word	0xffffffff


	//   ....[12]....
        /*005c*/ 	.word	0xffffffff


	//   ....[13]....
        /*0060*/ 	.word	0xffffffff


	//   ....[14]....
        /*0064*/ 	.word	0xffffffff


	//   ....[15]....
        /*0068*/ 	.word	0xffffffff


	//   ....[16]....
        /*006c*/ 	.word	0xffffffff


	//   ....[17]....
        /*0070*/ 	.word	0xffffffff


	//   ....[18]....
        /*0074*/ 	.word	0x05000015


	//   ....[19]....
        /*0078*/ 	.word	0x05000015


	//   ....[20]....
        /*007c*/ 	.word	0x05000015


	//   ....[21]....
        /*0080*/ 	.word	0x05000015


	//   ....[22]....
        /*0084*/ 	.word	0x05000015


	//   ....[23]....
        /*0088*/ 	.word	0x05000015


	//   ....[24]....
        /*008c*/ 	.word	0x05000015


	//   ....[25]....
        /*0090*/ 	.word	0x05000015


	//   ....[26]....
        /*0094*/ 	.word	0x05000015


	//   ....[27]....
        /*0098*/ 	.word	0x05000015


	//   ....[28]....
        /*009c*/ 	.word	0x05000015


	//   ....[29]....
        /*00a0*/ 	.word	0x05000015


	//   ....[30]....
        /*00a4*/ 	.word	0x05000015


	//   ....[31]....
        /*00a8*/ 	.word	0x05000015


	//   ....[32]....
        /*00ac*/ 	.word	0x05000015


	//   ....[33]....
        /*00b0*/ 	.word	0x05000015


	//   ....[34]....
        /*00b4*/ 	.word	0x05000015


	//   ....[35]....
        /*00b8*/ 	.word	0x05000015


	//----- nvinfo : EIATTR_COOP_GROUP_INSTR_OFFSETS
	.align		4
.L_2709:
        /*00bc*/ 	.byte	0x04, 0x28
        /*00be*/ 	.short	(.L_2711 - .L_2710)


	//   ....[0]....
.L_2710:
        /*00c0*/ 	.word	0x00000e20


	//   ....[1]....
        /*00c4*/ 	.word	0x00000e50


	//   ....[2]....
        /*00c8*/ 	.word	0x00000e60


	//   ....[3]....
        /*00cc*/ 	.word	0x00000ec0


	//   ....[4]....
        /*00d0*/ 	.word	0x00000ef0


	//   ....[5]....
        /*00d4*/ 	.word	0x00000f00


	//   ....[6]....
        /*00d8*/ 	.word	0x00000f60


	//   ....[7]....
        /*00dc*/ 	.word	0x00000f90


	//   ....[8]....
        /*00e0*/ 	.word	0x00000fa0


	//   ....[9]....
        /*00e4*/ 	.word	0x00001000


	//   ....[10]....
        /*00e8*/ 	.word	0x00001030


	//   ....[11]....
        /*00ec*/ 	.word	0x00001040


	//   ....[12]....
        /*00f0*/ 	.word	0x000010a0


	//   ....[13]....
        /*00f4*/ 	.word	0x000010d0


	//   ....[14]....
        /*00f8*/ 	.word	0x000010e0


	//   ....[15]....
        /*00fc*/ 	.word	0x00001140


	//   ....[16]....
        /*0100*/ 	.word	0x00001150


	//   ....[17]....
        /*0104*/ 	.word	0x00001160


	//   ....[18]....
        /*0108*/ 	.word	0x000014d0


	//   ....[19]....
        /*010c*/ 	.word	0x00001520


	//   ....[20]....
        /*0110*/ 	.word	0x00001580


	//   ....[21]....
        /*0114*/ 	.word	0x00001610


	//   ....[22]....
        /*0118*/ 	.word	0x00001680


	//   ....[23]....
        /*011c*/ 	.word	0x000016e0


	//   ....[24]....
        /*0120*/ 	.word	0x00001770


	//   ....[25]....
        /*0124*/ 	.word	0x000017e0


	//   ....[26]....
        /*0128*/ 	.word	0x00001840


	//   ....[27]....
        /*012c*/ 	.word	0x000018d0


	//   ....[28]....
        /*0130*/ 	.word	0x00001940


	//   ....[29]....
        /*0134*/ 	.word	0x000019a0


	//   ....[30]....
        /*0138*/ 	.word	0x00001a30


	//   ....[31]....
        /*013c*/ 	.word	0x00001a90


	//   ....[32]....
        /*0140*/ 	.word	0x00001ae0


	//   ....[33]....
        /*0144*/ 	.word	0x00001b90


	//   ....[34]....
        /*0148*/ 	.word	0x00001be0


	//   ....[35]....
        /*014c*/ 	.word	0x00001c30


	//----- nvinfo : EIATTR_EXIT_INSTR_OFFSETS
	.align		4
.L_2711:
        /*0150*/ 	.byte	0x04, 0x1c
        /*0152*/ 	.short	(.L_2713 - .L_2712)


	//   ....[0]....
.L_2712:
        /*0154*/ 	.word	0x00001360


	//   ....[1]....
        /*0158*/ 	.word	0x00001450


	//----- nvinfo : EIATTR_CRS_STACK_SIZE
	.align		4
.L_2713:
        /*015c*/ 	.byte	0x04, 0x1e
        /*015e*/ 	.short	(.L_2715 - .L_2714)
.L_2714:
        /*0160*/ 	.word	0x00000000


	//----- nvinfo : EIATTR_CBANK_PARAM_SIZE
	.align		4
.L_2715:
        /*0164*/ 	.byte	0x03, 0x19
        /*0166*/ 	.short	0x00a0


	//----- nvinfo : EIATTR_PARAM_CBANK
	.align		4
        /*0168*/ 	.byte	0x04, 0x0a
        /*016a*/ 	.short	(.L_2717 - .L_2716)
	.align		4
.L_2716:
        /*016c*/ 	.word	index@(.nv.constant0._Z30group_norm_nhwc_fwd_sum_kernelI11Bf16IOFp32WLi64EEv26Group_norm_nhwc_fwd_params)
        /*0170*/ 	.short	0x0210
        /*0172*/ 	.short	0x00a0


	//----- nvinfo : EIATTR_SW_WAR
	.align		4
.L_2717:
        /*0174*/ 	.byte	0x04, 0x36
        /*0176*/ 	.short	(.L_2719 - .L_2718)
.L_2718:
        /*0178*/ 	.word	0x00000008
.L_2719:


//--------------------- .nv.info._Z30group_norm_nhwc_fwd_sum_kernelI11Bf16IOFp32WLi128EEv26Group_norm_nhwc_fwd_params --------------------------
	.section	.nv.info._Z30group_norm_nhwc_fwd_sum_kernelI11Bf16IOFp32WLi128EEv26Group_norm_nhwc_fwd_params,"",@"SHT_CUDA_INFO"
	.sectionflags	@""
	.align	4


	//----- nvinfo : EIATTR_CUDA_API_VERSION
	.align		4
        /*0000*/ 	.byte	0x04, 0x37
        /*0002*/ 	.short	(.L_2721 - .L_2720)
.L_2720:
        /*0004*/ 	.word	0x00000082


	//----- nvinfo : EIATTR_KPARAM_INFO
	.align		4
.L_2721:
        /*0008*/ 	.byte	0x04, 0x17
        /*000a*/ 	.short	(.L_2723 - .L_2722)
.L_2722:
        /*000c*/ 	.word	0x00000000
        /*0010*/ 	.short	0x0000
        /*0012*/ 	.short	0x0000
        /*0014*/ 	.byte	0x00, 0xf0, 0x81, 0x02


	//----- nvinfo : EIATTR_SPARSE_MMA_MASK
	.align		4
.L_2723:
        /*0018*/ 	.byte	0x03, 0x50
        /*001a*/ 	.short	0x0000


	//----- nvinfo : EIATTR_MAXREG_COUNT
	.align		4
        /*001c*/ 	.byte	0x03, 0x1b
        /*001e*/ 	.short	0x00ff


	//----- nvinfo : EIATTR_NUM_BARRIERS
	.align		4
        /*0020*/ 	.byte	0x02, 0x4c
        /*0022*/ 	.byte	0x01
	.zero		1


	//----- nvinfo : EIATTR_MERCURY_ISA_VERSION
	.align		4
        /*0024*/ 	.byte	0x03, 0x5f
        /*0026*/ 	.short	0x0101


	//----- nvinfo : EIATTR_COOP_GROUP_MASK_REGIDS
	.align		4
        /*0028*/ 	.byte	0x04, 0x29
        /*002a*/ 	.short	(.L_2725 - .L_2724)


	//   ....[0]....
.L_2724:
        /*002c*/ 	.word	0xffffffff


	//   ....[1]....
        /*0030*/ 	.word	0xffffffff


	//   ....[2]....
        /*0034*/ 	.word	0xffffffff


	//   ....[3]....
        /*0038*/ 	.word	0xffffffff


	//   ....[4]....
        /*003c*/ 	.word	0xffffffff


	//   ....[5]....
        /*0040*/ 	.word	0xffffffff


	//   ....[6]....
        /*0044*/ 	.word	0xffffffff


	//   ....[7]....
        /*0048*/ 	.word	0xffffffff


	//   ....[8]....
        /*004c*/ 	.word	0xffffffff


	//   ....[9]....
        /*0050*/ 	.word	0xffffffff


	//   ....[10]....
        /*0054*/ 	.word	0xffffffff


	//   ....[11]....
        /*0058*/ 	.word	0xffffffff


	//   ....[12]....
        /*005c*/ 	.word	0xffffffff


	//   ....[13]....
        /*0060*/ 	.word	0xffffffff


	//   ....[14]....
        /*0064*/ 	.word	0xffffffff


	//   ....[15]....
        /*0068*/ 	.word	0xffffffff


	//   ....[16]....
        /*006c*/ 	.word	0xffffffff


	//   ....[17]....
        /*0070*/ 	.word	0xffffffff


	//   ....[18]....
        /*0074*/ 	.word	0x05000000


	//   ....[19]....
        /*0078*/ 	.word	0x05000000


	//   ....[20]....
        /*007c*/ 	.word	0x05000000


	//   ....[21]....
        /*0080*/ 	.word	0x05000000


	//   ....[22]....
        /*0084*/ 	.word	0x05000000


	//   ....[23]....
        /*0088*/ 	.word	0x05000000


	//   ....[24]....
        /*008c*/ 	.word	0x05000000


	//   ....[25]....
        /*0090*/ 	.word	0x05000000


	//   ....[26]....
        /*0094*/ 	.word	0x05000000


	//   ....[27]....
        /*0098*/ 	.word	0x05000000


	//   ....[28]....
        /*009c*/ 	.word	0x05000000


	//   ....[29]....
        /*00a0*/ 	.word	0x05000000


	//   ....[30]....
        /*00a4*/ 	.word	0x05000000


	//   ....[31]....
        /*00a8*/ 	.word	0x05000000


	//   ....[32]....
        /*00ac*/ 	.word	0x05000000


	//   ....[33]....
        /*00b0*/ 	.word	0x05000000


	//   ....[34]....
        /*00b4*/ 	.word	0x05000000


	//   ....[35]....
        /*00b8*/ 	.word	0x05000000


	//----- nvinfo : EIATTR_COOP_GROUP_INSTR_OFFSETS
	.align		4
.L_2725:
        /*00bc*/ 	.byte	0x04, 0x28
        /*00be*/ 	.short	(.L_2727 - .L_2726)


	//   ....[0]....
.L_2726:
        /*00c0*/ 	.word	0x00000f70


	//   ....[1]....
        /*00c4*/ 	.word	0x00000fa0


	//   ....[2]....
        /*00c8*/ 	.word	0x00000fc0


	//   ....[3]....
        /*00cc*/ 	.word	0x00001020


	//   ....[4]....
        /*00d0*/ 	.word	0x00001050


	//   ....[5]....
        /*00d4*/ 	.word	0x00001060


	//   ....[6]....
        /*00d8*/ 	.word	0x000010c0


	//   ....[7]....
        /*00dc*/ 	.word	0x000010f0


	//   ....[8]....
        /*00e0*/ 	.word	0x00001100


	//   ....[9]....
        /*00e4*/ 	.word	0x00001160


	//   ....[10]....
        /*00e8*/ 	.word	0x00001190


	//   ....[11]....
        /*00ec*/ 	.word	0x000011a0


	//   ....[12]....
        /*00f0*/ 	.word	0x00001200


	//   ....[13]....
        /*00f4*/ 	.word	0x00001230


	//   ....[14]....
        /*00f8*/ 	.word	0x00001240


	//   ....[15]....
        /*00fc*/ 	.word	0x000012b0


	//   ....[16]....
        /*0100*/ 	.word	0x000012c0


	//   ....[17]....
        /*0104*/ 	.word	0x000012d0


	//   ....[18]....
        /*0108*/ 	.word	0x00001770


	//   ....[19]....
        /*010c*/ 	.word	0x000017c0


	//   ....[20]....
        /*0110*/ 	.word	0x00001820


	//   ....[21]....
        /*0114*/ 	.word	0x000018b0


	//   ....[22]....
        /*0118*/ 	.word	0x00001920


	//   ....[23]....
        /*011c*/ 	.word	0x00001980


	//   ....[24]....
        /*0120*/ 	.word	0x00001a10


	//   ....[25]....
        /*0124*/ 	.word	0x00001a80


	//   ....[26]....
        /*0128*/ 	.word	0x00001ae0


	//   ....[27]....
        /*012c*/ 	.word	0x00001b70


	//   ....[28]....
        /*0130*/ 	.word	0x00001bf0


	//   ....[29]....
        /*0134*/ 	.word	0x00001c50


	//   ....[30]....
        /*0138*/ 	.word	0x00001ce0


	//   ....[31]....
        /*013c*/ 	.word	0x00001d40


	//   ....[32]....
        /*0140*/ 	.word	0x00001da0


	//   ....[33]....
        /*0144*/ 	.word	0x00001e30


	//   ....[34]....
        /*0148*/ 	.word	0x00001e80


	//   ....[35]....
        /*014c*/ 	.word	0x00001ed0


	//----- nvinfo : EIATTR_EXIT_INSTR_OFFSETS
	.align		4
.L_2727:
        /*0150*/ 	.byte	0x04, 0x1c
        /*0152*/ 	.short	(.L_2729 - .L_2728)


	//   ....[0]....
.L_2728:
        /*0154*/ 	.word	0x000015f0


	//   ....[1]....
        /*0158*/ 	.word	0x000016e0


	//----- nvinfo : EIATTR_CRS_STACK_SIZE
	.align		4
.L_2729:
        /*015c*/ 	.byte	0x04, 0x1e
        /*015e*/ 	.short	(.L_2731 - .L_2730)
.L_2730:
        /*0160*/ 	.word	0x00000000


	//----- nvinfo : EIATTR_CBANK_PARAM_SIZE
	.align		4
.L_2731:
        /*0164*/ 	.byte	0x03, 0x19
        /*0166*/ 	.short	0x00a0


	//----- nvinfo : EIATTR_PARAM_CBANK
	.align		4
        /*0168*/ 	.byte	0x04, 0x0a
        /*016a*/ 	.short	(.L_2733 - .L_2732)
	.align		4
.L_2732:
        /*016c*/ 	.word	index@(.nv.constant0._Z30group_norm_nhwc_fwd_sum_kernelI11Bf16IOFp32WLi128EEv26Group_norm_nhwc_fwd_params)
        /*0170*/ 	.short	0x0210
        /*0172*/ 	.short	0x00a0


	//----- nvinfo : EIATTR_SW_WAR
	.align		4
.L_2733:
        /*0174*/ 	.byte	0x04, 0x36
        /*0176*/ 	.short	(.L_2735 - .L_2734)
.L_2734:
        /*0178*/ 	.word	0x00000008
.L_2735:


//--------------------- .nv.info._Z30group_norm_nhwc_fwd_sum_kernelI11Bf16IOFp32WLi192EEv26Group_norm_nhwc_fwd_params --------------------------
	.section	.nv.info._Z30group_norm_nhwc_fwd_sum_kernelI11Bf16IOFp32WLi192EEv26Group_norm_nhwc_fwd_params,"",@"SHT_CUDA_INFO"
	.sectionflags	@""
	.align	4


	//----- nvinfo : EIATTR_CUDA_API_VERSION
	.align		4
        /*0000*/ 	.byte	0x04, 0x37
        /*0002*/ 	.short	(.L_2737 - .L_2736)
.L_2736:
        /*0004*/ 	.word	0x00000082


	//----- nvinfo : EIATTR_KPARAM_INFO
	.align		4
.L_2737:
        /*0008*/ 	.byte	0x04, 0x17
        /*000a*/ 	.short	(.L_2739 - .L_2738)
.L_2738:
        /*000c*/ 	.word	0x00000000
        /*0010*/ 	.short	0x0000
        /*0012*/ 	.short	0x0000
        /*0014*/ 	.byte	0x00, 0xf0, 0x81, 0x02


	//----- nvinfo : EIATTR_SPARSE_MMA_MASK
	.align		4
.L_2739:
        /*0018*/ 	.byte	0x03, 0x50
        /*001a*/ 	.short	0x0000


	//----- nvinfo : EIATTR_MAXREG_COUNT
	.align		4
        /*001c*/ 	.byte	0x03, 0x1b
        /*001e*/ 	.short	0x00ff


	//----- nvinfo : EIATTR_NUM_BARRIERS
	.align		4
        /*0020*/ 	.byte	0x02, 0x4c
        /*0022*/ 	.byte	0x01
	.zero		1


	//----- nvinfo : EIATTR_MERCURY_ISA_VERSION
	.align		4
        /*0024*/ 	.byte	0x03, 0x5f
        /*0026*/ 	.short	0x0101


	//----- nvinfo : EIATTR_COOP_GROUP_MASK_REGIDS
	.align		4
        /*0028*/ 	.byte	0x04, 0x29
        /*002a*/ 	.short	(.L_2741 - .L_2740)


	//   ....[0]....
.L_2740:
        /*002c*/ 	.word	0xffffffff


	//   ....[1]....
        /*0030*/ 	.word	0xffffffff


	//   ....[2]....
        /*0034*/ 	.word	0xffffffff


	//   ....[3]....
        /*0038*/ 	.word	0xffffffff


	//   ....[4]....
        /*003c*/ 	.word	0xffffffff


	//   ....[5]....
        /*0040*/ 	.word	0xffffffff


	//   ....[6]....
        /*0044*/ 	.word	0xffffffff


	//   ....[7]....
        /*0048*/ 	.word	0xffffffff


	//   ....[8]....
        /*004c*/ 	.word	0xffffffff


	//   ....[9]....
        /*0050*/ 	.word	0xffffffff


	//   ....[10]....
        /*0054*/ 	.word	0xffffffff


	//   ....[11]....
        /*0058*/ 	.word	0xffffffff


	//   ....[12]....
        /*005c*/ 	.word	0xffffffff


	//   ....[13]....
        /*0060*/ 	.word	0xffffffff


	//   ....[14]....
        /*0064*/ 	.word	0xffffffff


	//   ....[15]....
        /*0068*/ 	.word	0xffffffff


	//   ....[16]....
        /*006c*/ 	.word	0xffffffff


	//   ....[17]....
        /*0070*/ 	.word	0xffffffff


	//   ....[18]....
        /*0074*/ 	.word	0x0500001a


	//   ....[19]....
        /*0078*/ 	.word	0x0500001a


	//   ....[20]....
        /*007c*/ 	.word	0x0500001a


	//   ....[21]....
        /*0080*/ 	.word	0x0500001a


	//   ....[22]....
        /*0084*/ 	.word	0x0500001a


	//   ....[23]....
        /*0088*/ 	.word	0x0500001a


	//   ....[24]....
        /*008c*/ 	.word	0x0500001a


	//   ....[25]....
        /*0090*/ 	.word	0x0500001a


	//   ....[26]....
        /*0094*/ 	.word	0x0500001a


	//   ....[27]....
        /*0098*/ 	.word	0x0500001a


	//   ....[28]....
        /*009c*/ 	.word	0x0500001a


	//   ....[29]....
        /*00a0*/ 	.word	0x0500001a


	//   ....[30]....
        /*00a4*/ 	.word	0x0500001a


	//   ....[31]....
        /*00a8*/ 	.word	0x0500001a


	//   ....[32]....
        /*00ac*/ 	.word	0x0500001a


	//   ....[33]....
        /*00b0*/ 	.word	0x0500001a


	//   ....[34]....
        /*00b4*/ 	.word	0x0500001a


	//   ....[35]....
        /*00b8*/ 	.word	0x0500001a


	//----- nvinfo : EIATTR_COOP_GROUP_INSTR_OFFSETS
	.align		4
.L_2741:
        /*00bc*/ 	.byte	0x04, 0x28
        /*00be*/ 	.short	(.L_2743 - .L_2742)


	//   ....[0]....
.L_2742:
        /*00c0*/ 	.word	0x000010a0


	//   ....[1]....
        /*00c4*/ 	.word	0x000010d0


	//   ....[2]....
        /*00c8*/ 	.word	0x000010e0


	//   ....[3]....
        /*00cc*/ 	.word	0x00001140


	//   ....[4]....
        /*00d0*/ 	.word	0x00001170


	//   ....[5]....
        /*00d4*/ 	.word	0x00001180


	//   ....[6]....
        /*00d8*/ 	.word	0x000011e0


	//   ....[7]....
        /*00dc*/ 	.word	0x00001210


	//   ....[8]....
        /*00e0*/ 	.word	0x00001220


	//   ....[9]....
        /*00e4*/ 	.word	0x00001280


	//   ....[10]....
        /*00e8*/ 	.word	0x000012b0


	//   ....[11]....
        /*00ec*/ 	.word	0x000012c0


	//   ....[12]....
        /*00f0*/ 	.word	0x00001320


	//   ....[13]....
        /*00f4*/ 	.word	0x00001350


	//   ....[14]....
        /*00f8*/ 	.word	0x00001360


	//   ....[15]....
        /*00fc*/ 	.word	0x000013d0


	//   ....[16]....
        /*0100*/ 	.word	0x000013e0


	//   ....[17]....
        /*0104*/ 	.word	0x000013f0


	//   ....[18]....
        /*0108*/ 	.word	0x00001a30


	//   ....[19]....
        /*010c*/ 	.word	0x00001a80


	//   ....[20]....
        /*0110*/ 	.word	0x00001af0


	//   ....[21]....
        /*0114*/ 	.word	0x00001ba0


	//   ....[22]....
        /*0118*/ 	.word	0x00001bf0


	//   ....[23]....
        /*011c*/ 	.word	0x00001c60


	//   ....[24]....
        /*0120*/ 	.word	0x00001d10


	//   ....[25]....
        /*0124*/ 	.word	0x00001d60


	//   ....[26]....
        /*0128*/ 	.word	0x00001dd0


	//   ....[27]....
        /*012c*/ 	.word	0x00001e80


	//   ....[28]....
        /*0130*/ 	.word	0x00001ed0


	//   ....[29]....
        /*0134*/ 	.word	0x00001f40


	//   ....[30]....
        /*0138*/ 	.word	0x00001ff0


	//   ....[31]....
        /*013c*/ 	.word	0x00002050


	//   ....[32]....
        /*0140*/ 	.word	0x000020a0


	//   ....[33]....
        /*0144*/ 	.word	0x00002160


	//   ....[34]....
        /*0148*/ 	.word	0x000021b0


	//   ....[35]....
        /*014c*/ 	.word	0x00002200


	//----- nvinfo : EIATTR_EXIT_INSTR_OFFSETS
	.align		4
.L_2743:
        /*0150*/ 	.byte	0x04, 0x1c
        /*0152*/ 	.short	(.L_2745 - .L_2744)


	//   ....[0]....
.L_2744:
        /*0154*/ 	.word	0x000018d0


	//   ....[1]....
        /*0158*/ 	.word	0x000019c0


	//----- nvinfo : EIATTR_CRS_STACK_SIZE
	.align		4
.L_2745:
        /*015c*/ 	.byte	0x04, 0x1e
        /*015e*/ 	.short	(.L_2747 - .L_2746)
.L_2746:
        /*0160*/ 	.word	0x00000000


	//----- nvinfo : EIATTR_CBANK_PARAM_SIZE
	.align		4
.L_2747:
        /*0164*/ 	.byte	0x03, 0x19
        /*0166*/ 	.short	0x00a0


	//----- nvinfo : EIATTR_PARAM_CBANK
	.align		4
        /*0168*/ 	.byte	0x04, 0x0a
        /*016a*/ 	.short	(.L_2749 - .L_2748)
	.align		4
.L_2748:
        /*016c*/ 	.word	index@(.nv.constant0._Z30group_norm_nhwc_fwd_sum_kernelI11Bf16IOFp32WLi192EEv26Group_norm_nhwc_fwd_params)
        /*0170*/ 	.short	0x0210
        /*0172*/ 	.short	0x00a0


	//----- nvinfo : EIATTR_SW_WAR
	.align		4
.L_2749:
        /*0174*/ 	.byte	0x04, 0x36
        /*0176*/ 	.short	(.L_2751 - .L_2750)
.L_2750:
        /*0178*/ 	.word	0x00000008
.L_2751:


//--------------------- .nv.info._Z30group_norm_nhwc_fwd_sum_kernelI11Bf16IOFp32WLi448EEv26Group_norm_nhwc_fwd_params --------------------------
	.section	.nv.info._Z30group_norm_nhwc_fwd_sum_kernelI11Bf16IOFp32WLi448EEv26Group_norm_nhwc_fwd_params,"",@"SHT_CUDA_INFO"
	.sectionflags	@""
	.align	4


	//----- nvinfo : EIATTR_CUDA_API_VERSION
	.align		4
        /*0000*/ 	.byte	0x04, 0x37
        /*0002*/ 	.short	(.L_2753 - .L_2752)
.L_2752:
        /*0004*/ 	.word	0x00000082


	//----- nvinfo : EIATTR_KPARAM_INFO
	.align		4
.L_2753:
        /*0008*/ 	.byte	0x04, 0x17
        /*000a*/ 	.short	(.L_2755 - .L_2754)
.L_2754:
        /*000c*/ 	.word	0x00000000
        /*0010*/ 	.short	0x0000
        /*0012*/ 	.short	0x0000
        /*0014*/ 	.byte	0x00, 0xf0, 0x81, 0x02


	//----- nvinfo : EIATTR_SPARSE_MMA_MASK
	.align		4
.L_2755:
        /*0018*/ 	.byte	0x03, 0x50
        /*001a*/ 	.short	0x0000


	//----- nvinfo : EIATTR_MAXREG_COUNT
	.align		4
        /*001c*/ 	.byte	0x03, 0x1b
        /*001e*/ 	.short	0x00ff


	//----- nvinfo : EIATTR_NUM_BARRIERS
	.align		4
        /*0020*/ 	.byte	0x02, 0x4c
        /*0022*/ 	.byte	0x01
	.zero		1


	//----- nvinfo : EIATTR_MERCURY_ISA_VERSION
	.align		4
        /*0024*/ 	.byte	0x03, 0x5f
        /*0026*/ 	.short	0x0101


	//----- nvinfo : EIATTR_COOP_GROUP_MASK_REGIDS
	.align		4
        /*0028*/ 	.byte	0x04, 0x29
        /*002a*/ 	.short	(.L_2757 - .L_2756)


	//   ....[0]....
.L_2756:
        /*002c*/ 	.word	0xffffffff


	//   ....[1]....
        /*0030*/ 	.word	0xffffffff


	//   ....[2]....
        /*0034*/ 	.word	0xffffffff


	//   ....[3]....
        /*0038*/ 	.word	0xffffffff


	//   ....[4]....
        /*003c*/ 	.word	0xffffffff


	//   ....[5]....
        /*0040*/ 	.word	0xffffffff


	//   ....[6]....
        /*0044*/ 	.word	0xffffffff


	//   ....[7]....
        /*0048*/ 	.word	0xffffffff


	//   ....[8]....
        /*004c*/ 	.word	0xffffffff


	//   ....[9]....
        /*0050*/ 	.word	0xffffffff


	//   ....[10]....
        /*0054*/ 	.word	0xffffffff


	//   ....[11]....
        /*0058*/ 	.word	0xffffffff


	//   ....[12]....
        /*005c*/ 	.word	0xffffffff


	//   ....[13]....
        /*0060*/ 	.word	0xffffffff


	//   ....[14]....
        /*0064*/ 	.word	0xffffffff


	//   ....[15]....
        /*0068*/ 	.word	0xffffffff


	//   ....[16]....
        /*006c*/ 	.word	0xffffffff


	//   ....[17]....
        /*0070*/ 	.word	0xffffffff


	//   ....[18]....
        /*0074*/ 	.word	0x05000032


	//   ....[19]....
        /*0078*/ 	.word	0x05000032


	//   ....[20]....
        /*007c*/ 	.word	0x05000032


	//   ....[21]....
        /*0080*/ 	.word	0x05000032


	//   ....[22]....
        /*0084*/ 	.word	0x05000032


	//   ....[23]....
        /*0088*/ 	.word	0x05000032


	//   ....[24]....
        /*008c*/ 	.word	0x05000032


	//   ....[25]....
        /*0090*/ 	.word	0x05000032


	//   ....[26]....
        /*0094*/ 	.word	0x05000032


	//   ....[27]....
        /*0098*/ 	.word	0x05000032


	//   ....[28]....
        /*009c*/ 	.word	0x05000032


	//   ....[29]....
        /*00a0*/ 	.word	0x05000032


	//   ....[30]....
        /*00a4*/ 	.word	0x05000032


	//   ....[31]....
        /*00a8*/ 	.word	0x05000032


	//   ....[32]....
        /*00ac*/ 	.word	0x05000032


	//   ....[33]....
        /*00b0*/ 	.word	0x05000032


	//   ....[34]....
        /*00b4*/ 	.word	0x05000032


	//   ....[35]....
        /*00b8*/ 	.word	0x05000032


	//----- nvinfo : EIATTR_COOP_GROUP_INSTR_OFFSETS
	.align		4
.L_2757:
        /*00bc*/ 	.byte	0x04, 0x28
        /*00be*/ 	.short	(.L_2759 - .L_2758)


	//   ....[0]....
.L_2758:
        /*00c0*/ 	.word	0x00001540


	//   ....[1]....
        /*00c4*/ 	.word	0x00001570


	//   ....[2]....
        /*00c8*/ 	.word	0x00001590


	//   ....[3]....
        /*00cc*/ 	.word	0x000015f0


	//   ....[4]....
        /*00d0*/ 	.word	0x00001620


	//   ....[5]....
        /*00d4*/ 	.word	0x00001630


	//   ....[6]....
        /*00d8*/ 	.word	0x00001690


	//   ....[7]....
        /*00dc*/ 	.word	0x000016c0


	//   ....[8]....
        /*00e0*/ 	.word	0x000016d0


	//   ....[9]....
        /*00e4*/ 	.word	0x00001730


	//   ....[10]....
        /*00e8*/ 	.word	0x00001760


	//   ....[11]....
        /*00ec*/ 	.word	0x00001770


	//   ....[12]....
        /*00f0*/ 	.word	0x000017c0


	//   ....[13]....
        /*00f4*/ 	.word	0x00001800


	//   ....[14]....
        /*00f8*/ 	.word	0x00001820


	//   ....[15]....
        /*00fc*/ 	.word	0x00001860


	//   ....[16]....
        /*0100*/ 	.word	0x000018a0


	//   ....[17]....
        /*0104*/ 	.word	0x000018c0


	//   ....[18]....
        /*0108*/ 	.word	0x00002350


	//   ....[19]....
        /*010c*/ 	.word	0x000023d0


	//   ....[20]....
        /*0110*/ 	.word	0x00002440


	//   ....[21]....
        /*0114*/ 	.word	0x000024f0


	//   ....[22]....
        /*0118*/ 	.word	0x00002560


	//   ....[23]....
        /*011c*/ 	.word	0x000025d0


	//   ....[24]....
        /*0120*/ 	.word	0x00002680


	//   ....[25]....
        /*0124*/ 	.word	0x000026f0


	//   ....[26]....
        /*0128*/ 	.word	0x00002760


	//   ....[27]....
        /*012c*/ 	.word	0x00002810


	//   ....[28]....
        /*0130*/ 	.word	0x00002880


	//   ....[29]....
        /*0134*/ 	.word	0x000028f0


	//   ....[30]....
        /*0138*/ 	.word	0x000029a0


	//   ....[31]....
        /*013c*/ 	.word	0x00002a20


	//   ....[32]....
        /*0140*/ 	.word	0x00002a80


	//   ....[33]....
        /*0144*/ 	.word	0x00002b30


	//   ....[34]....
        /*0148*/ 	.word	0x00002bb0


	//   ....[35]....
        /*014c*/ 	.word	0x00002c10


	//----- nvinfo : EIATTR_EXIT_INSTR_OFFSETS
	.align		4
.L_2759:
        /*0150*/ 	.byte	0x04, 0x1c
        /*0152*/ 	.short	(.L_2761 - .L_2760)


	//   ....[0]....
.L_2760:
        /*0154*/ 	.word	0x000021d0


	//   ....[1]....
        /*0158*/ 	.word	0x000022c0


	//----- nvinfo : EIATTR_CRS_STACK_SIZE
	.align		4
.L_2761:
        /*015c*/ 	.byte	0x04, 0x1e
        /*015e*/ 	.short	(.L_2763 - .L_2762)
.L_2762:
        /*0160*/ 	.word	0x00000000


	//----- nvinfo : EIATTR_CBANK_PARAM_SIZE
	.align		4
.L_2763:
        /*0164*/ 	.byte	0x03, 0x19
        /*0166*/ 	.short	0x00a0


	//----- nvinfo : EIATTR_PARAM_CBANK
	.align		4
        /*0168*/ 	.byte	0x04, 0x0a
        /*016a*/ 	.short	(.L_2765 - .L_2764)
	.align		4
.L_2764:
        /*016c*/ 	.word	index@(.nv.constant0._Z30group_norm_nhwc_fwd_sum_kernelI11Bf16IOFp32WLi448EEv26Group_norm_nhwc_fwd_params)
        /*0170*/ 	.short	0x0210
        /*0172*/ 	.short	0x00a0


	//----- nvinfo : EIATTR_SW_WAR
	.align		4
.L_2765:
        /*0174*/ 	.byte	0x04, 0x36
        /*0176*/ 	.short	(.L_2767 - .L_2766)
.L_2766:
        /*0178*/ 	.word	0x00000008
.L_2767:


//--------------------- .nv.info._Z30group_norm_nhwc_fwd_sum_kernelI11Bf16IOFp32WLi256EEv26Group_norm_nhwc_fwd_params --------------------------
	.section	.nv.info._Z30group_norm_nhwc_fwd_sum_kernelI11Bf16IOFp32WLi256EEv26Group_norm_nhwc_fwd_params,"",@"SHT_CUDA_INFO"
	.sectionflags	@""
	.align	4


	//----- nvinfo : EIATTR_CUDA_API_VERSION
	.align		4
        /*0000*/ 	.byte	0x04, 0x37
        /*0002*/ 	.short	(.L_2769 - .L_2768)
.L_2768:
        /*0004*/ 	.word	0x00000082


	//----- nvinfo : EIATTR_KPARAM_INFO
	.align		4
.L_2769:
        /*0008*/ 	.byte	0x04, 0x17
        /*000a*/ 	.short	(.L_2771 - .L_2770)
.L_2770:
        /*000c*/ 	.word	0x00000000
        /*0010*/ 	.short	0x0000
        /*0012*/ 	.short	0x0000
        /*0014*/ 	.byte	0x00, 0xf0, 0x81, 0x02


	//----- nvinfo : EIATTR_SPARSE_MMA_MASK
	.align		4
.L_2771:
        /*0018*/ 	.byte	0x03, 0x50
        /*001a*/ 	.short	0x0000


	//----- nvinfo : EIATTR_MAXREG_COUNT
	.align		4
        /*001c*/ 	.byte	0x03, 0x1b
        /*001e*/ 	.short	0x00ff


	//----- nvinfo : EIATTR_NUM_BARRIERS
	.align		4
        /*0020*/ 	.byte	0x02, 0x4c
        /*0022*/ 	.byte	0x01
	.zero		1


	//----- nvinfo : EIATTR_MERCURY_ISA_VERSION
	.align		4
        /*0024*/ 	.byte	0x03, 0x5f
        /*0026*/ 	.short	0x0101


	//----- nvinfo : EIATTR_COOP_GROUP_MASK_REGIDS
	.align		4
        /*0028*/ 	.byte	0x04, 0x29
        /*002a*/ 	.short	(.L_2773 - .L_2772)


	//   ....[0]....
.L_2772:
        /*002c*/ 	.word	0xffffffff


	//   ....[1]....
        /*0030*/ 	.word	0xffffffff


	//   ....[2]....
        /*0034*/ 	.word	0xffffffff


	//   ....[3]....
        /*0038*/ 	.word	0xffffffff


	//   ....[4]....
        /*003c*/ 	.word	0xffffffff


	//   ....[5]....
        /*0040*/ 	.word	0xffffffff


	//   ....[6]....
        /*0044*/ 	.word	0xffffffff


	//   ....[7]....
        /*0048*/ 	.word	0xffffffff


	//   ....[8]....
        /*004c*/ 	.word	0xffffffff


	//   ....[9]....
        /*0050*/ 	.word	0xffffffff


	//   ....[10]....
        /*0054*/ 	.word	0xffffffff


	//   ....[11]....
        /*0058*/ 	.word	0xffffffff


	//   ....[12]....
        /*005c*/ 	.word	0xffffffff


	//   ....[13]....
        /*0060*/ 	.word	0xffffffff


	//   ....[14]....
        /*0064*/ 	.word	0xffffffff


	//   ....[15]....
        /*0068*/ 	.word	0xffffffff


	//   ....[16]....
        /*006c*/ 	.word	0xffffffff


	//   ....[17]....
        /*0070*/ 	.word	0xffffffff


	//   ....[18]....
        /*0074*/ 	.word	0x05000020


	//   ....[19]....
        /*0078*/ 	.word	0x05000020


	//   ....[20]....
        /*007c*/ 	.word	0x05000020


	//   ....[21]....
        /*0080*/ 	.word	0x05000020


	//   ....[22]....
        /*0084*/ 	.word	0x05000020


	//   ....[23]....
        /*0088*/ 	.word	0x05000020


	//   ....[24]....
        /*008c*/ 	.word	0x05000020


	//   ....[25]....
        /*0090*/ 	.word	0x05000020


	//   ....[26]....
        /*0094*/ 	.word	0x05000020


	//   ....[27]....
        /*0098*/ 	.word	0x05000020


	//   ....[28]....
        /*009c*/ 	.word	0x05000020


	//   ....[29]....
        /*00a0*/ 	.word	0x05000020


	//   ....[30]....
        /*00a4*/ 	.word	0x05000020


	//   ....[31]....
        /*00a8*/ 	.word	0x05000020


	//   ....[32]....
        /*00ac*/ 	.word	0x05000020


	//   ....[33]....
        /*00b0*/ 	.word	0x05000020


	//   ....[34]....
        /*00b4*/ 	.word	0x05000020


	//   ....[35]....
        /*00b8*/ 	.word	0x05000020


	//----- nvinfo : EIATTR_COOP_GROUP_INSTR_OFFSETS
	.align		4
.L_2773:
        /*00bc*/ 	.byte	0x04, 0x28
        /*00be*/ 	.short	(.L_2775 - .L_2774)


	//   ....[0]....
.L_2774:
        /*00c0*/ 	.word	0x00001190


	//   ....[1]....
        /*00c4*/ 	.word	0x000011c0


	//   ....[2]....
        /*00c8*/ 	.word	0x000011e0


	//   ....[3]....
        /*00cc*/ 	.word	0x00001240


	//   ....[4]....
        /*00d0*/ 	.word	0x00001270


	//   ....[5]....
        /*00d4*/ 	.word	0x00001280


	//   ....[6]....
        /*00d8*/ 	.word	0x000012e0


	//   ....[7]....
        /*00dc*/ 	.word	0x00001310


	//   ....[8]....
        /*00e0*/ 	.word	0x00001320


	//   ....[9]....
        /*00e4*/ 	.word	0x00001370


	//   ....[10]....
        /*00e8*/ 	.word	0x000013a0


	//   ....[11]....
        /*00ec*/ 	.word	0x000013c0


	//   ....[12]....
        /*00f0*/ 	.word	0x00001410


	//   ....[13]....
        /*00f4*/ 	.word	0x00001450


	//   ....[14]....
        /*00f8*/ 	.word	0x00001480


	//   ....[15]....
        /*00fc*/ 	.word	0x000014a0


	//   ....[16]....
        /*0100*/ 	.word	0x000014e0


	//   ....[17]....
        /*0104*/ 	.word	0x00001510


	//   ....[18]....
        /*0108*/ 	.word	0x00001c40


	//   ....[19]....
        /*010c*/ 	.word	0x00001cb0


	//   ....[20]....
        /*0110*/ 	.word	0x00001d20


	//   ....[21]....
        /*0114*/ 	.word	0x00001dd0


	//   ....[22]....
        /*0118*/ 	.word	0x00001e40


	//   ....[23]....
        /*011c*/ 	.word	0x00001eb0


	//   ....[24]....
        /*0120*/ 	.word	0x00001f60


	//   ....[25]....
        /*0124*/ 	.word	0x00001fd0


	//   ....[26]....
        /*0128*/ 	.word	0x00002040


	//   ....[27]....
        /*012c*/ 	.word	0x000020f0


	//   ....[28]....
        /*0130*/ 	.word	0x00002160


	//   ....[29]....
        /*0134*/ 	.word	0x000021d0


	//   ....[30]....
        /*0138*/ 	.word	0x00002280


	//   ....[31]....
        /*013c*/ 	.word	0x00002300


	//   ....[32]....
        /*0140*/ 	.word	0x00002370


	//   ....[33]....
        /*0144*/ 	.word	0x00002410


	//   ....[34]....
        /*0148*/ 	.word	0x00002490


	//   ....[35]....
        /*014c*/ 	.word	0x000024f0


	//----- nvinfo : EIATTR_EXIT_INSTR_OFFSETS
	.align		4
.L_2775:
        /*0150*/ 	.byte	0x04, 0x1c
        /*0152*/ 	.short	(.L_2777 - .L_2776)


	//   ....[0]....
.L_2776:
        /*0154*/ 	.word	0x00001ab0


	//   ....[1]....
        /*0158*/ 	.word	0x00001ba0


	//----- nvinfo : EIATTR_CRS_STACK_SIZE
	.align		4
.L_2777:
        /*015c*/ 	.byte	0x04, 0x1e
        /*015e*/ 	.short	(.L_2779 - .L_2778)
.L_2778:
        /*0160*/ 	.word	0x00000000


	//----- nvinfo : EIATTR_CBANK_PARAM_SIZE
	.align		4
.L_2779:
        /*0164*/ 	.byte	0x03, 0x19
        /*0166*/ 	.short	0x00a0


	//----- nvinfo : EIATTR_PARAM_CBANK
	.align		4
        /*0168*/ 	.byte	0x04, 0x0a
        /*016a*/ 	.short	(.L_2781 - .L_2780)
	.align		4
.L_2780:
        /*016c*/ 	.word	index@(.nv.constant0._Z30group_norm_nhwc_fwd_sum_kernelI11Bf16IOFp32WLi256EEv26Group_norm_nhwc_fwd_params)
        /*0170*/ 	.short	0x0210
        /*0172*/ 	.short	0x00a0


	//----- nvinfo : EIATTR_SW_WAR
	.align		4
.L_2781:
        /*0174*/ 	.byte	0x04, 0x36
        /*0176*/ 	.short	(.L_2783 - .L_2782)
.L_2782:
        /*0178*/ 	.word	0x00000008
.L_2783:


//--------------------- .nv.info._Z30group_norm_nhwc_fwd_sum_kernelI11Bf16IOFp32WLi120EEv26Group_norm_nhwc_fwd_params --------------------------
	.section	.nv.info._Z30group_norm_nhwc_fwd_sum_kernelI11Bf16IOFp32WLi120EEv26Group_norm_nhwc_fwd_params,"",@"SHT_CUDA_INFO"
	.sectionflags	@""
	.align	4


	//----- nvinfo : EIATTR_CUDA_API_VERSION
	.align		4
        /*0000*/ 	.byte	0x04, 0x37
        /*0002*/ 	.short	(.L_2785 - .L_2784)
.L_2784:
        /*0004*/ 	.word	0x00000082


	//----- nvinfo : EIATTR_KPARAM_INFO
	.align		4
.L_2785:
        /*0008*/ 	.byte	0x04, 0x17
        /*000a*/ 	.short	(.L_2787 - .L_2786)
.L_2786:
        /*000c*/ 	.word	0x00000000
        /*0010*/ 	.short	0x0000
        /*0012*/ 	.short	0x0000
        /*0014*/ 	.byte	0x00, 0xf0, 0x81, 0x02


	//----- nvinfo : EIATTR_SPARSE_MMA_MASK
	.align		4
.L_2787:
        /*0018*/ 	.byte	0x03, 0x50
        /*001a*/ 	.short	0x0000


	//----- nvinfo : EIATTR_MAXREG_COUNT
	.align		4
        /*001c*/ 	.byte	0x03, 0x1b
        /*001e*/ 	.short	0x00ff


	//----- nvinfo : EIATTR_NUM_BARRIERS
	.align		4
        /*0020*/ 	.byte	0x02, 0x4c
        /*0022*/ 	.byte	0x01
	.zero		1


	//----- nvinfo : EIATTR_MERCURY_ISA_VERSION
	.align		4
        /*0024*/ 	.byte	0x03, 0x5f
        /*0026*/ 	.short	0x0101


	//----- nvinfo : EIATTR_COOP_GROUP_MASK_REGIDS
	.align		4
        /*0028*/ 	.byte	0x04, 0x29
        /*002a*/ 	.short	(.L_2789 - .L_2788)


	//   ....[0]....
.L_2788:
        /*002c*/ 	.word	0x0500000b


	//   ....[1]....
        /*0030*/ 	.word	0x0500000b


	//   ....[2]....
        /*0034*/ 	.word	0x0500000b


	//   ....[3]....
        /*0038*/ 	.word	0x0500000b


	//   ....[4]....
        /*003c*/ 	.word	0x0500000b


	//   ....[5]....
        /*0040*/ 	.word	0x0500000b


	//   ....[6]....
        /*0044*/ 	.word	0x0500000b


	//   ....[7]....
        /*0048*/ 	.word	0x0500000b


	//   ....[8]....
        /*004c*/ 	.word	0x0500000b


	//   ....[9]....
        /*0050*/ 	.word	0x0500000b


	//   ....[10]....
        /*0054*/ 	.word	0x0500000b


	//   ....[11]....
        /*0058*/ 	.word	0x0500000b


	//   ....[12]....
        /*005c*/ 	.word	0x0500000b


	//   ....[13]....
        /*0060*/ 	.word	0x0500000b


	//   ....[14]....
        /*0064*/ 	.word	0x0500000b


	//   ....[15]....
        /*0068*/ 	.word	0x0500000b


	//   ....[16]....
        /*006c*/ 	.word	0x0500000b


	//   ....[17]....
        /*0070*/ 	.word	0x0500000b


	//   ....[18]....
        /*0074*/ 	.word	0x0500000b


	//   ....[19]....
        /*0078*/ 	.word	0x0500000b


	//   ....[20]....
        /*007c*/ 	.word	0x0500000b


	//   ....[21]....
        /*0080*/ 	.word	0x0500000b


	//----- nvinfo : EIATTR_COOP_GROUP_INSTR_OFFSETS
	.align		4
.L_2789:
        /*0084*/ 	.byte	0x04, 0x28
        /*0086*/ 	.short	(.L_2791 - .L_2790)


	//   ....[0]....
.L_2790:
        /*0088*/ 	.word	0x00000f30


	//   ....[1]....
        /*008c*/ 	.word	0x00001030


	//   ....[2]....
        /*0090*/ 	.word	0x00001070


	//   ....[3]....
        /*0094*/ 	.word	0x00001170


	//   ....[4]....
        /*0098*/ 	.word	0x000011b0


	//   ....[5]....
        /*009c*/ 	.word	0x000012b0


	//   ....[6]....
        /*00a0*/ 	.word	0x000012f0


	//   ....[7]....
        /*00a4*/ 	.word	0x00001420


	//   ....[8]....
        /*00a8*/ 	.word	0x00001470


	//   ....[9]....
        /*00ac*/ 	.word	0x000014e0


	//   ....[10]....
        /*00b0*/ 	.word	0x00001550


	//   ....[11]....
        /*00b4*/ 	.word	0x00001a40


	//   ....[12]....
        /*00b8*/ 	.word	0x00001a90


	//   ....[13]....
        /*00bc*/ 	.word	0x00001b00


	//   ....[14]....
        /*00c0*/ 	.word	0x00001b50


	//   ....[15]....
        /*00c4*/ 	.word	0x00001bc0


	//   ....[16]....
        /*00c8*/ 	.word	0x00001c10


	//   ....[17]....
        /*00cc*/ 	.word	0x00001c80


	//   ....[18]....
        /*00d0*/ 	.word	0x00001ce0


	//   ....[19]....
        /*00d4*/ 	.word	0x00001d60


	//   ....[20]....
        /*00d8*/ 	.word	0x00001df0


	//   ....[21]....
        /*00dc*/ 	.word	0x00001e80


	//----- nvinfo : EIATTR_EXIT_INSTR_OFFSETS
	.align		4
.L_2791:
        /*00e0*/ 	.byte	0x04, 0x1c
        /*00e2*/ 	.short	(.L_2793 - .L_2792)


	//   ....[0]....
.L_2792:
        /*00e4*/ 	.word	0x00001940


	//   ....[1]....
        /*00e8*/ 	.word	0x00001a20


	//----- nvinfo : EIATTR_CRS_STACK_SIZE
	.align		4
.L_2793:
        /*00ec*/ 	.byte	0x04, 0x1e
        /*00ee*/ 	.short	(.L_2795 - .L_2794)
.L_2794:
        /*00f0*/ 	.word	0x00000000


	//----- nvinfo : EIATTR_CBANK_PARAM_SIZE
	.align		4
.L_2795:
        /*00f4*/ 	.byte	0x03, 0x19
        /*00f6*/ 	.short	0x00a0


	//----- nvinfo : EIATTR_PARAM_CBANK
	.align		4
        /*00f8*/ 	.byte	0x04, 0x0a
        /*00fa*/ 	.short	(.L_2797 - .L_2796)
	.align		4
.L_2796:
        /*00fc*/ 	.word	index@(.nv.constant0._Z30group_norm_nhwc_fwd_sum_kernelI11Bf16IOFp32WLi120EEv26Group_norm_nhwc_fwd_params)
        /*0100*/ 	.short	0x0210
        /*0102*/ 	.short	0x00a0


	//----- nvinfo : EIATTR_SW_WAR
	.align		4
.L_2797:
        /*0104*/ 	.byte	0x04, 0x36
        /*0106*/ 	.short	(.L_2799 - .L_2798)
.L_2798:
        /*0108*/ 	.word	0x00000008
.L_2799:


//--------------------- .nv.info._Z30group_norm_nhwc_fwd_sum_kernelI11Bf16IOFp32WLi140EEv26Group_norm_nhwc_fwd_params --------------------------
	.section	.nv.info._Z30group_norm_nhwc_fwd_sum_kernelI11Bf16IOFp32WLi140EEv26Group_norm_nhwc_fwd_params,"",@"SHT_CUDA_INFO"
	.sectionflags	@""
	.align	4


	//----- nvinfo : EIATTR_CUDA_API_VERSION
	.align		4
        /*0000*/ 	.byte	0x04, 0x37
        /*0002*/ 	.short	(.L_2801 - .L_2800)
.L_2800:
        /*0004*/ 	.word	0x00000082


	//----- nvinfo : EIATTR_KPARAM_INFO
	.align		4
.L_2801:
        /*0008*/ 	.byte	0x04, 0x17
        /*000a*/ 	.short	(.L_2803 - .L_2802)
.L_2802:
        /*000c*/ 	.word	0x00000000
        /*0010*/ 	.short	0x0000
        /*0012*/ 	.short	0x0000
        /*0014*/ 	.byte	0x00, 0xf0, 0x81, 0x02


	//----- nvinfo : EIATTR_SPARSE_MMA_MASK
	.align		4
.L_2803:
        /*0018*/ 	.byte	0x03, 0x50
        /*001a*/ 	.short	0x0000


	//----- nvinfo : EIATTR_MAXREG_COUNT
	.align		4
        /*001c*/ 	.byte	0x03, 0x1b
        /*001e*/ 	.short	0x00ff


	//----- nvinfo : EIATTR_NUM_BARRIERS
	.align		4
        /*0020*/ 	.byte	0x02, 0x4c
        /*0022*/ 	.byte	0x01
	.zero		1


	//----- nvinfo : EIATTR_MERCURY_ISA_VERSION
	.align		4
        /*0024*/ 	.byte	0x03, 0x5f
        /*0026*/ 	.short	0x0101


	//----- nvinfo : EIATTR_COOP_GROUP_MASK_REGIDS
	.align		4
        /*0028*/ 	.byte	0x04, 0x29
        /*002a*/ 	.short	(.L_2805 - .L_2804)


	//   ....[0]....
.L_2804:
        /*002c*/ 	.word	0x05000009


	//   ....[1]....
        /*0030*/ 	.word	0x05000009


	//   ....[2]....
        /*0034*/ 	.word	0x05000009


	//   ....[3]....
        /*0038*/ 	.word	0x05000009


	//   ....[4]....
        /*003c*/ 	.word	0x05000009


	//   ....[5]....
        /*0040*/ 	.word	0x05000009


	//   ....[6]....
        /*0044*/ 	.word	0x05000009


	//   ....[7]....
        /*0048*/ 	.word	0x05000009


	//   ....[8]....
        /*004c*/ 	.word	0x05000009


	//   ....[9]....
        /*0050*/ 	.word	0x05000009


	//   ....[10]....
        /*0054*/ 	.word	0x05000009


	//   ....[11]....
        /*0058*/ 	.word	0x05000009


	//   ....[12]....
        /*005c*/ 	.word	0x05000009


	//   ....[13]....
        /*0060*/ 	.word	0x05000009


	//   ....[14]....
        /*0064*/ 	.word	0x05000009


	//   ....[15]....
        /*0068*/ 	.word	0x05000009


	//   ....[16]....
        /*006c*/ 	.word	0x05000009


	//   ....[17]....
        /*0070*/ 	.word	0x05000009


	//   ....[18]....
        /*0074*/ 	.word	0x05000009


	//   ....[19]....
        /*0078*/ 	.word	0x05000009


	//   ....[20]....
        /*007c*/ 	.word	0x05000009


	//   ....[21]....
        /*0080*/ 	.word	0x05000009


	//----- nvinfo : EIATTR_COOP_GROUP_INSTR_OFFSETS
	.align		4
.L_2805:
        /*0084*/ 	.byte	0x04, 0x28
        /*0086*/ 	.short	(.L_2807 - .L_2806)


	//   ....[0]....
.L_2806:
        /*0088*/ 	.word	0x00000f80


	//   ....[1]....
        /*008c*/ 	.word	0x00001080


	//   ....[2]....
        /*0090*/ 	.word	0x000010c0


	//   ....[3]....
        /*0094*/ 	.word	0x000011c0


	//   ....[4]....
        /*0098*/ 	.word	0x00001200


	//   ....[5]....
        /*009c*/ 	.word	0x00001300


	//   ....[6]....
        /*00a0*/ 	.word	0x00001340


	//   ....[7]....
        /*00a4*/ 	.word	0x00001470


	//   ....[8]....
        /*00a8*/ 	.word	0x000014c0


	//   ....[9]....
        /*00ac*/ 	.word	0x00001530


	//   ....[10]....
        /*00b0*/ 	.word	0x000015a0


	//   ....[11]....
        /*00b4*/ 	.word	0x00001b70


	//   ....[12]....
        /*00b8*/ 	.word	0x00001bc0


	//   ....[13]....
        /*00bc*/ 	.word	0x00001c30


	//   ....[14]....
        /*00c0*/ 	.word	0x00001c80


	//   ....[15]....
        /*00c4*/ 	.word	0x00001cf0


	//   ....[16]....
        /*00c8*/ 	.word	0x00001d40


	//   ....[17]....
        /*00cc*/ 	.word	0x00001db0


	//   ....[18]....
        /*00d0*/ 	.word	0x00001e10


	//   ....[19]....
        /*00d4*/ 	.word	0x00001e90


	//   ....[20]....
        /*00d8*/ 	.word	0x00001f20


	//   ....[21]....
        /*00dc*/ 	.word	0x00001fb0


	//----- nvinfo : EIATTR_EXIT_INSTR_OFFSETS
	.align		4
.L_2807:
        /*00e0*/ 	.byte	0x04, 0x1c
        /*00e2*/ 	.short	(.L_2809 - .L_2808)


	//   ....[0]....
.L_2808:
        /*00e4*/ 	.word	0x00001a70


	//   ....[1]....
        /*00e8*/ 	.word	0x00001b50


	//----- nvinfo : EIATTR_CRS_STACK_SIZE
	.align		4
.L_2809:
        /*00ec*/ 	.byte	0x04, 0x1e
        /*00ee*/ 	.short	(.L_2811 - .L_2810)
.L_2810:
        /*00f0*/ 	.word	0x00000000


	//----- nvinfo : EIATTR_CBANK_PARAM_SIZE
	.align		4
.L_2811:
        /*00f4*/ 	.byte	0x03, 0x19
        /*00f6*/ 	.short	0x00a0


	//----- nvinfo : EIATTR_PARAM_CBANK
	.align		4
        /*00f8*/ 	.byte	0x04, 0x0a
        /*00fa*/ 	.short	(.L_2813 - .L_2812)
	.align		4
.L_2812:
        /*00fc*/ 	.word	index@(.nv.constant0._Z30group_norm_nhwc_fwd_sum_kernelI11Bf16IOFp32WLi140EEv26Group_norm_nhwc_fwd_params)
        /*0100*/ 	.short	0x0210
        /*0102*/ 	.short	0x00a0


	//----- nvinfo : EIATTR_SW_WAR
	.align		4
.L_2813:
        /*0104*/ 	.byte	0x04, 0x36
        /*0106*/ 	.short	(.L_2815 - .L_2814)
.L_2814:
        /*0108*/ 	.word	0x00000008
.L_2815:


//--------------------- .nv.info._Z30group_norm_nhwc_fwd_sum_kernelI11Bf16IOFp32WLi160EEv26Group_norm_nhwc_fwd_params --------------------------
	.section	.nv.info._Z30group_norm_nhwc_fwd_sum_kernelI11Bf16IOFp32WLi160EEv26Group_norm_nhwc_fwd_params,"",@"SHT_CUDA_INFO"
	.sectionflags	@""
	.align	4


	//----- nvinfo : EIATTR_CUDA_API_VERSION
	.align		4
        /*0000*/ 	.byte	0x04, 0x37
        /*0002*/ 	.short	(.L_2817 - .L_2816)
.L_2816:
        /*0004*/ 	.word	0x00000082


	//----- nvinfo : EIATTR_KPARAM_INFO
	.align		4
.L_2817:
        /*0008*/ 	.byte	0x04, 0x17
        /*000a*/ 	.short	(.L_2819 - .L_2818)
.L_2818:
        /*000c*/ 	.word	0x00000000
        /*0010*/ 	.short	0x0000
        /*0012*/ 	.short	0x0000
        /*0014*/ 	.byte	0x00, 0xf0, 0x81, 0x02


	//----- nvinfo : EIATTR_SPARSE_MMA_MASK
	.align		4
.L_2819:
        /*0018*/ 	.byte	0x03, 0x50
        /*001a*/ 	.short	0x0000


	//----- nvinfo : EIATTR_MAXREG_COUNT
	.align		4
        /*001c*/ 	.byte	0x03, 0x1b
        /*001e*/ 	.short	0x00ff


	//----- nvinfo : EIATTR_NUM_BARRIERS
	.align		4
        /*0020*/ 	.byte	0x02, 0x4c
        /*0022*/ 	.byte	0x01
	.zero		1


	//----- nvinfo : EIATTR_MERCURY_ISA_VERSION
	.align		4
        /*0024*/ 	.byte	0x03, 0x5f
        /*0026*/ 	.short	0x0101


	//----- nvinfo : EIATTR_COOP_GROUP_MASK_REGIDS
	.align		4
        /*0028*/ 	.byte	0x04, 0x29
        /*002a*/ 	.short	(.L_2821 - .L_2820)


	//   ....[0]....
.L_2820:
        /*002c*/ 	.word	0xffffffff


	//   ....[1]....
        /*0030*/ 	.word	0xffffffff


	//   ....[2]....
        /*0034*/ 	.word	0xffffffff


	//   ....[3]....
        /*0038*/ 	.word	0xffffffff


	//   ....[4]....
        /*003c*/ 	.word	0xffffffff


	//   ....[5]....
        /*0040*/ 	.word	0xffffffff


	//   ....[6]....
        /*0044*/ 	.word	0xffffffff


	//   ....[7]....
        /*0048*/ 	.word	0xffffffff


	//   ....[8]....
        /*004c*/ 	.word	0xffffffff


	//   ....[9]....
        /*0050*/ 	.word	0xffffffff


	//   ....[10]....
        /*0054*/ 	.word	0xffffffff


	//   ....[11]....
        /*0058*/ 	.word	0xffffffff


	//   ....[12]....
        /*005c*/ 	.word	0xffffffff


	//   ....[13]....
        /*0060*/ 	.word	0xffffffff


	//   ....[14]....
        /*0064*/ 	.word	0xffffffff


	//   ....[15]....
        /*0068*/ 	.word	0xffffffff


	//   ....[16]....
        /*006c*/ 	.word	0xffffffff


	//   ....[17]....
        /*0070*/ 	.word	0xffffffff


	//   ....[18]....
        /*0074*/ 	.word	0x05000015


	//   ....[19]....
        /*0078*/ 	.word	0x05000015


	//   ....[20]....
        /*007c*/ 	.word	0x05000015


	//   ....[21]....
        /*0080*/ 	.word	0x05000015


	//   ....[22]....
        /*0084*/ 	.word	0x05000015


	//   ....[23]....
        /*0088*/ 	.word	0x05000015


	//   ....[24]....
        /*008c*/ 	.word	0x05000015


	//   ....[25]....
        /*0090*/ 	.word	0x05000015


	//   ....[26]....
        /*0094*/ 	.word	0x05000015


	//   ....[27]....
        /*0098*/ 	.word	0x05000015


	//   ....[28]....
        /*009c*/ 	.word	0x05000015


	//   ....[29]....
        /*00a0*/ 	.word	0x05000015


	//   ....[30]....
        /*00a4*/ 	.word	0x05000015


	//   ....[31]....
        /*00a8*/ 	.word	0x05000015


	//   ....[32]....
        /*00ac*/ 	.word	0x05000015


	//   ....[33]....
        /*00b0*/ 	.word	0x05000015


	//   ....[34]....
        /*00b4*/ 	.word	0x05000015


	//   ....[35]....
        /*00b8*/ 	.word	0x05000015


	//----- nvinfo : EIATTR_COOP_GROUP_INSTR_OFFSETS
	.align		4
.L_2821:
        /*00bc*/ 	.byte	0x04, 0x28
        /*00be*/ 	.short	(.L_2823 - .L_2822)


	//   ....[0]....
.L_2822:
        /*00c0*/ 	.word	0x00000fe0


	//   ....[1]....
        /*00c4*/ 	.word	0x00001010


	//   ....[2]....
        /*00c8*/ 	.word	0x00001020


	//   ....[3]....
        /*00cc*/ 	.word	0x00001080


	//   ....[4]....
        /*00d0*/ 	.word	0x000010b0


	//   ....[5]....
        /*00d4*/ 	.word	0x000010c0


	//   ....[6]....
        /*00d8*/ 	.word	0x00001120


	//   ....[7]....
        /*00dc*/ 	.word	0x00001150


	//   ....[8]....
        /*00e0*/ 	.word	0x00001160


	//   ....[9]....
        /*00e4*/ 	.word	0x000011c0


	//   ....[10]....
        /*00e8*/ 	.word	0x000011f0


	//   ....[11]....
        /*00ec*/ 	.word	0x00001200


	//   ....[12]....
        /*00f0*/ 	.word	0x00001260


	//   ....[13]....
        /*00f4*/ 	.word	0x00001290


	//   ....[14]....
        /*00f8*/ 	.word	0x000012a0


	//   ....[15]....
        /*00fc*/ 	.word	0x00001310


	//   ....[16]....
        /*0100*/ 	.word	0x00001320


	//   ....[17]....
        /*0104*/ 	.word	0x00001330


	//   ....[18]....
        /*0108*/ 	.word	0x000018c0


	//   ....[19]....
        /*010c*/ 	.word	0x00001910


	//   ....[20]....
        /*0110*/ 	.word	0x00001970


	//   ....[21]....
        /*0114*/ 	.word	0x00001a00


	//   ....[22]....
        /*0118*/ 	.word	0x00001a70


	//   ....[23]....
        /*011c*/ 	.word	0x00001ad0


	//   ....[24]....
        /*0120*/ 	.word	0x00001b60


	//   ....[25]....
        /*0124*/ 	.word	0x00001bd0


	//   ....[26]....
        /*0128*/ 	.word	0x00001c30


	//   ....[27]....
        /*012c*/ 	.word	0x00001cc0


	//   ....[28]....
        /*0130*/ 	.word	0x00001d30


	//   ....[29]....
        /*0134*/ 	.word	0x00001d80


	//   ....[30]....
        /*0138*/ 	.word	0x00001e60


	//   ....[31]....
        /*013c*/ 	.word	0x00001eb0


	//   ....[32]....
        /*0140*/ 	.word	0x00001f10


	//   ....[33]....
        /*0144*/ 	.word	0x00001fa0


	//   ....[34]....
        /*0148*/ 	.word	0x00001ff0


	//   ....[35]....
        /*014c*/ 	.word	0x00002040


	//----- nvinfo : EIATTR_EXIT_INSTR_OFFSETS
	.align		4
.L_2823:
        /*0150*/ 	.byte	0x04, 0x1c
        /*0152*/ 	.short	(.L_2825 - .L_2824)


	//   ....[0]....
.L_2824:
        /*0154*/ 	.word	0x00001750


	//   ....[1]....
        /*0158*/ 	.word	0x00001840


	//----- nvinfo : EIATTR_CRS_STACK_SIZE
	.align		4
.L_2825:
        /*015c*/ 	.byte	0x04, 0x1e
        /*015e*/ 	.short	(.L_2827 - .L_2826)
.L_2826:
        /*0160*/ 	.word	0x00000000


	//----- nvinfo : EIATTR_CBANK_PARAM_SIZE
	.align		4
.L_2827:
        /*0164*/ 	.byte	0x03, 0x19
        /*0166*/ 	.short	0x00a0


	//----- nvinfo : EIATTR_PARAM_CBANK
	.align		4
        /*0168*/ 	.byte	0x04, 0x0a
        /*016a*/ 	.short	(.L_2829 - .L_2828)
	.align		4
.L_2828:
        /*016c*/ 	.word	index@(.nv.constant0._Z30group_norm_nhwc_fwd_sum_kernelI11Bf16IOFp32WLi160EEv26Group_norm_nhwc_fwd_params)
        /*0170*/ 	.short	0x0210
        /*0172*/ 	.short	0x00a0


	//----- nvinfo : EIATTR_SW_WAR
	.align		4
.L_2829:
        /*0174*/ 	.byte	0x04, 0x36
        /*0176*/ 	.short	(.L_2831 - .L_2830)
.L_2830:
        /*0178*/ 	.word	0x00000008
.L_2831:


//--------------------- .nv.info._Z30group_norm_nhwc_fwd_sum_kernelI11Bf16IOBf16WLi196EEv26Group_norm_nhwc_fwd_params --------------------------
	.section	.nv.info._Z30group_norm_nhwc_fwd_sum_kernelI11Bf16IOBf16WLi196EEv26Group_norm_nhwc_fwd_params,"",@"SHT_CUDA_INFO"
	.sectionflags	@""
	.align	4


	//----- nvinfo : EIATTR_CUDA_API_VERSION
	.align		4
        /*0000*/ 	.byte	0x04, 0x37
        /*0002*/ 	.short	(.L_2833 - .L_2832)
.L_2832:
        /*0004*/ 	.word	0x00000082


	//----- nvinfo : EIATTR_KPARAM_INFO
	.align		4
.L_2833:
        /*0008*/ 	.byte	0x04, 0x17
        /*000a*/ 	.short	(.L_2835 - .L_2834)
.L_2834:
        /*000c*/ 	.word	0x00000000
        /*0010*/ 	.short	0x0000
        /*0012*/ 	.short	0x0000
        /*0014*/ 	.byte	0x00, 0xf0, 0x81, 0x02


	//----- nvinfo : EIATTR_SPARSE_MMA_MASK
	.align		4
.L_2835:
        /*0018*/ 	.byte	0x03, 0x50
        /*001a*/ 	.short	0x0000


	//----- nvinfo : EIATTR_MAXREG_COUNT
	.align		4
        /*001c*/ 	.byte	0x03, 0x1b
        /*001e*/ 	.short	0x00ff


	//----- nvinfo : EIATTR_NUM_BARRIERS
	.align		4
        /*0020*/ 	.byte	0x02, 0x4c
        /*0022*/ 	.byte	0x01
	.zero		1


	//----- nvinfo : EIATTR_MERCURY_ISA_VERSION
	.align		4
        /*0024*/ 	.byte	0x03, 0x5f
        /*0026*/ 	.short	0x0101


	//----- nvinfo : EIATTR_COOP_GROUP_MASK_REGIDS
	.align		4
        /*0028*/ 	.byte	0x04, 0x29
        /*002a*/ 	.short	(.L_2837 - .L_2836)


	//   ....[0]....
.L_2836:
        /*002c*/ 	.word	0x05000003


	//   ....[1]....
        /*0030*/ 	.word	0x05000003


	//   ....[2]....
        /*0034*/ 	.word	0x05000003


	//   ....[3]....
        /*0038*/ 	.word	0x05000003


	//   ....[4]....
        /*003c*/ 	.word	0x05000003


	//   ....[5]....
        /*0040*/ 	.word	0x05000003


	//   ....[6]....
        /*0044*/ 	.word	0x05000003


	//   ....[7]....
        /*0048*/ 	.word	0x05000003


	//   ....[8]....
        /*004c*/ 	.word	0x05000003


	//   ....[9]....
        /*0050*/ 	.word	0x05000003


	//   ....[10]....
        /*0054*/ 	.word	0x05000003


	//   ....[11]....
        /*0058*/ 	.word	0x05000003


	//   ....[12]....
        /*005c*/ 	.word	0x05000003


	//   ....[13]....
        /*0060*/ 	.word	0x05000003


	//   ....[14]....
        /*0064*/ 	.word	0x05000003


	//   ....[15]....
        /*0068*/ 	.word	0x05000003


	//   ....[16]....
        /*006c*/ 	.word	0x05000003


	//   ....[17]....
        /*0070*/ 	.word	0x05000003


	//   ....[18]....
        /*0074*/ 	.word	0x05000003


	//   ....[19]....
        /*0078*/ 	.word	0x05000003


	//   ....[20]....
        /*007c*/ 	.word	0x05000003


	//   ....[21]....
        /*0080*/ 	.word	0x05000003


	//----- nvinfo : EIATTR_COOP_GROUP_INSTR_OFFSETS
	.align		4
.L_2837:
        /*0084*/ 	.byte	0x04, 0x28
        /*0086*/ 	.short	(.L_2839 - .L_2838)


	//   ....[0]....
.L_2838:
        /*0088*/ 	.word	0x00001050


	//   ....[1]....
        /*008c*/ 	.word	0x00001150


	//   ....[2]....
        /*0090*/ 	.word	0x00001190


	//   ....[3]....
        /*0094*/ 	.word	0x00001290


	//   ....[4]....
        /*0098*/ 	.word	0x000012d0


	//   ....[5]....
        /*009c*/ 	.word	0x000013d0


	//   ....[6]....
        /*00a0*/ 	.word	0x00001410


	//   ....[7]....
        /*00a4*/ 	.word	0x00001540


	//   ....[8]....
        /*00a8*/ 	.word	0x00001590


	//   ....[9]....
        /*00ac*/ 	.word	0x00001600


	//   ....[10]....
        /*00b0*/ 	.word	0x00001670


	//   ....[11]....
        /*00b4*/ 	.word	0x00001d80


	//   ....[12]....
        /*00b8*/ 	.word	0x00001dd0


	//   ....[13]....
        /*00bc*/ 	.word	0x00001e40


	//   ....[14]....
        /*00c0*/ 	.word	0x00001e90


	//   ....[15]....
        /*00c4*/ 	.word	0x00001f00


	//   ....[16]....
        /*00c8*/ 	.word	0x00001f50


	//   ....[17]....
        /*00cc*/ 	.word	0x00001fc0


	//   ....[18]....
        /*00d0*/ 	.word	0x00002020


	//   ....[19]....
        /*00d4*/ 	.word	0x000020a0


	//   ....[20]....
        /*00d8*/ 	.word	0x00002130


	//   ....[21]....
        /*00dc*/ 	.word	0x000021c0


	//----- nvinfo : EIATTR_EXIT_INSTR_OFFSETS
	.align		4
.L_2839:
        /*00e0*/ 	.byte	0x04, 0x1c
        /*00e2*/ 	.short	(.L_2841 - .L_2840)


	//   ....[0]....
.L_2840:
        /*00e4*/ 	.word	0x00001c80


	//   ....[1]....
        /*00e8*/ 	.word	0x00001d60


	//----- nvinfo : EIATTR_CRS_STACK_SIZE
	.align		4
.L_2841:
        /*00ec*/ 	.byte	0x04, 0x1e
        /*00ee*/ 	.short	(.L_2843 - .L_2842)
.L_2842:
        /*00f0*/ 	.word	0x00000000


	//----- nvinfo : EIATTR_CBANK_PARAM_SIZE
	.align		4
.L_2843:
        /*00f4*/ 	.byte	0x03, 0x19
        /*00f6*/ 	.short	0x00a0


	//----- nvinfo : EIATTR_PARAM_CBANK
	.align		4
        /*00f8*/ 	.byte	0x04, 0x0a
        /*00fa*/ 	.short	(.L_2845 - .L_2844)
	.align		4
.L_2844:
        /*00fc*/ 	.word	index@(.nv.constant0._Z30group_norm_nhwc_fwd_sum_kernelI11Bf16IOBf16WLi196EEv26Group_norm_nhwc_fwd_params)
        /*0100*/ 	.short	0x0210
        /*0102*/ 	.short	0x00a0


	//----- nvinfo : EIATTR_SW_WAR
	.align		4
.L_2845:
        /*0104*/ 	.byte	0x04, 0x36
        /*0106*/ 	.short	(.L_2847 - .L_2846)
.L_2846:
        /*0108*/ 	.word	0x00000008
.L_2847:


//--------------------- .nv.info._Z30group_norm_nhwc_fwd_sum_kernelI11Bf16IOBf16WLi168EEv26Group_norm_nhwc_fwd_params --------------------------
	.section	.nv.info._Z30group_norm_nhwc_fwd_sum_kernelI11Bf16IOBf16WLi168EEv26Group_norm_nhwc_fwd_params,"",@"SHT_CUDA_INFO"
	.sectionflags	@""
	.align	4


	//----- nvinfo : EIATTR_CUDA_API_VERSION
	.align		4
        /*0000*/ 	.byte	0x04, 0x37
        /*0002*/ 	.short	(.L_2849 - .L_2848)
.L_2848:
        /*0004*/ 	.word	0x00000082


	//----- nvinfo : EIATTR_KPARAM_INFO
	.align		4
.L_2849:
        /*0008*/ 	.byte	0x04, 0x17
        /*000a*/ 	.short	(.L_2851 - .L_2850)
.L_2850:
        /*000c*/ 	.word	0x00000000
        /*0010*/ 	.short	0x0000
        /*0012*/ 	.short	0x0000
        /*0014*/ 	.byte	0x00, 0xf0, 0x81, 0x02


	//----- nvinfo : EIATTR_SPARSE_MMA_MASK
	.align		4
.L_2851:
        /*0018*/ 	.byte	0x03, 0x50
        /*001a*/ 	.short	0x0000


	//----- nvinfo : EIATTR_MAXREG_COUNT
	.align		4
        /*001c*/ 	.byte	0x03, 0x1b
        /*001e*/ 	.short	0x00ff


	//----- nvinfo : EIATTR_NUM_BARRIERS
	.align		4
        /*0020*/ 	.byte	0x02, 0x4c
        /*0022*/ 	.byte	0x01
	.zero		1


	//----- nvinfo : EIATTR_MERCURY_ISA_VERSION
	.align		4
        /*0024*/ 	.byte	0x03, 0x5f
        /*0026*/ 	.short	0x0101


	//----- nvinfo : EIATTR_COOP_GROUP_MASK_REGIDS
	.align		4
        /*0028*/ 	.byte	0x04, 0x29
        /*002a*/ 	.short	(.L_2853 - .L_2852)


	//   ....[0]....
.L_2852:
        /*002c*/ 	.word	0x05000003


	//   ....[1]....
        /*0030*/ 	.word	0x05000003


	//   ....[2]....
        /*0034*/ 	.word	0x05000003


	//   ....[3]....
        /*0038*/ 	.word	0x05000003


	//   ....[4]....
        /*003c*/ 	.word	0x05000003


	//   ....[5]....
        /*0040*/ 	.word	0x05000003


	//   ....[6]....
        /*0044*/ 	.word	0x05000003


	//   ....[7]....
        /*0048*/ 	.word	0x05000003


	//   ....[8]....
        /*004c*/ 	.word	0x05000003


	//   ....[9]....
        /*0050*/ 	.word	0x05000003


	//   ....[10]....
        /*0054*/ 	.word	0x05000003


	//   ....[11]....
        /*0058*/ 	.word	0x05000003


	//   ....[12]....
        /*005c*/ 	.word	0x05000003


	//   ....[13]....
        /*0060*/ 	.word	0x05000003


	//   ....[14]....
        /*0064*/ 	.word	0x05000003


	//   ....[15]....
        /*0068*/ 	.word	0x05000003


	//   ....[16]....
        /*006c*/ 	.word	0x05000003


	//   ....[17]....
        /*0070*/ 	.word	0x05000003


	//   ....[18]....
        /*0074*/ 	.word	0x05000003


	//   ....[19]....
        /*0078*/ 	.word	0x05000003


	//   ....[20]....
        /*007c*/ 	.word	0x05000003


	//   ....[21]....
        /*0080*/ 	.word	0x05000003


	//----- nvinfo : EIATTR_COOP_GROUP_INSTR_OFFSETS
	.align		4
.L_2853:
        /*0084*/ 	.byte	0x04, 0x28
        /*0086*/ 	.short	(.L_2855 - .L_2854)


	//   ....[0]....
.L_2854:
        /*0088*/ 	.word	0x00001010


	//   ....[1]....
        /*008c*/ 	.word	0x00001110


	//   ....[2]....
        /*0090*/ 	.word	0x00001150


	//   ....[3]....
        /*0094*/ 	.word	0x00001250


	//   ....[4]....
        /*0098*/ 	.word	0x00001290


	//   ....[5]....
        /*009c*/ 	.word	0x00001390


	//   ....[6]....
        /*00a0*/ 	.word	0x000013d0


	//   ....[7]....
        /*00a4*/ 	.word	0x00001500


	//   ....[8]....
        /*00a8*/ 	.word	0x00001550


	//   ....[9]....
        /*00ac*/ 	.word	0x000015c0


	//   ....[10]....
        /*00b0*/ 	.word	0x00001630


	//   ....[11]....
        /*00b4*/ 	.word	0x00001d10


	//   ....[12]....
        /*00b8*/ 	.word	0x00001d60


	//   ....[13]....
        /*00bc*/ 	.word	0x00001dd0


	//   ....[14]....
        /*00c0*/ 	.word	0x00001e20


	//   ....[15]....
        /*00c4*/ 	.word	0x00001e90


	//   ....[16]....
        /*00c8*/ 	.word	0x00001ee0


	//   ....[17]....
        /*00cc*/ 	.word	0x00001f50


	//   ....[18]....
        /*00d0*/ 	.word	0x00001fb0


	//   ....[19]....
        /*00d4*/ 	.word	0x00002030


	//   ....[20]....
        /*00d8*/ 	.word	0x000020c0


	//   ....[21]....
        /*00dc*/ 	.word	0x00002150


	//----- nvinfo : EIATTR_EXIT_INSTR_OFFSETS
	.align		4
.L_2855:
        /*00e0*/ 	.byte	0x04, 0x1c
        /*00e2*/ 	.short	(.L_2857 - .L_2856)


	//   ....[0]....
.L_2856:
        /*00e4*/ 	.word	0x00001c10


	//   ....[1]....
        /*00e8*/ 	.word	0x00001cf0


	//----- nvinfo : EIATTR_CRS_STACK_SIZE
	.align		4
.L_2857:
        /*00ec*/ 	.byte	0x04, 0x1e
        /*00ee*/ 	.short	(.L_2859 - .L_2858)
.L_2858:
        /*00f0*/ 	.word	0x00000000


	//----- nvinfo : EIATTR_CBANK_PARAM_SIZE
	.align		4
.L_2859:
        /*00f4*/ 	.byte	0x03, 0x19
        /*00f6*/ 	.short	0x00a0


	//----- nvinfo : EIATTR_PARAM_CBANK
	.align		4
        /*00f8*/ 	.byte	0x04, 0x0a
        /*00fa*/ 	.short	(.L_2861 - .L_2860)
	.align		4
.L_2860:
        /*00fc*/ 	.word	index@(.nv.constant0._Z30group_norm_nhwc_fwd_sum_kernelI11Bf16IOBf16WLi168EEv26Group_norm_nhwc_fwd_params)
        /*0100*/ 	.short	0x0210
        /*0102*/ 	.short	0x00a0


	//----- nvinfo : EIATTR_SW_WAR
	.align		4
.L_2861:
        /*0104*/ 	.byte	0x04, 0x36
        /*0106*/ 	.short	(.L_2863 - .L_2862)
.L_2862:
        /*0108*/ 	.word	0x00000008
.L_2863:


//--------------------- .nv.info._Z30group_norm_nhwc_fwd_sum_kernelI11Bf16IOBf16WLi64EEv26Group_norm_nhwc_fwd_params --------------------------
	.section	.nv.info._Z30group_norm_nhwc_fwd_sum_kernelI11Bf16IOBf16WLi64EEv26Group_norm_nhwc_fwd_params,"",@"SHT_CUDA_INFO"
	.sectionflags	@""
	.align	4


	//----- nvinfo : EIATTR_CUDA_API_VERSION
	.align		4
        /*0000*/ 	.byte	0x04, 0x37
        /*0002*/ 	.short	(.L_2865 - .L_2864)
.L_2864:
        /*0004*/ 	.word	0x00000082


	//----- nvinfo : EIATTR_KPARAM_INFO
	.align		4
.L_2865:
        /*0008*/ 	.byte	0x04, 0x17
        /*000a*/ 	.short	(.L_2867 - .L_2866)
.L_2866:
        /*000c*/ 	.word	0x00000000
        /*0010*/ 	.short	0x0000
        /*0012*/ 	.short	0x0000
        /*0014*/ 	.byte	0x00, 0xf0, 0x81, 0x02


	//----- nvinfo : EIATTR_SPARSE_MMA_MASK
	.align		4
.L_2867:
        /*0018*/ 	.byte	0x03, 0x50
        /*001a*/ 	.short	0x0000


	//----- nvinfo : EIATTR_MAXREG_COUNT
	.align		4
        /*001c*/ 	.byte	0x03, 0x1b
        /*001e*/ 	.short	0x00ff


	//----- nvinfo : EIATTR_NUM_BARRIERS
	.align		4
        /*0020*/ 	.byte	0x02, 0x4c
        /*0022*/ 	.byte	0x01
	.zero		1


	//----- nvinfo : EIATTR_MERCURY_ISA_VERSION
	.align		4
        /*0024*/ 	.byte	0x03, 0x5f
        /*0026*/ 	.short	0x0101


	//----- nvinfo : EIATTR_COOP_GROUP_MASK_REGIDS
	.align		4
        /*0028*/ 	.byte	0x04, 0x29
        /*002a*/ 	.short	(.L_2869 - .L_2868)


	//   ....[0]....
.L_2868:
        /*002c*/ 	.word	0xffffffff


	//   ....[1]....
        /*0030*/ 	.word	0xffffffff


	//   ....[2]....
        /*0034*/ 	.word	0xffffffff


	//   ....[3]....
        /*0038*/ 	.word	0xffffffff


	//   ....[4]....
        /*003c*/ 	.word	0xffffffff


	//   ....[5]....
        /*0040*/ 	.word	0xffffffff


	//   ....[6]....
        /*0044*/ 	.word	0xffffffff


	//   ....[7]....
        /*0048*/ 	.word	0xffffffff


	//   ....[8]....
        /*004c*/ 	.word	0xffffffff


	//   ....[9]....
        /*0050*/ 	.word	0xffffffff


	//   ....[10]....
        /*0054*/ 	.word	0xffffffff


	//   ....[11]....
        /*0058*/ 	.word	0xffffffff


	//   ....[12]....
        /*005c*/ 	.word	0xffffffff


	//   ....[13]....
        /*0060*/ 	.word	0xffffffff


	//   ....[14]....
        /*0064*/ 	.word	0xffffffff


	//   ....[15]....
        /*0068*/ 	.word	0xffffffff


	//   ....[16]....
        /*006c*/ 	.word	0xffffffff


	//   ....[17]....
        /*0070*/ 	.word	0xffffffff


	//   ....[18]....
        /*0074*/ 	.word	0x05000015


	//   ....[19]....
        /*0078*/ 	.word	0x05000015


	//   ....[20]....
        /*007c*/ 	.word	0x05000015


	//   ....[21]....
        /*0080*/ 	.word	0x05000015


	//   ....[22]....
        /*0084*/ 	.word	0x05000015


	//   ....[23]....
        /*0088*/ 	.word	0x05000015


	//   ....[24]....
        /*008c*/ 	.word	0x05000015


	//   ....[25]....
        /*0090*/ 	.word	0x05000015


	//   ....[26]....
        /*0094*/ 	.word	0x05000015


	//   ....[27]....
        /*0098*/ 	.word	0x05000015


	//   ....[28]....
        /*009c*/ 	.word	0x05000015


	//   ....[29]....
        /*00a0*/ 	.word	0x05000015


	//   ....[30]....
        /*00a4*/ 	.word	0x05000015


	//   ....[31]....
        /*00a8*/ 	.word	0x05000015


	//   ....[32]....
        /*00ac*/ 	.word	0x05000015


	//   ....[33]....
        /*00b0*/ 	.word	0x05000015


	//   ....[34]....
        /*00b4*/ 	.word	0x05000015


	//   ....[35]....
        /*00b8*/ 	.word	0x05000015


	//----- nvinfo : EIATTR_COOP_GROUP_INSTR_OFFSETS
	.align		4
.L_2869:
        /*00bc*/ 	.byte	0x04, 0x28
        /*00be*/ 	.short	(.L_2871 - .L_2870)


	//   ....[0]....
.L_2870:
        /*00c0*/ 	.word	0x00000e20


	//   ....[1]....
        /*00c4*/ 	.word	0x00000e50


	//   ....[2]....
        /*00c8*/ 	.word	0x00000e60


	//   ....[3]....
        /*00cc*/ 	.word	0x00000ec0


	//   ....[4]....
        /*00d0*/ 	.word	0x00000ef0


	//   ....[5]....
        /*00d4*/ 	.word	0x00000f00


	//   ....[6]....
        /*00d8*/ 	.word	0x00000f60


	//   ....[7]....
        /*00dc*/ 	.word	0x00000f90


	//   ....[8]....
        /*00e0*/ 	.word	0x00000fa0


	//   ....[9]....
        /*00e4*/ 	.word	0x00001000


	//   ....[10]....
        /*00e8*/ 	.word	0x00001030


	//   ....[11]....
        /*00ec*/ 	.word	0x00001040


	//   ....[12]....
        /*00f0*/ 	.word	0x000010a0


	//   ....[13]....
        /*00f4*/ 	.word	0x000010d0


	//   ....[14]....
        /*00f8*/ 	.word	0x000010e0


	//   ....[15]....
        /*00fc*/ 	.word	0x00001140


	//   ....[16]....
        /*0100*/ 	.word	0x00001150


	//   ....[17]....
        /*0104*/ 	.word	0x00001160


	//   ....[18]....
        /*0108*/ 	.word	0x000014d0


	//   ....[19]....
        /*010c*/ 	.word	0x00001520


	//   ....[20]....
        /*0110*/ 	.word	0x00001580


	//   ....[21]....
        /*0114*/ 	.word	0x00001610


	//   ....[22]....
        /*0118*/ 	.word	0x00001680


	//   ....[23]....
        /*011c*/ 	.word	0x000016e0


	//   ....[24]....
        /*0120*/ 	.word	0x00001770


	//   ....[25]....
        /*0124*/ 	.word	0x000017e0


	//   ....[26]....
        /*0128*/ 	.word	0x00001840


	//   ....[27]....
        /*012c*/ 	.word	0x000018d0


	//   ....[28]....
        /*0130*/ 	.word	0x00001940


	//   ....[29]....
        /*0134*/ 	.word	0x000019a0


	//   ....[30]....
        /*0138*/ 	.word	0x00001a30


	//   ....[31]....
        /*013c*/ 	.word	0x00001a90


	//   ....[32]....
        /*0140*/ 	.word	0x00001ae0


	//   ....[33]....
        /*0144*/ 	.word	0x00001b90


	//   ....[34]....
        /*0148*/ 	.word	0x00001be0


	//   ....[35]....
        /*014c*/ 	.word	0x00001c30


	//----- nvinfo : EIATTR_EXIT_INSTR_OFFSETS
	.align		4
.L_2871:
        /*0150*/ 	.byte	0x04, 0x1c
        /*0152*/ 	.short	(.L_2873 - .L_2872)


	//   ....[0]....
.L_2872:
        /*0154*/ 	.word	0x00001360


	//   ....[1]....
        /*0158*/ 	.word	0x00001450


	//----- nvinfo : EIATTR_CRS_STACK_SIZE
	.align		4
.L_2873:
        /*015c*/ 	.byte	0x04, 0x1e
        /*015e*/ 	.short	(.L_2875 - .L_2874)
.L_2874:
        /*0160*/ 	.word	0x00000000


	//----- nvinfo : EIATTR_CBANK_PARAM_SIZE
	.align		4
.L_2875:
        /*0164*/ 	.byte	0x03, 0x19
        /*0166*/ 	.short	0x00a0


	//----- nvinfo : EIATTR_PARAM_CBANK
	.align		4
        /*0168*/ 	.byte	0x04, 0x0a
        /*016a*/ 	.short	(.L_2877 - .L_2876)
	.align		4
.L_2876:
        /*016c*/ 	.word	index@(.nv.constant0._Z30group_norm_nhwc_fwd_sum_kernelI11Bf16IOBf16WLi64EEv26Group_norm_nhwc_fwd_params)
        /*0170*/ 	.short	0x0210
        /*0172*/ 	.short	0x00a0


	//----- nvinfo : EIATTR_SW_WAR
	.align		4
.L_2877:
        /*0174*/ 	.byte	0x04, 0x36
        /*0176*/ 	.short	(.L_2879 - .L_2878)
.L_2878:
        /*0178*/ 	.word	0x00000008
.L_2879:


//--------------------- .nv.info._Z30group_norm_nhwc_fwd_sum_kernelI11Bf16IOBf16WLi128EEv26Group_norm_nhwc_fwd_params --------------------------
	.section	.nv.info._Z30group_norm_nhwc_fwd_sum_kernelI11Bf16IOBf16WLi128EEv26Group_norm_nhwc_fwd_params,"",@"SHT_CUDA_INFO"
	.sectionflags	@""
	.align	4


	//----- nvinfo : EIATTR_CUDA_API_VERSION
	.align		4
        /*0000*/ 	.byte	0x04, 0x37
        /*0002*/ 	.short	(.L_2881 - .L_2880)
.L_2880:
        /*0004*/ 	.word	0x00000082


	//----- nvinfo : EIATTR_KPARAM_INFO
	.align		4
.L_2881:
        /*0008*/ 	.byte	0x04, 0x17
        /*000a*/ 	.short	(.L_2883 - .L_2882)
.L_2882:
        /*000c*/ 	.word	0x00000000
        /*0010*/ 	.short	0x0000
        /*0012*/ 	.short	0x0000
        /*0014*/ 	.byte	0x00, 0xf0, 0x81, 0x02


	//----- nvinfo : EIATTR_SPARSE_MMA_MASK
	.align		4
.L_2883:
        /*0018*/ 	.byte	0x03, 0x50
        /*001a*/ 	.short	0x0000


	//----- nvinfo : EIATTR_MAXREG_COUNT
	.align		4
        /*001c*/ 	.byte	0x03, 0x1b
        /*001e*/ 	.short	0x00ff


	//----- nvinfo : EIATTR_NUM_BARRIERS
	.align		4
        /*0020*/ 	.byte	0x02, 0x4c
        /*0022*/ 	.byte	0x01
	.zero		1


	//----- nvinfo : EIATTR_MERCURY_ISA_VERSION
	.align		4
        /*0024*/ 	.byte	0x03, 0x5f
        /*0026*/ 	.short	0x0101


	//----- nvinfo : EIATTR_COOP_GROUP_MASK_REGIDS
	.align		4
        /*0028*/ 	.byte	0x04, 0x29
        /*002a*/ 	.short	(.L_2885 - .L_2884)


	//   ....[0]....
.L_2884:
        /*002c*/ 	.word	0xffffffff


	//   ....[1]....
        /*0030*/ 	.word	0xffffffff


	//   ....[2]....
        /*0034*/ 	.word	0xffffffff


	//   ....[3]....
        /*0038*/ 	.word	0xffffffff


	//   ....[4]....
        /*003c*/ 	.word	0xffffffff


	//   ....[5]....
        /*0040*/ 	.word	0xffffffff


	//   ....[6]....
        /*0044*/ 	.word	0xffffffff


	//   ....[7]....
        /*0048*/ 	.word	0xffffffff


	//   ....[8]....
        /*004c*/ 	.word	0xffffffff


	//   ....[9]....
        /*0050*/ 	.word	0xffffffff


	//   ....[10]....
        /*0054*/ 	.word	0xffffffff


	//   ....[11]....
        /*0058*/ 	.word	0xffffffff


	//   ....[12]....
        /*005c*/ 	.word	0xffffffff


	//   ....[13]....
        /*0060*/ 	.word	0xffffffff


	//   ....[14]....
        /*0064*/ 	.word	0xffffffff


	//   ....[15]....
        /*0068*/ 	.word	0xffffffff


	//   ....[16]....
        /*006c*/ 	.word	0xffffffff


	//   ....[17]....
        /*0070*/ 	.word	0xffffffff


	//   ....[18]....
        /*0074*/ 	.word	0x05000000


	//   ....[19]....
        /*0078*/ 	.word	0x05000000


	//   ....[20]....
        /*007c*/ 	.word	0x05000000


	//   ....[21]....
        /*0080*/ 	.word	0x05000000


	//   ....[22]....
        /*0084*/ 	.word	0x05000000


	//   ....[23]....
        /*0088*/ 	.word	0x05000000


	//   ....[24]....
        /*008c*/ 	.word	0x05000000


	//   ....[25]....
        /*0090*/ 	.word	0x05000000


	//   ....[26]....
        /*0094*/ 	.word	0x05000000


	//   ....[27]....
        /*0098*/ 	.word	0x05000000


	//   ....[28]....
        /*009c*/ 	.word	0x05000000


	//   ....[29]....
        /*00a0*/ 	.word	0x05000000


	//   ....[30]....
        /*00a4*/ 	.word	0x05000000


	//   ....[31]....
        /*00a8*/ 	.word	0x05000000


	//   ....[32]....
        /*00ac*/ 	.word	0x05000000


	//   ....[33]....
        /*00b0*/ 	.word	0x05000000


	//   ....[34]....
        /*00b4*/ 	.word	0x05000000


	//   ....[35]....
        /*00b8*/ 	.word	0x05000000


	//----- nvinfo : EIATTR_COOP_GROUP_INSTR_OFFSETS
	.align		4
.L_2885:
        /*00bc*/ 	.byte	0x04, 0x28
        /*00be*/ 	.short	(.L_2887 - .L_2886)


	//   ....[0]....
.L_2886:
        /*00c0*/ 	.word	0x00000f70


	//   ....[1]....
        /*00c4*/ 	.word	0x00000fa0


	//   ....[2]....
        /*00c8*/ 	.word	0x00000fc0


	//   ....[3]....
        /*00cc*/ 	.word	0x00001020


	//   ....[4]....
        /*00d0*/ 	.word	0x00001050


	//   ....[5]....
        /*00d4*/ 	.word	0x00001060


	//   ....[6]....
        /*00d8*/ 	.word	0x000010c0


	//   ....[7]....
        /*00dc*/ 	.word	0x000010f0


	//   ....[8]....
        /*00e0*/ 	.word	0x00001100


	//   ....[9]....
        /*00e4*/ 	.word	0x00001160


	//   ....[10]....
        /*00e8*/ 	.word	0x00001190


	//   ....[11]....
        /*00ec*/ 	.word	0x000011a0


	//   ....[12]....
        /*00f0*/ 	.word	0x00001200


	//   ....[13]....
        /*00f4*/ 	.word	0x00001230


	//   ....[14]....
        /*00f8*/ 	.word	0x00001240


	//   ....[15]....
        /*00fc*/ 	.word	0x000012b0


	//   ....[16]....
        /*0100*/ 	.word	0x000012c0


	//   ....[17]....
        /*0104*/ 	.word	0x000012d0


	//   ....[18]....
        /*0108*/ 	.word	0x00001770


	//   ....[19]....
        /*010c*/ 	.word	0x000017c0


	//   ....[20]....
        /*0110*/ 	.word	0x00001820


	//   ....[21]....
        /*0114*/ 	.word	0x000018b0


	//   ....[22]....
        /*0118*/ 	.word	0x00001920


	//   ....[23]....
        /*011c*/ 	.word	0x00001980


	//   ....[24]....
        /*0120*/ 	.word	0x00001a10


	//   ....[25]....
        /*0124*/ 	.word	0x00001a80


	//   ....[26]....
        /*0128*/ 	.word	0x00001ae0


	//   ....[27]....
        /*012c*/ 	.word	0x00001b70


	//   ....[28]....
        /*0130*/ 	.word	0x00001bf0


	//   ....[29]....
        /*0134*/ 	.word	0x00001c50


	//   ....[30]....
        /*0138*/ 	.word	0x00001ce0


	//   ....[31]....
        /*013c*/ 	.word	0x00001d40


	//   ....[32]....
        /*0140*/ 	.word	0x00001da0


	//   ....[33]....
        /*0144*/ 	.word	0x00001e30


	//   ....[34]....
        /*0148*/ 	.word	0x00001e80


	//   ....[35]....
        /*014c*/ 	.word	0x00001ed0


	//----- nvinfo : EIATTR_EXIT_INSTR_OFFSETS
	.align		4
.L_2887:
        /*0150*/ 	.byte	0x04, 0x1c
        /*0152*/ 	.short	(.L_2889 - .L_2888)


	//   ....[0]....
.L_2888:
        /*0154*/ 	.word	0x000015f0


	//   ....[1]....
        /*0158*/ 	.word	0x000016e0


	//----- nvinfo : EIATTR_CRS_STACK_SIZE
	.align		4
.L_2889:
        /*015c*/ 	.byte	0x04, 0x1e
        /*015e*/ 	.short	(.L_2891 - .L_2890)
.L_2890:
        /*0160*/ 	.word	0x00000000


	//----- nvinfo : EIATTR_CBANK_PARAM_SIZE
	.align		4
.L_2891:
        /*0164*/ 	.byte	0x03, 0x19
        /*0166*/ 	.short	0x00a0


	//----- nvinfo : EIATTR_PARAM_CBANK
	.align		4
        /*0168*/ 	.byte	0x04, 0x0a
        /*016a*/ 	.short	(.L_2893 - .L_2892)
	.align		4
.L_2892:
        /*016c*/ 	.word	index@(.nv.constant0._Z30group_norm_nhwc_fwd_sum_kernelI11Bf16IOBf16WLi128EEv26Group_norm_nhwc_fwd_params)
        /*0170*/ 	.short	0x0210
        /*0172*/ 	.short	0x00a0


	//----- nvinfo : EIATTR_SW_WAR
	.align		4
.L_2893:
        /*0174*/ 	.byte	0x04, 0x36
        /*0176*/ 	.short	(.L_2895 - .L_2894)
.L_2894:
        /*0178*/ 	.word	0x00000008
.L_2895:


//--------------------- .nv.info._Z30group_norm_nhwc_fwd_sum_kernelI11Bf16IOBf16WLi192EEv26Group_norm_nhwc_fwd_params --------------------------
	.section	.nv.info._Z30group_norm_nhwc_fwd_sum_kernelI11Bf16IOBf16WLi192EEv26Group_norm_nhwc_fwd_params,"",@"SHT_CUDA_INFO"
	.sectionflags	@""
	.align	4


	//----- nvinfo : EIATTR_CUDA_API_VERSION
	.align		4
        /*0000*/ 	.byte	0x04, 0x37
        /*0002*/ 	.short	(.L_2897 - .L_2896)
.L_2896:
        /*0004*/ 	.word	0x00000082


	//----- nvinfo : EIATTR_KPARAM_INFO
	.align		4
.L_2897:
        /*0008*/ 	.byte	0x04, 0x17
        /*000a*/ 	.short	(.L_2899 - .L_2898)
.L_2898:
        /*000c*/ 	.word	0x00000000
        /*0010*/ 	.short	0x0000
        /*0012*/ 	.short	0x0000
        /*0014*/ 	.byte	0x00, 0xf0, 0x81, 0x02


	//----- nvinfo : EIATTR_SPARSE_MMA_MASK
	.align		4
.L_2899:
        /*0018*/ 	.byte	0x03, 0x50
        /*001a*/ 	.short	0x0000


	//----- nvinfo : EIATTR_MAXREG_COUNT
	.align		4
        /*001c*/ 	.byte	0x03, 0x1b
        /*001e*/ 	.short	0x00ff


	//----- nvinfo : EIATTR_NUM_BARRIERS
	.align		4
        /*0020*/ 	.byte	0x02, 0x4c
        /*0022*/ 	.byte	0x01
	.zero		1


	//----- nvinfo : EIATTR_MERCURY_ISA_VERSION
	.align		4
        /*0024*/ 	.byte	0x03, 0x5f
        /*0026*/ 	.short	0x0101


	//----- nvinfo : EIATTR_COOP_GROUP_MASK_REGIDS
	.align		4
        /*0028*/ 	.byte	0x04, 0x29
        /*002a*/ 	.short	(.L_2901 - .L_2900)


	//   ....[0]....
.L_2900:
        /*002c*/ 	.word	0xffffffff


	//   ....[1]....
        /*0030*/ 	.word	0xffffffff


	//   ....[2]....
        /*0034*/ 	.word	0xffffffff


	//   ....[3]....
        /*0038*/ 	.word	0xffffffff


	//   ....[4]....
        /*003c*/ 	.word	0xffffffff


	//   ....[5]....
        /*0040*/ 	.word	0xffffffff


	//   ....[6]....
        /*0044*/ 	.word	0xffffffff


	//   ....[7]....
        /*0048*/ 	.word	0xffffffff


	//   ....[8]....
        /*004c*/ 	.word	0xffffffff


	//   ....[9]....
        /*0050*/ 	.word	0xffffffff


	//   ....[10]....
        /*0054*/ 	.word	0xffffffff


	//   ....[11]....
        /*0058*/ 	.word	0xffffffff


	//   ....[12]....
        /*005c*/ 	.word	0xffffffff


	//   ....[13]....
        /*0060*/ 	.word	0xffffffff


	//   ....[14]....
        /*0064*/ 	.word	0xffffffff


	//   ....[15]....
        /*0068*/ 	.word	0xffffffff


	//   ....[16]....
        /*006c*/ 	.word	0xffffffff


	//   ....[17]....
        /*0070*/ 	.word	0xffffffff


	//   ....[18]....
        /*0074*/ 	.word	0x0500001a


	//   ....[19]....
        /*0078*/ 	.word	0x0500001a


	//   ....[20]....
        /*007c*/ 	.word	0x0500001a


	//   ....[21]....
        /*0080*/ 	.word	0x0500001a


	//   ....[22]....
        /*0084*/ 	.word	0x0500001a


	//   ....[23]....
        /*0088*/ 	.word	0x0500001a


	//   ....[24]....
        /*008c*/ 	.word	0x0500001a


	//   ....[25]....
        /*0090*/ 	.word	0x0500001a


	//   ....[26]....
        /*0094*/ 	.word	0x0500001a


	//   ....[27]....
        /*0098*/ 	.word	0x0500001a


	//   ....[28]....
        /*009c*/ 	.word	0x0500001a


	//   ....[29]....
        /*00a0*/ 	.word	0x0500001a


	//   ....[30]....
        /*00a4*/ 	.word	0x0500001a


	//   ....[31]....
        /*00a8*/ 	.word	0x0500001a


	//   ....[32]....
        /*00ac*/ 	.word	0x0500001a


	//   ....[33]....
        /*00b0*/ 	.word	0x0500001a


	//   ....[34]....
        /*00b4*/ 	.word	0x0500001a


	//   ....[35]....
        /*00b8*/ 	.word	0x0500001a


	//----- nvinfo : EIATTR_COOP_GROUP_INSTR_OFFSETS
	.align		4
.L_2901:
        /*00bc*/ 	.byte	0x04, 0x28
        /*00be*/ 	.short	(.L_2903 - .L_2902)


	//   ....[0]....
.L_2902:
        /*00c0*/ 	.word	0x000010a0


	//   ....[1]....
        /*00c4*/ 	.word	0x000010d0


	//   ....[2]....
        /*00c8*/ 	.word	0x000010e0


	//   ....[3]....
        /*00cc*/ 	.word	0x00001140


	//   ....[4]....
        /*00d0*/ 	.word	0x00001170


	//   ....[5]....
        /*00d4*/ 	.word	0x00001180


	//   ....[6]....
        /*00d8*/ 	.word	0x000011e0


	//   ....[7]....
        /*00dc*/ 	.word	0x00001210


	//   ....[8]....
        /*00e0*/ 	.word	0x00001220


	//   ....[9]....
        /*00e4*/ 	.word	0x00001280


	//   ....[10]....
        /*00e8*/ 	.word	0x000012b0


	//   ....[11]....
        /*00ec*/ 	.word	0x000012c0


	//   ....[12]....
        /*00f0*/ 	.word	0x00001320


	//   ....[13]....
        /*00f4*/ 	.word	0x00001350


	//   ....[14]....
        /*00f8*/ 	.word	0x00001360


	//   ....[15]....
        /*00fc*/ 	.word	0x000013d0


	//   ....[16]....
        /*0100*/ 	.word	0x000013e0


	//   ....[17]....
        /*0104*/ 	.word	0x000013f0


	//   ....[18]....
        /*0108*/ 	.word	0x00001a30


	//   ....[19]....
        /*010c*/ 	.word	0x00001a80


	//   ....[20]....
        /*0110*/ 	.word	0x00001af0


	//   ....[21]....
        /*0114*/ 	.word	0x00001ba0


	//   ....[22]....
        /*0118*/ 	.word	0x00001bf0


	//   ....[23]....
        /*011c*/ 	.word	0x00001c60


	//   ....[24]....
        /*0120*/ 	.word	0x00001d10


	//   ....[25]....
        /*0124*/ 	.word	0x00001d60


	//   ....[26]....
        /*0128*/ 	.word	0x00001dd0


	//   ....[27]....
        /*012c*/ 	.word	0x00001e80


	//   ....[28]....
        /*0130*/ 	.word	0x00001ed0


	//   ....[29]....
        /*0134*/ 	.word	0x00001f40


	//   ....[30]....
        /*0138*/ 	.word	0x00001ff0


	//   ....[31]....
        /*013c*/ 	.word	0x00002050


	//   ....[32]....
        /*0140*/ 	.word	0x000020a0


	//   ....[33]....
        /*0144*/ 	.word	0x00002160


	//   ....[34]....
        /*0148*/ 	.word	0x000021b0


	//   ....[35]....
        /*014c*/ 	.word	0x00002200


	//----- nvinfo : EIATTR_EXIT_INSTR_OFFSETS
	.align		4
.L_2903:
        /*0150*/ 	.byte	0x04, 0x1c
        /*0152*/ 	.short	(.L_2905 - .L_2904)


	//   ....[0]....
.L_2904:
        /*0154*/ 	.word	0x000018d0


	//   ....[1]....
        /*0158*/ 	.word	0x000019c0


	//----- nvinfo : EIATTR_CRS_STACK_SIZE
	.align		4
.L_2905:
        /*015c*/ 	.byte	0x04, 0x1e
        /*015e*/ 	.short	(.L_2907 - .L_2906)
.L_2906:
        /*0160*/ 	.word	0x00000000


	//----- nvinfo : EIATTR_CBANK_PARAM_SIZE
	.align		4
.L_2907:
        /*0164*/ 	.byte	0x03, 0x19
        /*0166*/ 	.short	0x00a0


	//----- nvinfo : EIATTR_PARAM_CBANK
	.align		4
        /*0168*/ 	.byte	0x04, 0x0a
        /*016a*/ 	.short	(.L_2909 - .L_2908)
	.align		4
.L_2908:
        /*016c*/ 	.word	index@(.nv.constant0._Z30group_norm_nhwc_fwd_sum_kernelI11Bf16IOBf16WLi192EEv26Group_norm_nhwc_fwd_params)
        /*0170*/ 	.short	0x0210
        /*0172*/ 	.short	0x00a0


	//----- nvinfo : EIATTR_SW_WAR
	.align		4
.L_2909:
        /*0174*/ 	.byte	0x04, 0x36
        /*0176*/ 	.short	(.L_2911 - .L_2910)
.L_2910:
        /*0178*/ 	.word	0x00000008
.L_2911:


//--------------------- .nv.info._Z30group_norm_nhwc_fwd_sum_kernelI11Bf16IOBf16WLi448EEv26Group_norm_nhwc_fwd_params --------------------------
	.section	.nv.info._Z30group_norm_nhwc_fwd_sum_kernelI11Bf16IOBf16WLi448EEv26Group_norm_nhwc_fwd_params,"",@"SHT_CUDA_INFO"
	.sectionflags	@""
	.align	4


	//----- nvinfo : EIATTR_CUDA_API_VERSION
	.align		4
        /*0000*/ 	.byte	0x04, 0x37
        /*0002*/ 	.short	(.L_2913 - .L_2912)
.L_2912:
        /*0004*/ 	.word	0x00000082


	//----- nvinfo : EIATTR_KPARAM_INFO
	.align		4
.L_2913:
        /*0008*/ 	.byte	0x04, 0x17
        /*000a*/ 	.short	(.L_2915 - .L_2914)
.L_2914:
        /*000c*/ 	.word	0x00000000
        /*0010*/ 	.short	0x0000
        /*0012*/ 	.short	0x0000
        /*0014*/ 	.byte	0x00, 0xf0, 0x81, 0x02


	//----- nvinfo : EIATTR_SPARSE_MMA_MASK
	.align		4
.L_2915:
        /*0018*/ 	.byte	0x03, 0x50
        /*001a*/ 	.short	0x0000


	//----- nvinfo : EIATTR_MAXREG_COUNT
	.align		4
        /*001c*/ 	.byte	0x03, 0x1b
        /*001e*/ 	.short	0x00ff


	//----- nvinfo : EIATTR_NUM_BARRIERS
	.align		4
        /*0020*/ 	.byte	0x02, 0x4c
        /*0022*/ 	.byte	0x01
	.zero		1


	//----- nvinfo : EIATTR_MERCURY_ISA_VERSION
	.align		4
        /*0024*/ 	.byte	0x03, 0x5f
        /*0026*/ 	.short	0x0101


	//----- nvinfo : EIATTR_COOP_GROUP_MASK_REGIDS
	.align		4
        /*0028*/ 	.byte	0x04, 0x29
        /*002a*/ 	.short	(.L_2917 - .L_2916)


	//   ....[0]....
.L_2916:
        /*002c*/ 	.word	0xffffffff


	//   ....[1]....
        /*0030*/ 	.word	0xffffffff


	//   ....[2]....
        /*0034*/ 	.word	0xffffffff


	//   ....[3]....
        /*0038*/ 	.word	0xffffffff


	//   ....[4]....
        /*003c*/ 	.word	0xffffffff


	//   ....[5]....
        /*0040*/ 	.word	0xffffffff


	//   ....[6]....
        /*0044*/ 	.word	0xffffffff


	//   ....[7]....
        /*0048*/ 	.word	0xffffffff


	//   ....[8]....
        /*004c*/ 	.word	0xffffffff


	//   ....[9]....
        /*0050*/ 	.word	0xffffffff


	//   ....[10]....
        /*0054*/ 	.word	0xffffffff


	//   ....[11]....
        /*0058*/ 	.word	0xffffffff


	//   ....[12]....
        /*005c*/ 	.word	0xffffffff


	//   ....[13]....
        /*0060*/ 	.word	0xffffffff


	//   ....[14]....
        /*0064*/ 	.word	0xffffffff


	//   ....[15]....
        /*0068*/ 	.word	0xffffffff


	//   ....[16]....
        /*006c*/ 	.word	0xffffffff


	//   ....[17]....
        /*0070*/ 	.word	0xffffffff


	//   ....[18]....
        /*0074*/ 	.word	0x05000032


	//   ....[19]....
        /*0078*/ 	.word	0x05000032


	//   ....[20]....
        /*007c*/ 	.word	0x05000032


	//   ....[21]....
        /*0080*/ 	.word	0x05000032


	//   ....[22]....
        /*0084*/ 	.word	0x05000032


	//   ....[23]....
        /*0088*/ 	.word	0x05000032


	//   ....[24]....
        /*008c*/ 	.word	0x05000032


	//   ....[25]....
        /*0090*/ 	.word	0x05000032


	//   ....[26]....
        /*0094*/ 	.word	0x05000032


	//   ....[27]....
        /*0098*/ 	.word	0x05000032


	//   ....[28]....
        /*009c*/ 	.word	0x05000032


	//   ....[29]....
        /*00a0*/ 	.word	0x05000032


	//   ....[30]....
        /*00a4*/ 	.word	0x05000032


	//   ....[31]....
        /*00a8*/ 	.word	0x05000032


	//   ....[32]....
        /*00ac*/ 	.word	0x05000032


	//   ....[33]....
        /*00b0*/ 	.word	0x05000032


	//   ....[34]....
        /*00b4*/ 	.word	0x05000032


	//   ....[35]....
        /*00b8*/ 	.word	0x05000032


	//----- nvinfo : EIATTR_COOP_GROUP_INSTR_OFFSETS
	.align		4
.L_2917:
        /*00bc*/ 	.byte	0x04, 0x28
        /*00be*/ 	.short	(.L_2919 - .L_2918)


	//   ....[0]....
.L_2918:
        /*00c0*/ 	.word	0x00001540


	//   ....[1]....
        /*00c4*/ 	.word	0x00001570


	//   ....[2]....
        /*00c8*/ 	.word	0x00001590


	//   ....[3]....
        /*00cc*/ 	.word	0x000015f0


	//   ....[4]....
        /*00d0*/ 	.word	0x00001620


	//   ....[5]....
        /*00d4*/ 	.word	0x00001630


	//   ....[6]....
        /*00d8*/ 	.word	0x00001690


	//   ....[7]....
        /*00dc*/ 	.word	0x000016c0


	//   ....[8]....
        /*00e0*/ 	.word	0x000016d0


	//   ....[9]....
        /*00e4*/ 	.word	0x00001730


	//   ....[10]....
        /*00e8*/ 	.word	0x00001760


	//   ....[11]....
        /*00ec*/ 	.word	0x00001770


	//   ....[12]....
        /*00f0*/ 	.word	0x000017c0


	//   ....[13]....
        /*00f4*/ 	.word	0x00001800


	//   ....[14]....
        /*00f8*/ 	.word	0x00001820


	//   ....[15]....
        /*00fc*/ 	.word	0x00001860


	//   ....[16]....
        /*0100*/ 	.word	0x000018a0


	//   ....[17]....
        /*0104*/ 	.word	0x000018c0


	//   ....[18]....
        /*0108*/ 	.word	0x00002350


	//   ....[19]....
        /*010c*/ 	.word	0x000023d0


	//   ....[20]....
        /*0110*/ 	.word	0x00002440


	//   ....[21]....
        /*0114*/ 	.word	0x000024f0


	//   ....[22]....
        /*0118*/ 	.word	0x00002560


	//   ....[23]....
        /*011c*/ 	.word	0x000025d0


	//   ....[24]....
        /*0120*/ 	.word	0x00002680


	//   ....[25]....
        /*0124*/ 	.word	0x000026f0


	//   ....[26]....
        /*0128*/ 	.word	0x00002760


	//   ....[27]....
        /*012c*/ 	.word	0x00002810


	//   ....[28]....
        /*0130*/ 	.word	0x00002880


	//   ....[29]....
        /*0134*/ 	.word	0x000028f0


	//   ....[30]....
        /*0138*/ 	.word	0x000029a0


	//   ....[31]....
        /*013c*/ 	.word	0x00002a20


	//   ....[32]....
        /*0140*/ 	.word	0x00002a80


	//   ....[33]....
        /*0144*/ 	.word	0x00002b30


	//   ....[34]....
        /*0148*/ 	.word	0x00002bb0


	//   ....[35]....
        /*014c*/ 	.word	0x00002c10


	//----- nvinfo : EIATTR_EXIT_INSTR_OFFSETS
	.align		4
.L_2919:
        /*0150*/ 	.byte	0x04, 0x1c
        /*0152*/ 	.short	(.L_2921 - .L_2920)


	//   ....[0]....
.L_2920:
        /*0154*/ 	.word	0x000021d0


	//   ....[1]....
        /*0158*/ 	.word	0x000022c0


	//----- nvinfo : EIATTR_CRS_STACK_SIZE
	.align		4
.L_2921:
        /*015c*/ 	.byte	0x04, 0x1e
        /*015e*/ 	.short	(.L_2923 - .L_2922)
.L_2922:
        /*0160*/ 	.word	0x00000000


	//----- nvinfo : EIATTR_CBANK_PARAM_SIZE
	.align		4
.L_2923:
        /*0164*/ 	.byte	0x03, 0x19
        /*0166*/ 	.short	0x00a0


	//----- nvinfo : EIATTR_PARAM_CBANK
	.align		4
        /*0168*/ 	.byte	0x04, 0x0a
        /*016a*/ 	.short	(.L_2925 - .L_2924)
	.align		4
.L_2924:
        /*016c*/ 	.word	index@(.nv.constant0._Z30group_norm_nhwc_fwd_sum_kernelI11Bf16IOBf16WLi448EEv26Group_norm_nhwc_fwd_params)
        /*0170*/ 	.short	0x0210
        /*0172*/ 	.short	0x00a0


	//----- nvinfo : EIATTR_SW_WAR
	.align		4
.L_2925:
        /*0174*/ 	.byte	0x04, 0x36
        /*0176*/ 	.short	(.L_2927 - .L_2926)
.L_2926:
        /*0178*/ 	.word	0x00000008
.L_2927:


//--------------------- .nv.info._Z30group_norm_nhwc_fwd_sum_kernelI11Bf16IOBf16WLi256EEv26Group_norm_nhwc_fwd_params --------------------------
	.section	.nv.info._Z30group_norm_nhwc_fwd_sum_kernelI11Bf16IOBf16WLi256EEv26Group_norm_nhwc_fwd_params,"",@"SHT_CUDA_INFO"
	.sectionflags	@""
	.align	4


	//----- nvinfo : EIATTR_CUDA_API_VERSION
	.align		4
        /*0000*/ 	.byte	0x04, 0x37
        /*0002*/ 	.short	(.L_2929 - .L_2928)
.L_2928:
        /*0004*/ 	.word	0x00000082


	//----- nvinfo : EIATTR_KPARAM_INFO
	.align		4
.L_2929:
        /*0008*/ 	.byte	0x04, 0x17
        /*000a*/ 	.short	(.L_2931 - .L_2930)
.L_2930:
        /*000c*/ 	.word	0x00000000
        /*0010*/ 	.short	0x0000
        /*0012*/ 	.short	0x0000
        /*0014*/ 	.byte	0x00, 0xf0, 0x81, 0x02


	//----- nvinfo : EIATTR_SPARSE_MMA_MASK
	.align		4
.L_2931:
        /*0018*/ 	.byte	0x03, 0x50
        /*001a*/ 	.short	0x0000


	//----- nvinfo : EIATTR_MAXREG_COUNT
	.align		4
        /*001c*/ 	.byte	0x03, 0x1b
        /*001e*/ 	.short	0x00ff


	//----- nvinfo : EIATTR_NUM_BARRIERS
	.align		4
        /*0020*/ 	.byte	0x02, 0x4c
        /*0022*/ 	.byte	0x01
	.zero		1


	//----- nvinfo : EIATTR_MERCURY_ISA_VERSION
	.align		4
        /*0024*/ 	.byte	0x03, 0x5f
        /*0026*/ 	.short	0x0101


	//----- nvinfo : EIATTR_COOP_GROUP_MASK_REGIDS
	.align		4
        /*0028*/ 	.byte	0x04, 0x29
        /*002a*/ 	.short	(.L_2933 - .L_2932)


	//   ....[0]....
.L_2932:
        /*002c*/ 	.word	0xffffffff


	//   ....[1]....
        /*0030*/ 	.word	0xffffffff


	//   ....[2]....
        /*0034*/ 	.word	0xffffffff


	//   ....[3]....
        /*0038*/ 	.word	0xffffffff


	//   ....[4]....
        /*003c*/ 	.word	0xffffffff


	//   ....[5]....
        /*0040*/ 	.word	0xffffffff


	//   ....[6]....
        /*0044*/ 	.word	0xffffffff


	//   ....[7]....
        /*0048*/ 	.word	0xffffffff


	//   ....[8]....
        /*004c*/ 	.word	0xffffffff


	//   ....[9]....
        /*0050*/ 	.word	0xffffffff


	//   ....[10]....
        /*0054*/ 	.word	0xffffffff


	//   ....[11]....
        /*0058*/ 	.word	0xffffffff


	//   ....[12]....
        /*005c*/ 	.word	0xffffffff


	//   ....[13]....
        /*0060*/ 	.word	0xffffffff


	//   ....[14]....
        /*0064*/ 	.word	0xffffffff


	//   ....[15]....
        /*0068*/ 	.word	0xffffffff


	//   ....[16]....
        /*006c*/ 	.word	0xffffffff


	//   ....[17]....
        /*0070*/ 	.word	0xffffffff


	//   ....[18]....
        /*0074*/ 	.word	0x05000020


	//   ....[19]....
        /*0078*/ 	.word	0x05000020


	//   ....[20]....
        /*007c*/ 	.word	0x05000020


	//   ....[21]....
        /*0080*/ 	.word	0x05000020


	//   ....[22]....
        /*0084*/ 	.word	0x05000020


	//   ....[23]....
        /*0088*/ 	.word	0x05000020


	//   ....[24]....
        /*008c*/ 	.word	0x05000020


	//   ....[25]....
        /*0090*/ 	.word	0x05000020


	//   ....[26]....
        /*0094*/ 	.word	0x05000020


	//   ....[27]....
        /*0098*/ 	.word	0x05000020


	//   ....[28]....
        /*009c*/ 	.word	0x05000020


	//   ....[29]....
        /*00a0*/ 	.word	0x05000020


	//   ....[30]....
        /*00a4*/ 	.word	0x05000020


	//   ....[31]....
        /*00a8*/ 	.word	0x05000020


	//   ....[32]....
        /*00ac*/ 	.word	0x05000020


	//   ....[33]....
        /*00b0*/ 	.word	0x05000020


	//   ....[34]....
        /*00b4*/ 	.word	0x05000020


	//   ....[35]....
        /*00b8*/ 	.word	0x05000020


	//----- nvinfo : EIATTR_COOP_GROUP_INSTR_OFFSETS
	.align		4
.L_2933:
        /*00bc*/ 	.byte	0x04, 0x28
        /*00be*/ 	.short	(.L_2935 - .L_2934)


	//   ....[0]....
.L_2934:
        /*00c0*/ 	.word	0x00001190


	//   ....[1]....
        /*00c4*/ 	.word	0x000011c0


	//   ....[2]....
        /*00c8*/ 	.word	0x000011e0


	//   ....[3]....
        /*00cc*/ 	.word	0x00001240


	//   ....[4]....
        /*00d0*/ 	.word	0x00001270


	//   ....[5]....
        /*00d4*/ 	.word	0x00001280


	//   ....[6]....
        /*00d8*/ 	.word	0x000012e0


	//   ....[7]....
        /*00dc*/ 	.word	0x00001310


	//   ....[8]....
        /*00e0*/ 	.word	0x00001320


	//   ....[9]....
        /*00e4*/ 	.word	0x00001370


	//   ....[10]....
        /*00e8*/ 	.word	0x000013a0


	//   ....[11]....
        /*00ec*/ 	.word	0x000013c0


	//   ....[12]....
        /*00f0*/ 	.word	0x00001410


	//   ....[13]....
        /*00f4*/ 	.word	0x00001450


	//   ....[14]....
        /*00f8*/ 	.word	0x00001480


	//   ....[15]....
        /*00fc*/ 	.word	0x000014a0


	//   ....[16]....
        /*0100*/ 	.word	0x000014e0


	//   ....[17]....
        /*0104*/ 	.word	0x00001510


	//   ....[18]....
        /*0108*/ 	.word	0x00001c40


	//   ....[19]....
        /*010c*/ 	.word	0x00001cb0


	//   ....[20]....
        /*0110*/ 	.word	0x00001d20


	//   ....[21]....
        /*0114*/ 	.word	0x00001dd0


	//   ....[22]....
        /*0118*/ 	.word	0x00001e40


	//   ....[23]....
        /*011c*/ 	.word	0x00001eb0


	//   ....[24]....
        /*0120*/ 	.word	0x00001f60


	//   ....[25]....
        /*0124*/ 	.word	0x00001fd0


	//   ....[26]....
        /*0128*/ 	.word	0x00002040


	//   ....[27]....
        /*012c*/ 	.word	0x000020f0


	//   ....[28]....
        /*0130*/ 	.word	0x00002160


	//   ....[29]....
        /*0134*/ 	.word	0x000021d0


	//   ....[30]....
        /*0138*/ 	.word	0x00002280


	//   ....[31]....
        /*013c*/ 	.word	0x00002300


	//   ....[32]....
        /*0140*/ 	.word	0x00002370


	//   ....[33]....
        /*0144*/ 	.word	0x00002410


	//   ....[34]....
        /*0148*/ 	.word	0x00002490


	//   ....[35]....
        /*014c*/ 	.word	0x000024f0


	//----- nvinfo : EIATTR_EXIT_INSTR_OFFSETS
	.align		4
.L_2935:
        /*0150*/ 	.byte	0x04, 0x1c
        /*0152*/ 	.short	(.L_2937 - .L_2936)


	//   ....[0]....
.L_2936:
        /*0154*/ 	.word	0x00001ab0


	//   ....[1]....
        /*0158*/ 	.word	0x00001ba0


	//----- nvinfo : EIATTR_CRS_STACK_SIZE
	.align		4
.L_2937:
        /*015c*/ 	.byte	0x04, 0x1e
        /*015e*/ 	.short	(.L_2939 - .L_2938)
.L_2938:
        /*0160*/ 	.word	0x00000000


	//----- nvinfo : EIATTR_CBANK_PARAM_SIZE
	.align		4
.L_2939:
        /*0164*/ 	.byte	0x03, 0x19
        /*0166*/ 	.short	0x00a0


	//----- nvinfo : EIATTR_PARAM_CBANK
	.align		4
        /*0168*/ 	.byte	0x04, 0x0a
        /*016a*/ 	.short	(.L_2941 - .L_2940)
	.align		4
.L_2940:
        /*016c*/ 	.word	index@(.nv.constant0._Z30group_norm_nhwc_fwd_sum_kernelI11Bf16IOBf16WLi256EEv26Group_norm_nhwc_fwd_params)
        /*0170*/ 	.short	0x0210
        /*0172*/ 	.short	0x00a0


	//----- nvinfo : EIATTR_SW_WAR
	.align		4
.L_2941:
        /*0174*/ 	.byte	0x04, 0x36
        /*0176*/ 	.short	(.L_2943 - .L_2942)
.L_2942:
        /*0178*/ 	.word	0x00000008
.L_2943:


//--------------------- .nv.info._Z30group_norm_nhwc_fwd_sum_kernelI11Bf16IOBf16WLi120EEv26Group_norm_nhwc_fwd_params --------------------------
	.section	.nv.info._Z30group_norm_nhwc_fwd_sum_kernelI11Bf16IOBf16WLi120EEv26Group_norm_nhwc_fwd_params,"",@"SHT_CUDA_INFO"
	.sectionflags	@""
	.align	4


	//----- nvinfo : EIATTR_CUDA_API_VERSION
	.align		4
        /*0000*/ 	.byte	0x04, 0x37
        /*0002*/ 	.short	(.L_2945 - .L_2944)
.L_2944:
        /*0004*/ 	.word	0x00000082


	//----- nvinfo : EIATTR_KPARAM_INFO
	.align		4
.L_2945:
        /*0008*/ 	.byte	0x04, 0x17
        /*000a*/ 	.short	(.L_2947 - .L_2946)
.L_2946:
        /*000c*/ 	.word	0x00000000
        /*0010*/ 	.short	0x0000
        /*0012*/ 	.short	0x0000
        /*0014*/ 	.byte	0x00, 0xf0, 0x81, 0x02


	//----- nvinfo : EIATTR_SPARSE_MMA_MASK
	.align		4
.L_2947:
        /*0018*/ 	.byte	0x03, 0x50
        /*001a*/ 	.short	0x0000


	//----- nvinfo : EIATTR_MAXREG_COUNT
	.align		4
        /*001c*/ 	.byte	0x03, 0x1b
        /*001e*/ 	.short	0x00ff


	//----- nvinfo : EIATTR_NUM_BARRIERS
	.align		4
        /*0020*/ 	.byte	0x02, 0x4c
        /*0022*/ 	.byte	0x01
	.zero		1


	//----- nvinfo : EIATTR_MERCURY_ISA_VERSION
	.align		4
        /*0024*/ 	.byte	0x03, 0x5f
        /*0026*/ 	.short	0x0101


	//----- nvinfo : EIATTR_COOP_GROUP_MASK_REGIDS
	.align		4
        /*0028*/ 	.byte	0x04, 0x29
        /*002a*/ 	.short	(.L_2949 - .L_2948)


	//   ....[0]....
.L_2948:
        /*002c*/ 	.word	0x0500000b


	//   ....[1]....
        /*0030*/ 	.word	0x0500000b


	//   ....[2]....
        /*0034*/ 	.word	0x0500000b


	//   ....[3]....
        /*0038*/ 	.word	0x0500000b


	//   ....[4]....
        /*003c*/ 	.word	0x0500000b


	//   ....[5]....
        /*0040*/ 	.word	0x0500000b


	//   ....[6]....
        /*0044*/ 	.word	0x0500000b


	//   ....[7]....
        /*0048*/ 	.word	0x0500000b


	//   ....[8]....
        /*004c*/ 	.word	0x0500000b


	//   ....[9]....
        /*0050*/ 	.word	0x0500000b


	//   ....[10]....
        /*0054*/ 	.word	0x0500000b


	//   ....[11]....
        /*0058*/ 	.word	0x0500000b


	//   ....[12]....
        /*005c*/ 	.word	0x0500000b


	//   ....[13]....
        /*0060*/ 	.word	0x0500000b


	//   ....[14]....
        /*0064*/ 	.word	0x0500000b


	//   ....[15]....
        /*0068*/ 	.word	0x0500000b


	//   ....[16]....
        /*006c*/ 	.word	0x0500000b


	//   ....[17]....
        /*0070*/ 	.word	0x0500000b


	//   ....[18]....
        /*0074*/ 	.word	0x0500000b


	//   ....[19]....
        /*0078*/ 	.word	0x0500000b


	//   ....[20]....
        /*007c*/ 	.word	0x0500000b


	//   ....[21]....
        /*0080*/ 	.word	0x0500000b


	//----- nvinfo : EIATTR_COOP_GROUP_INSTR_OFFSETS
	.align		4
.L_2949:
        /*0084*/ 	.byte	0x04, 0x28
        /*0086*/ 	.short	(.L_2951 - .L_2950)


	//   ....[0]....
.L_2950:
        /*0088*/ 	.word	0x00000f30


	//   ....[1]....
        /*008c*/ 	.word	0x00001030


	//   ....[2]....
        /*0090*/ 	.word	0x00001070


	//   ....[3]....
        /*0094*/ 	.word	0x00001170


	//   ....[4]....
        /*0098*/ 	.word	0x000011b0


	//   ....[5]....
        /*009c*/ 	.word	0x000012b0


	//   ....[6]....
        /*00a0*/ 	.word	0x000012f0


	//   ....[7]....
        /*00a4*/ 	.word	0x00001420


	//   ....[8]....
        /*00a8*/ 	.word	0x00001470


	//   ....[9]....
        /*00ac*/ 	.word	0x000014e0


	//   ....[10]....
        /*00b0*/ 	.word	0x00001550


	//   ....[11]....
        /*00b4*/ 	.word	0x00001a40


	//   ....[12]....
        /*00b8*/ 	.word	0x00001a90


	//   ....[13]....
        /*00bc*/ 	.word	0x00001b00


	//   ....[14]....
        /*00c0*/ 	.word	0x00001b50


	//   ....[15]....
        /*00c4*/ 	.word	0x00001bc0


	//   ....[16]....
        /*00c8*/ 	.word	0x00001c10


	//   ....[17]....
        /*00cc*/ 	.word	0x00001c80


	//   ....[18]....
        /*00d0*/ 	.word	0x00001ce0


	//   ....[19]....
        /*00d4*/ 	.word	0x00001d60


	//   ....[20]....
        /*00d8*/ 	.word	0x00001df0


	//   ....[21]....
        /*00dc*/ 	.word	0x00001e80


	//----- nvinfo : EIATTR_EXIT_INSTR_OFFSETS
	.align		4
.L_2951:
        /*00e0*/ 	.byte	0x04, 0x1c
        /*00e2*/ 	.short	(.L_2953 - .L_2952)


	//   ....[0]....
.L_2952:
        /*00e4*/ 	.word	0x00001940


	//   ....[1]....
        /*00e8*/ 	.word	0x00001a20


	//----- nvinfo : EIATTR_CRS_STACK_SIZE
	.align		4
.L_2953:
        /*00ec*/ 	.byte	0x04, 0x1e
        /*00ee*/ 	.short	(.L_2955 - .L_2954)
.L_2954:
        /*00f0*/ 	.word	0x00000000


	//----- nvinfo : EIATTR_CBANK_PARAM_SIZE
	.align		4
.L_2955:
        /*00f4*/ 	.byte	0x03, 0x19
        /*00f6*/ 	.short	0x00a0


	//----- nvinfo : EIATTR_PARAM_CBANK
	.align		4
        /*00f8*/ 	.byte	0x04, 0x0a
        /*00fa*/ 	.short	(.L_2957 - .L_2956)
	.align		4
.L_2956:
        /*00fc*/ 	.word	index@(.nv.constant0._Z30group_norm_nhwc_fwd_sum_kernelI11Bf16IOBf16WLi120EEv26Group_norm_nhwc_fwd_params)
        /*0100*/ 	.short	0x0210
        /*0102*/ 	.short	0x00a0


	//----- nvinfo : EIATTR_SW_WAR
	.align		4
.L_2957:
        /*0104*/ 	.byte	0x04, 0x36
        /*0106*/ 	.short	(.L_2959 - .L_2958)
.L_2958:
        /*0108*/ 	.word	0x00000008
.L_2959:


//--------------------- .nv.info._Z30group_norm_nhwc_fwd_sum_kernelI11Bf16IOBf16WLi140EEv26Group_norm_nhwc_fwd_params --------------------------
	.section	.nv.info._Z30group_norm_nhwc_fwd_sum_kernelI11Bf16IOBf16WLi140EEv26Group_norm_nhwc_fwd_params,"",@"SHT_CUDA_INFO"
	.sectionflags	@""
	.align	4


	//----- nvinfo : EIATTR_CUDA_API_VERSION
	.align		4
        /*0000*/ 	.byte	0x04, 0x37
        /*0002*/ 	.short	(.L_2961 - .L_2960)
.L_2960:
        /*0004*/ 	.word	0x00000082


	//----- nvinfo : EIATTR_KPARAM_INFO
	.align		4
.L_2961:
        /*0008*/ 	.byte	0x04, 0x17
        /*000a*/ 	.short	(.L_2963 - .L_2962)
.L_2962:
        /*000c*/ 	.word	0x00000000
        /*0010*/ 	.short	0x0000
        /*0012*/ 	.short	0x0000
        /*0014*/ 	.byte	0x00, 0xf0, 0x81, 0x02


	//----- nvinfo : EIATTR_SPARSE_MMA_MASK
	.align		4
.L_2963:
        /*0018*/ 	.byte	0x03, 0x50
        /*001a*/ 	.short	0x0000


	//----- nvinfo : EIATTR_MAXREG_COUNT
	.align		4
        /*001c*/ 	.byte	0x03, 0x1b
        /*001e*/ 	.short	0x00ff


	//----- nvinfo : EIATTR_NUM_BARRIERS
	.align		4
        /*0020*/ 	.byte	0x02, 0x4c
        /*0022*/ 	.byte	0x01
	.zero		1


	//----- nvinfo : EIATTR_MERCURY_ISA_VERSION
	.align		4
        /*0024*/ 	.byte	0x03, 0x5f
        /*0026*/ 	.short	0x0101


	//----- nvinfo : EIATTR_COOP_GROUP_MASK_REGIDS
	.align		4
        /*0028*/ 	.byte	0x04, 0x29
        /*002a*/ 	.short	(.L_2965 - .L_2964)


	//   ....[0]....
.L_2964:
        /*002c*/ 	.word	0x05000009


	//   ....[1]....
        /*0030*/ 	.word	0x05000009


	//   ....[2]....
        /*0034*/ 	.word	0x05000009


	//   ....[3]....
        /*0038*/ 	.word	0x05000009


	//   ....[4]....
        /*003c*/ 	.word	0x05000009


	//   ....[5]....
        /*0040*/ 	.word	0x05000009


	//   ....[6]....
        /*0044*/ 	.word	0x05000009


	//   ....[7]....
        /*0048*/ 	.word	0x05000009


	//   ....[8]....
        /*004c*/ 	.word	0x05000009


	//   ....[9]....
        /*0050*/ 	.word	0x05000009


	//   ....[10]....
        /*0054*/ 	.word	0x05000009


	//   ....[11]....
        /*0058*/ 	.word	0x05000009


	//   ....[12]....
        /*005c*/ 	.word	0x05000009


	//   ....[13]....
        /*0060*/ 	.word	0x05000009


	//   ....[14]....
        /*0064*/ 	.word	0x05000009


	//   ....[15]....
        /*0068*/ 	.word	0x05000009


	//   ....[16]....
        /*006c*/ 	.word	0x05000009


	//   ....[17]....
        /*0070*/ 	.word	0x05000009


	//   ....[18]....
        /*0074*/ 	.word	0x05000009


	//   ....[19]....
        /*0078*/ 	.word	0x05000009


	//   ....[20]....
        /*007c*/ 	.word	0x05000009


	//   ....[21]....
        /*0080*/ 	.word	0x05000009


	//----- nvinfo : EIATTR_COOP_GROUP_INSTR_OFFSETS
	.align		4
.L_2965:
        /*0084*/ 	.byte	0x04, 0x28
        /*0086*/ 	.short	(.L_2967 - .L_2966)


	//   ....[0]....
.L_2966:
        /*0088*/ 	.word	0x00000f80


	//   ....[1]....
        /*008c*/ 	.word	0x00001080


	//   ....[2]....
        /*0090*/ 	.word	0x000010c0


	//   ....[3]....
        /*0094*/ 	.word	0x000011c0


	//   ....[4]....
        /*0098*/ 	.word	0x00001200


	//   ....[5]....
        /*009c*/ 	.word	0x00001300


	//   ....[6]....
        /*00a0*/ 	.word	0x00001340


	//   ....[7]....
        /*00a4*/ 	.word	0x00001470


	//   ....[8]....
        /*00a8*/ 	.word	0x000014c0


	//   ....[9]....
        /*00ac*/ 	.word	0x00001530


	//   ....[10]....
        /*00b0*/ 	.word	0x000015a0


	//   ....[11]....
        /*00b4*/ 	.word	0x00001b70


	//   ....[12]....
        /*00b8*/ 	.word	0x00001bc0


	//   ....[13]....
        /*00bc*/ 	.word	0x00001c30


	//   ....[14]....
        /*00c0*/ 	.word	0x00001c80


	//   ....[15]....
        /*00c4*/ 	.word	0x00001cf0


	//   ....[16]....
        /*00c8*/ 	.word	0x00001d40


	//   ....[17]....
        /*00cc*/ 	.word	0x00001db0


	//   ....[18]....
        /*00d0*/ 	.word	0x00001e10


	//   ....[19]....
        /*00d4*/ 	.word	0x00001e90


	//   ....[20]....
        /*00d8*/ 	.word	0x00001f20


	//   ....[21]....
        /*00dc*/ 	.word	0x00001fb0


	//----- nvinfo : EIATTR_EXIT_INSTR_OFFSETS
	.align		4
.L_2967:
        /*00e0*/ 	.byte	0x04, 0x1c
        /*00e2*/ 	.short	(.L_2969 - .L_2968)


	//   ....[0]....
.L_2968:
        /*00e4*/ 	.word	0x00001a70


	//   ....[1]....
        /*00e8*/ 	.word	0x00001b50


	//----- nvinfo : EIATTR_CRS_STACK_SIZE
	.align		4
.L_2969:
        /*00ec*/ 	.byte	0x04, 0x1e
        /*00ee*/ 	.short	(.L_2971 - .L_2970)
.L_2970:
        /*00f0*/ 	.word	0x00000000


	//----- nvinfo : EIATTR_CBANK_PARAM_SIZE
	.align		4
.L_2971:
        /*00f4*/ 	.byte	0x03, 0x19
        /*00f6*/ 	.short	0x00a0


	//----- nvinfo : EIATTR_PARAM_CBANK
	.align		4
        /*00f8*/ 	.byte	0x04, 0x0a
        /*00fa*/ 	.short	(.L_2973 - .L_2972)
	.align		4
.L_2972:
        /*00fc*/ 	.word	index@(.nv.constant0._Z30group_norm_nhwc_fwd_sum_kernelI11Bf16IOBf16WLi140EEv26Group_norm_nhwc_fwd_params)
        /*0100*/ 	.short	0x0210
        /*0102*/ 	.short	0x00a0


	//----- nvinfo : EIATTR_SW_WAR
	.align		4
.L_2973:
        /*0104*/ 	.byte	0x04, 0x36
        /*0106*/ 	.short	(.L_2975 - .L_2974)
.L_2974:
        /*0108*/ 	.word	0x00000008
.L_2975:


//--------------------- .nv.info._Z30group_norm_nhwc_fwd_sum_kernelI11Bf16IOBf16WLi160EEv26Group_norm_nhwc_fwd_params --------------------------
	.section	.nv.info._Z30group_norm_nhwc_fwd_sum_kernelI11Bf16IOBf16WLi160EEv26Group_norm_nhwc_fwd_params,"",@"SHT_CUDA_INFO"
	.sectionflags	@""
	.align	4


	//----- nvinfo : EIATTR_CUDA_API_VERSION
	.align		4
        /*0000*/ 	.byte	0x04, 0x37
        /*0002*/ 	.short	(.L_2977 - .L_2976)
.L_2976:
        /*0004*/ 	.word	0x00000082


	//----- nvinfo : EIATTR_KPARAM_INFO
	.align		4
.L_2977:
        /*0008*/ 	.byte	0x04, 0x17
        /*000a*/ 	.short	(.L_2979 - .L_2978)
.L_2978:
        /*000c*/ 	.word	0x00000000
        /*0010*/ 	.short	0x0000
        /*0012*/ 	.short	0x0000
        /*0014*/ 	.byte	0x00, 0xf0, 0x81, 0x02


	//----- nvinfo : EIATTR_SPARSE_MMA_MASK
	.align		4
.L_2979:
        /*0018*/ 	.byte	0x03, 0x50
        /*001a*/ 	.short	0x0000


	//----- nvinfo : EIATTR_MAXREG_COUNT
	.align		4
        /*001c*/ 	.byte	0x03, 0x1b
        /*001e*/ 	.short	0x00ff


	//----- nvinfo : EIATTR_NUM_BARRIERS
	.align		4
        /*0020*/ 	.byte	0x02, 0x4c
        /*0022*/ 	.byte	0x01
	.zero		1


	//----- nvinfo : EIATTR_MERCURY_ISA_VERSION
	.align		4
        /*0024*/ 	.byte	0x03, 0x5f
        /*0026*/ 	.short	0x0101


	//----- nvinfo : EIATTR_COOP_GROUP_MASK_REGIDS
	.align		4
        /*0028*/ 	.byte	0x04, 0x29
        /*002a*/ 	.short	(.L_2981 - .L_2980)


	//   ....[0]....
.L_2980:
        /*002c*/ 	.word	0xffffffff


	//   ....[1]....
        /*0030*/ 	.word	0xffffffff


	//   ....[2]....
        /*0034*/ 	.word	0xffffffff


	//   ....[3]....
        /*0038*/ 	.word	0xffffffff


	//   ....[4]....
        /*003c*/ 	.word	0xffffffff


	//   ....[5]....
        /*0040*/ 	.word	0xffffffff


	//   ....[6]....
        /*0044*/ 	.word	0xffffffff


	//   ....[7]....
        /*0048*/ 	.word	0xffffffff


	//   ....[8]....
        /*004c*/ 	.word	0xffffffff


	//   ....[9]....
        /*0050*/ 	.word	0xffffffff


	//   ....[10]....
        /*0054*/ 	.word	0xffffffff


	//   ....[11]....
        /*0058*/ 	.word	0xffffffff


	//   ....[12]....
        /*005c*/ 	.word	0xffffffff


	//   ....[13]....
        /*0060*/ 	.word	0xffffffff


	//   ....[14]....
        /*0064*/ 	.word	0xffffffff


	//   ....[15]....
        /*0068*/ 	.word	0xffffffff


	//   ....[16]....
        /*006c*/ 	.word	0xffffffff


	//   ....[17]....
        /*0070*/ 	.word	0xffffffff


	//   ....[18]....
        /*0074*/ 	.word	0x05000015


	//   ....[19]....
        /*0078*/ 	.word	0x05000015


	//   ....[20]....
        /*007c*/ 	.word	0x05000015


	//   ....[21]....
        /*0080*/ 	.word	0x05000015


	//   ....[22]....
        /*0084*/ 	.word	0x05000015


	//   ....[23]....
        /*0088*/ 	.word	0x05000015


	//   ....[24]....
        /*008c*/ 	.word	0x05000015


	//   ....[25]....
        /*0090*/ 	.word	0x05000015


	//   ....[26]....
        /*0094*/ 	.word	0x05000015


	//   ....[27]....
        /*0098*/ 	.word	0x05000015


	//   ....[28]....
        /*009c*/ 	.word	0x05000015


	//   ....[29]....
        /*00a0*/ 	.word	0x05000015


	//   ....[30]....
        /*00a4*/ 	.word	0x05000015


	//   ....[31]....
        /*00a8*/ 	.word	0x05000015


	//   ....[32]....
        /*00ac*/ 	.word	0x05000015


	//   ....[33]....
        /*00b0*/ 	.word	0x05000015


	//   ....[34]....
        /*00b4*/ 	.word	0x05000015


	//   ....[35]....
        /*00b8*/ 	.word	0x05000015


	//----- nvinfo : EIATTR_COOP_GROUP_INSTR_OFFSETS
	.align		4
.L_2981:
        /*00bc*/ 	.byte	0x04, 0x28
        /*00be*/ 	.short	(.L_2983 - .L_2982)


	//   ....[0]....
.L_2982:
        /*00c0*/ 	.word	0x00000fe0


	//   ....[1]....
        /*00c4*/ 	.word	0x00001010


	//   ....[2]....
        /*00c8*/ 	.word	0x00001020


	//   ....[3]....
        /*00cc*/ 	.word	0x00001080


	//   ....[4]....
        /*00d0*/ 	.word	0x000010b0


	//   ....[5]....
        /*00d4*/ 	.word	0x000010c0


	//   ....[6]....
        /*00d8*/ 	.word	0x00001120


	//   ....[7]....
        /*00dc*/ 	.word	0x00001150


	//   ....[8]....
        /*00e0*/ 	.word	0x00001160


	//   ....[9]....
        /*00e4*/ 	.word	0x000011c0


	//   ....[10]....
        /*00e8*/ 	.word	0x000011f0


	//   ....[11]....
        /*00ec*/ 	.word	0x00001200


	//   ....[12]....
        /*00f0*/ 	.word	0x00001260


	//   ....[13]....
        /*00f4*/ 	.word	0x00001290


	//   ....[14]....
        /*00f8*/ 	.word	0x000012a0


	//   ....[15]....
        /*00fc*/ 	.word	0x00001310


	//   ....[16]....
        /*0100*/ 	.word	0x00001320


	//   ....[17]....
        /*0104*/ 	.word	0x00001330


	//   ....[18]....
        /*0108*/ 	.word	0x000018c0


	//   ....[19]....
        /*010c*/ 	.word	0x00001910


	//   ....[20]....
        /*0110*/ 	.word	0x00001970


	//   ....[21]....
        /*0114*/ 	.word	0x00001a00


	//   ....[22]....
        /*0118*/ 	.word	0x00001a70


	//   ....[23]....
        /*011c*/ 	.word	0x00001ad0


	//   ....[24]....
        /*0120*/ 	.word	0x00001b60


	//   ....[25]....
        /*0124*/ 	.word	0x00001bd0


	//   ....[26]....
        /*0128*/ 	.word	0x00001c30


	//   ....[27]....
        /*012c*/ 	.word	0x00001cc0


	//   ....[28]....
        /*0130*/ 	.word	0x00001d30


	//   ....[29]....
        /*0134*/ 	.word	0x00001d80


	//   ....[30]....
        /*0138*/ 	.word	0x00001e60


	//   ....[31]....
        /*013c*/ 	.word	0x00001eb0


	//   ....[32]....
        /*0140*/ 	.word	0x00001f10


	//   ....[33]....
        /*0144*/ 	.word	0x00001fa0


	//   ....[34]....
        /*0148*/ 	.word	0x00001ff0


	//   ....[35]....
        /*014c*/ 	.word	0x00002040


	//----- nvinfo : EIATTR_EXIT_INSTR_OFFSETS
	.align		4
.L_2983:
        /*0150*/ 	.byte	0x04, 0x1c
        /*0152*/ 	.short	(.L_2985 - .L_2984)


	//   ....[0]....
.L_2984:
        /*0154*/ 	.word	0x00001750


	//   ....[1]....
        /*0158*/ 	.word	0x00001840


	//----- nvinfo : EIATTR_CRS_STACK_SIZE
	.align		4
.L_2985:
        /*015c*/ 	.byte	0x04, 0x1e
        /*015e*/ 	.short	(.L_2987 - .L_2986)
.L_2986:
        /*0160*/ 	.word	0x00000000


	//----- nvinfo : EIATTR_CBANK_PARAM_SIZE
	.align		4
.L_2987:
        /*0164*/ 	.byte	0x03, 0x19
        /*0166*/ 	.short	0x00a0


	//----- nvinfo : EIATTR_PARAM_CBANK
	.align		4
        /*0168*/ 	.byte	0x04, 0x0a
        /*016a*/ 	.short	(.L_2989 - .L_2988)
	.align		4
.L_2988:
        /*016c*/ 	.word	index@(.nv.constant0._Z30group_norm_nhwc_fwd_sum_kernelI11Bf16IOBf16WLi160EEv26Group_norm_nhwc_fwd_params)
        /*0170*/ 	.short	0x0210
        /*0172*/ 	.short	0x00a0


	//----- nvinfo : EIATTR_SW_WAR
	.align		4
.L_2989:
        /*0174*/ 	.byte	0x04, 0x36
        /*0176*/ 	.short	(.L_2991 - .L_2990)
.L_2990:
        /*0178*/ 	.word	0x00000008
.L_2991:


//--------------------- .nv.info._Z30group_norm_nhwc_fwd_sum_kernelI11Bf16IOFp16WLi196EEv26Group_norm_nhwc_fwd_params --------------------------
	.section	.nv.info._Z30group_norm_nhwc_fwd_sum_kernelI11Bf16IOFp16WLi196EEv26Group_norm_nhwc_fwd_params,"",@"SHT_CUDA_INFO"
	.sectionflags	@""
	.align	4


	//----- nvinfo : EIATTR_CUDA_API_VERSION
	.align		4
        /*0000*/ 	.byte	0x04, 0x37
        /*0002*/ 	.short	(.L_2993 - .L_2992)
.L_2992:
        /*0004*/ 	.word	0x00000082


	//----- nvinfo : EIATTR_KPARAM_INFO
	.align		4
.L_2993:
        /*0008*/ 	.byte	0x04, 0x17
        /*000a*/ 	.short	(.L_2995 - .L_2994)
.L_2994:
        /*000c*/ 	.word	0x00000000
        /*0010*/ 	.short	0x0000
        /*0012*/ 	.short	0x0000
        /*0014*/ 	.byte	0x00, 0xf0, 0x81, 0x02


	//----- nvinfo : EIATTR_SPARSE_MMA_MASK
	.align		4
.L_2995:
        /*0018*/ 	.byte	0x03, 0x50
        /*001a*/ 	.short	0x0000


	//----- nvinfo : EIATTR_MAXREG_COUNT
	.align		4
        /*001c*/ 	.byte	0x03, 0x1b
        /*001e*/ 	.short	0x00ff


	//----- nvinfo : EIATTR_NUM_BARRIERS
	.align		4
        /*0020*/ 	.byte	0x02, 0x4c
        /*0022*/ 	.byte	0x01
	.zero		1


	//----- nvinfo : EIATTR_MERCURY_ISA_VERSION
	.align		4
        /*0024*/ 	.byte	0x03, 0x5f
        /*0026*/ 	.short	0x0101


	//----- nvinfo : EIATTR_COOP_GROUP_MASK_REGIDS
	.align		4
        /*0028*/ 	.byte	0x04, 0x29
        /*002a*/ 	.short	(.L_2997 - .L_2996)


	//   ....[0]....
.L_2996:
        /*002c*/ 	.word	0x05000003


	//   ....[1]....
        /*0030*/ 	.word	0x05000003


	//   ....[2]....
        /*0034*/ 	.word	0x05000003


	//   ....[3]....
        /*0038*/ 	.word	0x05000003


	//   ....[4]....
        /*003c*/ 	.word	0x05000003


	//   ....[5]....
        /*0040*/ 	.word	0x05000003


	//   ....[6]....
        /*0044*/ 	.word	0x05000003


	//   ....[7]....
        /*0048*/ 	.word	0x05000003


	//   ....[8]....
        /*004c*/ 	.word	0x05000003


	//   ....[9]....
        /*0050*/ 	.word	0x05000003


	//   ....[10]....
        /*0054*/ 	.word	0x05000003


	//   ....[11]....
        /*0058*/ 	.word	0x05000003


	//   ....[12]....
        /*005c*/ 	.word	0x05000003


	//   ....[13]....
        /*0060*/ 	.word	0x05000003


	//   ....[14]....
        /*0064*/ 	.word	0x05000003


	//   ....[15]....
        /*0068*/ 	.word	0x05000003


	//   ....[16]....
        /*006c*/ 	.word	0x05000003


	//   ....[17]....
        /*0070*/ 	.word	0x05000003


	//   ....[18]....
        /*0074*/ 	.word	0x05000003


	//   ....[19]....
        /*0078*/ 	.word	0x05000003


	//   ....[20]....
        /*007c*/ 	.word	0x05000003


	//   ....[21]....
        /*0080*/ 	.word	0x05000003


	//----- nvinfo : EIATTR_COOP_GROUP_INSTR_OFFSETS
	.align		4
.L_2997:
        /*0084*/ 	.byte	0x04, 0x28
        /*0086*/ 	.short	(.L_2999 - .L_2998)


	//   ....[0]....
.L_2998:
        /*0088*/ 	.word	0x00001050


	//   ....[1]....
        /*008c*/ 	.word	0x00001150


	//   ....[2]....
        /*0090*/ 	.word	0x00001190


	//   ....[3]....
        /*0094*/ 	.word	0x00001290


	//   ....[4]....
        /*0098*/ 	.word	0x000012d0


	//   ....[5]....
        /*009c*/ 	.word	0x000013d0


	//   ....[6]....
        /*00a0*/ 	.word	0x00001410


	//   ....[7]....
        /*00a4*/ 	.word	0x00001540


	//   ....[8]....
        /*00a8*/ 	.word	0x00001590


	//   ....[9]....
        /*00ac*/ 	.word	0x00001600


	//   ....[10]....
        /*00b0*/ 	.word	0x00001670


	//   ....[11]....
        /*00b4*/ 	.word	0x00001d80


	//   ....[12]....
        /*00b8*/ 	.word	0x00001dd0


	//   ....[13]....
        /*00bc*/ 	.word	0x00001e40


	//   ....[14]....
        /*00c0*/ 	.word	0x00001e90


	//   ....[15]....
        /*00c4*/ 	.word	0x00001f00


	//   ....[16]....
        /*00c8*/ 	.word	0x00001f50


	//   ....[17]....
        /*00cc*/ 	.word	0x00001fc0


	//   ....[18]....
        /*00d0*/ 	.word	0x00002020


	//   ....[19]....
        /*00d4*/ 	.word	0x000020a0


	//   ....[20]....
        /*00d8*/ 	.word	0x00002130


	//   ....[21]....
        /*00dc*/ 	.word	0x000021c0


	//----- nvinfo : EIATTR_EXIT_INSTR_OFFSETS
	.align		4
.L_2999:
        /*00e0*/ 	.byte	0x04, 0x1c
        /*00e2*/ 	.short	(.L_3001 - .L_3000)


	//   ....[0]....
.L_3000:
        /*00e4*/ 	.word	0x00001c80


	//   ....[1]....
        /*00e8*/ 	.word	0x00001d60


	//----- nvinfo : EIATTR_CRS_STACK_SIZE
	.align		4
.L_3001:
        /*00ec*/ 	.byte	0x04, 0x1e
        /*00ee*/ 	.short	(.L_3003 - .L_3002)
.L_3002:
        /*00f0*/ 	.word	0x00000000


	//----- nvinfo : EIATTR_CBANK_PARAM_SIZE
	.align		4
.L_3003:
        /*00f4*/ 	.byte	0x03, 0x19
        /*00f6*/ 	.short	0x00a0


	//----- nvinfo : EIATTR_PARAM_CBANK
	.align		4
        /*00f8*/ 	.byte	0x04, 0x0a
        /*00fa*/ 	.short	(.L_3005 - .L_3004)
	.align		4
.L_3004:
        /*00fc*/ 	.word	index@(.nv.constant0._Z30group_norm_nhwc_fwd_sum_kernelI11Bf16IOFp16WLi196EEv26Group_norm_nhwc_fwd_params)
        /*0100*/ 	.short	0x0210
        /*0102*/ 	.short	0x00a0


	//----- nvinfo : EIATTR_SW_WAR
	.align		4
.L_3005:
        /*0104*/ 	.byte	0x04, 0x36
        /*0106*/ 	.short	(.L_3007 - .L_3006)
.L_3006:
        /*0108*/ 	.word	0x00000008
.L_3007:


//--------------------- .nv.info._Z30group_norm_nhwc_fwd_sum_kernelI11Bf16IOFp16WLi168EEv26Group_norm_nhwc_fwd_params --------------------------
	.section	.nv.info._Z30group_norm_nhwc_fwd_sum_kernelI11Bf16IOFp16WLi168EEv26Group_norm_nhwc_fwd_params,"",@"SHT_CUDA_INFO"
	.sectionflags	@""
	.align	4


	//----- nvinfo : EIATTR_CUDA_API_VERSION
	.align		4
        /*0000*/ 	.byte	0x04, 0x37
        /*0002*/ 	.short	(.L_3009 - .L_3008)
.L_3008:
        /*0004*/ 	.word	0x00000082


	//----- nvinfo : EIATTR_KPARAM_INFO
	.align		4
.L_3009:
        /*0008*/ 	.byte	0x04, 0x17
        /*000a*/ 	.short	(.L_3011 - .L_3010)
.L_3010:
        /*000c*/ 	.word	0x00000000
        /*0010*/ 	.short	0x0000
        /*0012*/ 	.short	0x0000
        /*0014*/ 	.byte	0x00, 0xf0, 0x81, 0x02


	//----- nvinfo : EIATTR_SPARSE_MMA_MASK
	.align		4
.L_3011:
        /*0018*/ 	.byte	0x03, 0x50
        /*001a*/ 	.short	0x0000


	//----- nvinfo : EIATTR_MAXREG_COUNT
	.align		4
        /*001c*/ 	.byte	0x03, 0x1b
        /*001e*/ 	.short	0x00ff


	//----- nvinfo : EIATTR_NUM_BARRIERS
	.align		4
        /*0020*/ 	.byte	0x02, 0x4c
        /*0022*/ 	.byte	0x01
	.zero		1


	//----- nvinfo : EIATTR_MERCURY_ISA_VERSION
	.align		4
        /*0024*/ 	.byte	0x03, 0x5f
        /*0026*/ 	.short	0x0101


	//----- nvinfo : EIATTR_COOP_GROUP_MASK_REGIDS
	.align		4
        /*0028*/ 	.byte	0x04, 0x29
        /*002a*/ 	.short	(.L_3013 - .L_3012)


	//   ....[0]....
.L_3012:
        /*002c*/ 	.word	0x05000003


	//   ....[1]....
        /*0030*/ 	.word	0x05000003


	//   ....[2]....
        /*0034*/ 	.word	0x05000003


	//   ....[3]....
        /*0038*/ 	.word	0x05000003


	//   ....[4]....
        /*003c*/ 	.word	0x05000003


	//   ....[5]....
        /*0040*/ 	.word	0x05000003


	//   ....[6]....
        /*0044*/ 	.word	0x05000003


	//   ....[7]....
        /*0048*/ 	.word	0x05000003


	//   ....[8]....
        /*004c*/ 	.word	0x05000003


	//   ....[9]....
        /*0050*/ 	.word	0x05000003


	//   ....[10]....
        /*0054*/ 	.word	0x05000003


	//   ....[11]....
        /*0058*/ 	.word	0x05000003


	//   ....[12]....
        /*005c*/ 	.word	0x05000003


	//   ....[13]....
        /*0060*/ 	.word	0x05000003


	//   ....[14]....
        /*0064*/ 	.word	0x05000003


	//   ....[15]....
        /*0068*/ 	.word	0x05000003


	//   ....[16]....
        /*006c*/ 	.word	0x05000003


	//   ....[17]....
        /*0070*/ 	.word	0x05000003


	//   ....[18]....
        /*0074*/ 	.word	0x05000003


	//   ....[19]....
        /*0078*/ 	.word	0x05000003


	//   ....[20]....
        /*007c*/ 	.word	0x05000003


	//   ....[21]....
        /*0080*/ 	.word	0x05000003


	//----- nvinfo : EIATTR_COOP_GROUP_INSTR_OFFSETS
	.align		4
.L_3013:
        /*0084*/ 	.byte	0x04, 0x28
        /*0086*/ 	.short	(.L_3015 - .L_3014)


	//   ....[0]....
.L_3014:
        /*0088*/ 	.word	0x00001010


	//   ....[1]....
        /*008c*/ 	.word	0x00001110


	//   ....[2]....
        /*0090*/ 	.word	0x00001150


	//   ....[3]....
        /*0094*/ 	.word	0x00001250


	//   ....[4]....
        /*0098*/ 	.word	0x00001290


	//   ....[5]....
        /*009c*/ 	.word	0x00001390


	//   ....[6]....
        /*00a0*/ 	.word	0x000013d0


	//   ....[7]....
        /*00a4*/ 	.word	0x00001500


	//   ....[8]....
        /*00a8*/ 	.word	0x00001550


	//   ....[9]....
        /*00ac*/ 	.word	0x000015c0


	//   ....[10]....
        /*00b0*/ 	.word	0x00001630


	//   ....[11]....
        /*00b4*/ 	.word	0x00001d10


	//   ....[12]....
        /*00b8*/ 	.word	0x00001d60


	//   ....[13]....
        /*00bc*/ 	.word	0x00001dd0


	//   ....[14]....
        /*00c0*/ 	.word	0x00001e20


	//   ....[15]....
        /*00c4*/ 	.word	0x00001e90


	//   ....[16]....
        /*00c8*/ 	.word	0x00001ee0


	//   ....[17]....
        /*00cc*/ 	.word	0x00001f50


	//   ....[18]....
        /*00d0*/ 	.word	0x00001fb0


	//   ....[19]....
        /*00d4*/ 	.word	0x00002030


	//   ....[20]....
        /*00d8*/ 	.word	0x000020c0


	//   ....[21]....
        /*00dc*/ 	.word	0x00002150


	//----- nvinfo : EIATTR_EXIT_INSTR_OFFSETS
	.align		4
.L_3015:
        /*00e0*/ 	.byte	0x04, 0x1c
        /*00e2*/ 	.short	(.L_3017 - .L_3016)


	//   ....[0]....
.L_3016:
        /*00e4*/ 	.word	0x00001c10


	//   ....[1]....
        /*00e8*/ 	.word	0x00001cf0


	//----- nvinfo : EIATTR_CRS_STACK_SIZE
	.align		4
.L_3017:
        /*00ec*/ 	.byte	0x04, 0x1e
        /*00ee*/ 	.short	(.L_3019 - .L_3018)
.L_3018:
        /*00f0*/ 	.word	0x00000000


	//----- nvinfo : EIATTR_CBANK_PARAM_SIZE
	.align		4
.L_3019:
        /*00f4*/ 	.byte	0x03, 0x19
        /*00f6*/ 	.short	0x00a0


	//----- nvinfo : EIATTR_PARAM_CBANK
	.align		4
        /*00f8*/ 	.byte	0x04, 0x0a
        /*00fa*/ 	.short	(.L_3021 - .L_3020)
	.align		4
.L_3020:
        /*00fc*/ 	.word	index@(.nv.constant0._Z30group_norm_nhwc_fwd_sum_kernelI11Bf16IOFp16WLi168EEv26Group_norm_nhwc_fwd_params)
        /*0100*/ 	.short	0x0210
        /*0102*/ 	.short	0x00a0


	//----- nvinfo : EIATTR_SW_WAR
	.align		4
.L_3021:
        /*0104*/ 	.byte	0x04, 0x36
        /*0106*/ 	.short	(.L_3023 - .L_3022)
.L_3022:
        /*0108*/ 	.word	0x00000008
.L_3023:


//--------------------- .nv.info._Z30group_norm_nhwc_fwd_sum_kernelI11Bf16IOFp16WLi64EEv26Group_norm_nhwc_fwd_params --------------------------
	.section	.nv.info._Z30group_norm_nhwc_fwd_sum_kernelI11Bf16IOFp16WLi64EEv26Group_norm_nhwc_fwd_params,"",@"SHT_CUDA_INFO"
	.sectionflags	@""
	.align	4


	//----- nvinfo : EIATTR_CUDA_API_VERSION
	.align		4
        /*0000*/ 	.byte	0x04, 0x37
        /*0002*/ 	.short	(.L_3025 - .L_3024)
.L_3024:
        /*0004*/ 	.word	0x00000082


	//----- nvinfo : EIATTR_KPARAM_INFO
	.align		4
.L_3025:
        /*0008*/ 	.byte	0x04, 0x17
        /*000a*/ 	.short	(.L_3027 - .L_3026)
.L_3026:
        /*000c*/ 	.word	0x00000000
        /*0010*/ 	.short	0x0000
        /*0012*/ 	.short	0x0000
        /*0014*/ 	.byte	0x00, 0xf0, 0x81, 0x02


	//----- nvinfo : EIATTR_SPARSE_MMA_MASK
	.align		4
.L_3027:
        /*0018*/ 	.byte	0x03, 0x50
        /*001a*/ 	.short	0x0000


	//----- nvinfo : EIATTR_MAXREG_COUNT
	.align		4
        /*001c*/ 	.byte	0x03, 0x1b
        /*001e*/ 	.short	0x00ff


	//----- nvinfo : EIATTR_NUM_BARRIERS
	.align		4
        /*0020*/ 	.byte	0x02, 0x4c
        /*0022*/ 	.byte	0x01
	.zero		1


	//----- nvinfo : EIATTR_MERCURY_ISA_VERSION
	.align		4
        /*0024*/ 	.byte	0x03, 0x5f
        /*0026*/ 	.short	0x0101


	//----- nvinfo : EIATTR_COOP_GROUP_MASK_REGIDS
	.align		4
        /*0028*/ 	.byte	0x04, 0x29
        /*002a*/ 	.short	(.L_3029 - .L_3028)


	//   ....[0]....
.L_3028:
        /*002c*/ 	.word	0xffffffff


	//   ....[1]....
        /*0030*/ 	.word	0xffffffff


	//   ....[2]....
        /*0034*/ 	.word	0xffffffff


	//   ....[3]....
        /*0038*/ 	.word	0xffffffff


	//   ....[4]....
        /*003c*/ 	.word	0xffffffff


	//   ....[5]....
        /*0040*/ 	.word	0xffffffff


	//   ....[6]....
        /*0044*/ 	.word	0xffffffff


	//   ....[7]....
        /*0048*/ 	.word	0xffffffff


	//   ....[8]....
        /*004c*/ 	.word	0xffffffff


	//   ....[9]....
        /*0050*/ 	.word	0xffffffff


	//   ....[10]....
        /*0054*/ 	.word	0xffffffff


	//   ....[11]....
        /*0058*/ 	.word	0xffffffff


	//   ....[12]....
        /*005c*/ 	.word	0xffffffff


	//   ....[13]....
        /*0060*/ 	.word	0xffffffff


	//   ....[14]....
        /*0064*/ 	.word	0xffffffff


	//   ....[15]....
        /*0068*/ 	.word	0xffffffff


	//   ....[16]....
        /*006c*/ 	.word	0xffffffff


	//   ....[17]....
        /*0070*/ 	.word	0xffffffff


	//   ....[18]....
        /*0074*/ 	.word	0x05000015


	//   ....[19]....
        /*0078*/ 	.word	0x05000015


	//   ....[20]....
        /*007c*/ 	.word	0x05000015


	//   ....[21]....
        /*0080*/ 	.word	0x05000015


	//   ....[22]....
        /*0084*/ 	.word	0x05000015


	//   ....[23]....
        /*0088*/ 	.word	0x05000015


	//   ....[24]....
        /*008c*/ 	.word	0x05000015


	//   ....[25]....
        /*0090*/ 	.word	0x05000015


	//   ....[26]....
        /*0094*/ 	.word	0x05000015


	//   ....[27]....
        /*0098*/ 	.word	0x05000015


	//   ....[28]....
        /*009c*/ 	.word	0x05000015


	//   ....[29]....
        /*00a0*/ 	.word	0x05000015


	//   ....[30]....
        /*00a4*/ 	.word	0x05000015


	//   ....[31]....
        /*00a8*/ 	.word	0x05000015


	//   ....[32]....
        /*00ac*/ 	.word	0x05000015


	//   ....[33]....
        /*00b0*/ 	.word	0x05000015


	//   ....[34]....
        /*00b4*/ 	.word	0x05000015


	//   ....[35]....
        /*00b8*/ 	.word	0x05000015


	//----- nvinfo : EIATTR_COOP_GROUP_INSTR_OFFSETS
	.align		4
.L_3029:
        /*00bc*/ 	.byte	0x04, 0x28
        /*00be*/ 	.short	(.L_3031 - .L_3030)


	//   ....[0]....
.L_3030:
        /*00c0*/ 	.word	0x00000e20


	//   ....[1]....
        /*00c4*/ 	.word	0x00000e50


	//   ....[2]....
        /*00c8*/ 	.word	0x00000e60


	//   ....[3]....
        /*00cc*/ 	.word	0x00000ec0


	//   ....[4]....
        /*00d0*/ 	.word	0x00000ef0


	//   ....[5]....
        /*00d4*/ 	.word	0x00000f00


	//   ....[6]....
        /*00d8*/ 	.word	0x00000f60


	//   ....[7]....
        /*00dc*/ 	.word	0x00000f90


	//   ....[8]....
        /*00e0*/ 	.word	0x00000fa0


	//   ....[9]....
        /*00e4*/ 	.word	0x00001000


	//   ....[10]....
        /*00e8*/ 	.word	0x00001030


	//   ....[11]....
        /*00ec*/ 	.word	0x00001040


	//   ....[12]....
        /*00f0*/ 	.word	0x000010a0


	//   ....[13]....
        /*00f4*/ 	.word	0x000010d0


	//   ....[14]....
        /*00f8*/ 	.word	0x000010e0


	//   ....[15]....
        /*00fc*/ 	.word	0x00001140


	//   ....[16]....
        /*0100*/ 	.word	0x00001150


	//   ....[17]....
        /*0104*/ 	.word	0x00001160


	//   ....[18]....
        /*0108*/ 	.word	0x000014d0


	//   ....[19]....
        /*010c*/ 	.word	0x00001520


	//   ....[20]....
        /*0110*/ 	.word	0x00001580


	//   ....[21]....
        /*0114*/ 	.word	0x00001610


	//   ....[22]....
        /*0118*/ 	.word	0x00001680


	//   ....[23]....
        /*011c*/ 	.word	0x000016e0


	//   ....[24]....
        /*0120*/ 	.word	0x00001770


	//   ....[25]....
        /*0124*/ 	.word	0x000017e0


	//   ....[26]....
        /*0128*/ 	.word	0x00001840


	//   ....[27]....
        /*012c*/ 	.word	0x000018d0


	//   ....[28]....
        /*0130*/ 	.word	0x00001940


	//   ....[29]....
        /*0134*/ 	.word	0x000019a0


	//   ....[30]....
        /*0138*/ 	.word	0x00001a30


	//   ....[31]....
        /*013c*/ 	.word	0x00001a90


	//   ....[32]....
        /*0140*/ 	.word	0x00001ae0


	//   ....[33]....
        /*0144*/ 	.word	0x00001b90


	//   ....[34]....
        /*0148*/ 	.word	0x00001be0


	//   ....[35]....
        /*014c*/ 	.word	0x00001c30


	//----- nvinfo : EIATTR_EXIT_INSTR_OFFSETS
	.align		4
.L_3031:
        /*0150*/ 	.byte	0x04, 0x1c
        /*0152*/ 	.short	(.L_3033 - .L_3032)


	//   ....[0]....
.L_3032:
        /*0154*/ 	.word	0x00001360


	//   ....[1]....
        /*0158*/ 	.word	0x00001450


	//----- nvinfo : EIATTR_CRS_STACK_SIZE
	.align		4
.L_3033:
        /*015c*/ 	.byte	0x04, 0x1e
        /*015e*/ 	.short	(.L_3035 - .L_3034)
.L_3034:
        /*0160*/ 	.word	0x00000000


	//----- nvinfo : EIATTR_CBANK_PARAM_SIZE
	.align		4
.L_3035:
        /*0164*/ 	.byte	0x03, 0x19
        /*0166*/ 	.short	0x00a0


	//----- nvinfo : EIATTR_PARAM_CBANK
	.align		4
        /*0168*/ 	.byte	0x04, 0x0a
        /*016a*/ 	.short	(.L_3037 - .L_3036)
	.align		4
.L_3036:
        /*016c*/ 	.word	index@(.nv.constant0._Z30group_norm_nhwc_fwd_sum_kernelI11Bf16IOFp16WLi64EEv26Group_norm_nhwc_fwd_params)
        /*0170*/ 	.short	0x0210
        /*0172*/ 	.short	0x00a0


	//----- nvinfo : EIATTR_SW_WAR
	.align		4
.L_3037:
        /*0174*/ 	.byte	0x04, 0x36
        /*0176*/ 	.short	(.L_3039 - .L_3038)
.L_3038:
        /*0178*/ 	.word	0x00000008
.L_3039:


//--------------------- .nv.info._Z30group_norm_nhwc_fwd_sum_kernelI11Bf16IOFp16WLi128EEv26Group_norm_nhwc_fwd_params --------------------------
	.section	.nv.info._Z30group_norm_nhwc_fwd_sum_kernelI11Bf16IOFp16WLi128EEv26Group_norm_nhwc_fwd_params,"",@"SHT_CUDA_INFO"
	.sectionflags	@""
	.align	4


	//----- nvinfo : EIATTR_CUDA_API_VERSION
	.align		4
        /*0000*/ 	.byte	0x04, 0x37
        /*0002*/ 	.short	(.L_3041 - .L_3040)
.L_3040:
        /*0004*/ 	.word	0x00000082


	//----- nvinfo : EIATTR_KPARAM_INFO
	.align		4
.L_3041:
        /*0008*/ 	.byte	0x04, 0x17
        /*000a*/ 	.short	(.L_3043 - .L_3042)
.L_3042:
        /*000c*/ 	.word	0x00000000
        /*0010*/ 	.short	0x0000
        /*0012*/ 	.short	0x0000
        /*0014*/ 	.byte	0x00, 0xf0, 0x81, 0x02


	//----- nvinfo : EIATTR_SPARSE_MMA_MASK
	.align		4
.L_3043:
        /*0018*/ 	.byte	0x03, 0x50
        /*001a*/ 	.short	0x0000


	//----- nvinfo : EIATTR_MAXREG_COUNT
	.align		4
        /*001c*/ 	.byte	0x03, 0x1b
        /*001e*/ 	.short	0x00ff


	//----- nvinfo : EIATTR_NUM_BARRIERS
	.align		4
        /*0020*/ 	.byte	0x02, 0x4c
        /*0022*/ 	.byte	0x01
	.zero		1


	//----- nvinfo : EIATTR_MERCURY_ISA_VERSION
	.align		4
        /*0024*/ 	.byte	0x03, 0x5f
        /*0026*/ 	.short	0x0101


	//----- nvinfo : EIATTR_COOP_GROUP_MASK_REGIDS
	.align		4
        /*0028*/ 	.byte	0x04, 0x29
        /*002a*/ 	.short	(.L_3045 - .L_3044)


	//   ....[0]....
.L_3044:
        /*002c*/ 	.word	0xffffffff


	//   ....[1]....
        /*0030*/ 	.word	0xffffffff


	//   ....[2]....
        /*0034*/ 	.word	0xffffffff


	//   ....[3]....
        /*0038*/ 	.word	0xffffffff


	//   ....[4]....
        /*003c*/ 	.word	0xffffffff


	//   ....[5]....
        /*0040*/ 	.word	0xffffffff


	//   ....[6]....
        /*0044*/ 	.word	0xffffffff


	//   ....[7]....
        /*0048*/ 	.word	0xffffffff


	//   ....[8]....
        /*004c*/ 	.word	0xffffffff


	//   ....[9]....
        /*0050*/ 	.word	0xffffffff


	//   ....[10]....
        /*0054*/ 	.word	0xffffffff


	//   ....[11]....
        /*0058*/ 	.word	0xffffffff


	//   ....[12]....
        /*005c*/ 	.word	0xffffffff


	//   ....[13]....
        /*0060*/ 	.word	0xffffffff


	//   ....[14]....
        /*0064*/ 	.word	0xffffffff


	//   ....[15]....
        /*0068*/ 	.word	0xffffffff


	//   ....[16]....
        /*006c*/ 	.word	0xffffffff


	//   ....[17]....
        /*0070*/ 	.word	0xffffffff


	//   ....[18]....
        /*0074*/ 	.word	0x05000000


	//   ....[19]....
        /*0078*/ 	.word	0x05000000


	//   ....[20]....
        /*007c*/ 	.word	0x05000000


	//   ....[21]....
        /*0080*/ 	.word	0x05000000


	//   ....[22]....
        /*0084*/ 	.word	0x05000000


	//   ....[23]....
        /*0088*/ 	.word	0x05000000


	//   ....[24]....
        /*008c*/ 	.word	0x05000000


	//   ....[25]....
        /*0090*/ 	.word	0x05000000


	//   ....[26]....
        /*0094*/ 	.word	0x05000000


	//   ....[27]....
        /*0098*/ 	.word	0x05000000


	//   ....[28]....
        /*009c*/ 	.word	0x05000000


	//   ....[29]....
        /*00a0*/ 	.word	0x05000000


	//   ....[30]....
        /*00a4*/ 	.word	0x05000000


	//   ....[31]....
        /*00a8*/ 	.word	0x05000000


	//   ....[32]....
        /*00ac*/ 	.word	0x05000000


	//   ....[33]....
        /*00b0*/ 	.word	0x05000000


	//   ....[34]....
        /*00b4*/ 	.word	0x05000000


	//   ....[35]....
        /*00b8*/ 	.word	0x05000000


	//----- nvinfo : EIATTR_COOP_GROUP_INSTR_OFFSETS
	.align		4
.L_3045:
        /*00bc*/ 	.byte	0x04, 0x28
        /*00be*/ 	.short	(.L_3047 - .L_3046)


	//   ....[0]....
.L_3046:
        /*00c0*/ 	.word	0x00000f70


	//   ....[1]....
        /*00c4*/ 	.word	0x00000fa0


	//   ....[2]....
        /*00c8*/ 	.word	0x00000fc0


	//   ....[3]....
        /*00cc*/ 	.word	0x00001020


	//   ....[4]....
        /*00d0*/ 	.word	0x00001050


	//   ....[5]....
        /*00d4*/ 	.word	0x00001060


	//   ....[6]....
        /*00d8*/ 	.word	0x000010c0


	//   ....[7]....
        /*00dc*/ 	.word	0x000010f0


	//   ....[8]....
        /*00e0*/ 	.word	0x00001100


	//   ....[9]....
        /*00e4*/ 	.word	0x00001160


	//   ....[10]....
        /*00e8*/ 	.word	0x00001190


	//   ....[11]....
        /*00ec*/ 	.word	0x000011a0


	//   ....[12]....
        /*00f0*/ 	.word	0x00001200


	//   ....[13]....
        /*00f4*/ 	.word	0x00001230


	//   ....[14]....
        /*00f8*/ 	.word	0x00001240


	//   ....[15]....
        /*00fc*/ 	.word	0x000012b0


	//   ....[16]....
        /*0100*/ 	.word	0x000012c0


	//   ....[17]....
        /*0104*/ 	.word	0x000012d0


	//   ....[18]....
        /*0108*/ 	.word	0x00001770


	//   ....[19]....
        /*010c*/ 	.word	0x000017c0


	//   ....[20]....
        /*0110*/ 	.word	0x00001820


	//   ....[21]....
        /*0114*/ 	.word	0x000018b0


	//   ....[22]....
        /*0118*/ 	.word	0x00001920


	//   ....[23]....
        /*011c*/ 	.word	0x00001980


	//   ....[24]....
        /*0120*/ 	.word	0x00001a10


	//   ....[25]....
        /*0124*/ 	.word	0x00001a80


	//   ....[26]....
        /*0128*/ 	.word	0x00001ae0


	//   ....[27]....
        /*012c*/ 	.word	0x00001b70


	//   ....[28]....
        /*0130*/ 	.word	0x00001bf0


	//   ....[29]....
        /*0134*/ 	.word	0x00001c50


	//   ....[30]....
        /*0138*/ 	.word	0x00001ce0


	//   ....[31]....
        /*013c*/ 	.word	0x00001d40


	//   ....[32]....
        /*0140*/ 	.word	0x00001da0


	//   ....[33]....
        /*0144*/ 	.word	0x00001e30


	//   ....[34]....
        /*0148*/ 	.word	0x00001e80


	//   ....[35]....
        /*014c*/ 	.word	0x00001ed0


	//----- nvinfo : EIATTR_EXIT_INSTR_OFFSETS
	.align		4
.L_3047:
        /*0150*/ 	.byte	0x04, 0x1c
        /*0152*/ 	.short	(.L_3049 - .L_3048)


	//   ....[0]....
.L_3048:
        /*0154*/ 	.word	0x000015f0


	//   ....[1]....
        /*0158*/ 	.word	0x000016e0


	//----- nvinfo : EIATTR_CRS_STACK_SIZE
	.align		4
.L_3049:
        /*015c*/ 	.byte	0x04, 0x1e
        /*015e*/ 	.short	(.L_3051 - .L_3050)
.L_3050:
        /*0160*/ 	.word	0x00000000


	//----- nvinfo : EIATTR_CBANK_PARAM_SIZE
	.align		4
.L_3051:
        /*0164*/ 	.byte	0x03, 0x19
        /*0166*/ 	.short	0x00a0


	//----- nvinfo : EIATTR_PARAM_CBANK
	.align		4
        /*0168*/ 	.byte	0x04, 0x0a
        /*016a*/ 	.short	(.L_3053 - .L_3052)
	.align		4
.L_3052:
        /*016c*/ 	.word	index@(.nv.constant0._Z30group_norm_nhwc_fwd_sum_kernelI11Bf16IOFp16WLi128EEv26Group_norm_nhwc_fwd_params)
        /*0170*/ 	.short	0x0210
        /*0172*/ 	.short	0x00a0


	//----- nvinfo : EIATTR_SW_WAR
	.align		4
.L_3053:
        /*0174*/ 	.byte	0x04, 0x36
        /*0176*/ 	.short	(.L_3055 - .L_3054)
.L_3054:
        /*0178*/ 	.word	0x00000008
.L_3055:


//--------------------- .nv.info._Z30group_norm_nhwc_fwd_sum_kernelI11Bf16IOFp16WLi192EEv26Group_norm_nhwc_fwd_params --------------------------
	.section	.nv.info._Z30group_norm_nhwc_fwd_sum_kernelI11Bf16IOFp16WLi192EEv26Group_norm_nhwc_fwd_params,"",@"SHT_CUDA_INFO"
	.sectionflags	@""
	.align	4


	//----- nvinfo : EIATTR_CUDA_API_VERSION
	.align		4
        /*0000*/ 	.byte	0x04, 0x37
        /*0002*/ 	.short	(.L_3057 - .L_3056)
.L_3056:
        /*0004*/ 	.word	0x00000082


	//----- nvinfo : EIATTR_KPARAM_INFO
	.align		4
.L_3057:
        /*0008*/ 	.byte	0x04, 0x17
        /*000a*/ 	.short	(.L_3059 - .L_3058)
.L_3058:
        /*000c*/ 	.word	0x00000000
        /*0010*/ 	.short	0x0000
        /*0012*/ 	.short	0x0000
        /*0014*/ 	.byte	0x00, 0xf0, 0x81, 0x02


	//----- nvinfo : EIATTR_SPARSE_MMA_MASK
	.align		4
.L_3059:
        /*0018*/ 	.byte	0x03, 0x50
        /*001a*/ 	.short	0x0000


	//----- nvinfo : EIATTR_MAXREG_COUNT
	.align		4
        /*001c*/ 	.byte	0x03, 0x1b
        /*001e*/ 	.short	0x00ff


	//----- nvinfo : EIATTR_NUM_BARRIERS
	.align		4
        /*0020*/ 	.byte	0x02, 0x4c
        /*0022*/ 	.byte	0x01
	.zero		1


	//----- nvinfo : EIATTR_MERCURY_ISA_VERSION
	.align		4
        /*0024*/ 	.byte	0x03, 0x5f
        /*0026*/ 	.short	0x0101


	//----- nvinfo : EIATTR_COOP_GROUP_MASK_REGIDS
	.align		4
        /*0028*/ 	.byte	0x04, 0x29
        /*002a*/ 	.short	(.L_3061 - .L_3060)


	//   ....[0]....
.L_3060:
        /*002c*/ 	.word	0xffffffff


	//   ....[1]....
        /*0030*/ 	.word	0xffffffff


	//   ....[2]....
        /*0034*/ 	.word	0xffffffff


	//   ....[3]....
        /*0038*/ 	.word	0xffffffff


	//   ....[4]....
        /*003c*/ 	.word	0xffffffff


	//   ....[5]....
        /*0040*/ 	.word	0xffffffff


	//   ....[6]....
        /*0044*/ 	.word	0xffffffff


	//   ....[7]....
        /*0048*/ 	.word	0xffffffff


	//   ....[8]....
        /*004c*/ 	.word	0xffffffff


	//   ....[9]....
        /*0050*/ 	.word	0xffffffff


	//   ....[10]....
        /*0054*/ 	.word	0xffffffff


	//   ....[11]....
        /*0058*/ 	.word	0xffffffff


	//   ....[12]....
        /*005c*/ 	.word	0xffffffff


	//   ....[13]....
        /*0060*/ 	.word	0xffffffff


	//   ....[14]....
        /*0064*/ 	.word	0xffffffff


	//   ....[15]....
        /*0068*/ 	.word	0xffffffff


	//   ....[16]....
        /*006c*/ 	.word	0xffffffff


	//   ....[17]....
        /*0070*/ 	.word	0xffffffff


	//   ....[18]....
        /*0074*/ 	.word	0x0500001a


	//   ....[19]....
        /*0078*/ 	.word	0x0500001a


	//   ....[20]....
        /*007c*/ 	.word	0x0500001a


	//   ....[21]....
        /*0080*/ 	.word	0x0500001a


	//   ....[22]....
        /*0084*/ 	.word	0x0500001a


	//   ....[23]....
        /*0088*/ 	.word	0x0500001a


	//   ....[24]....
        /*008c*/ 	.word	0x0500001a


	//   ....[25]....
        /*0090*/ 	.word	0x0500001a


	//   ....[26]....
        /*0094*/ 	.word	0x0500001a


	//   ....[27]....
        /*0098*/ 	.word	0x0500001a


	//   ....[28]....
        /*009c*/ 	.word	0x0500001a


	//   ....[29]....
        /*00a0*/ 	.word	0x0500001a


	//   ....[30]....
        /*00a4*/ 	.word	0x0500001a


	//   ....[31]....
        /*00a8*/ 	.word	0x0500001a


	//   ....[32]....
        /*00ac*/ 	.word	0x0500001a


	//   ....[33]....
        /*00b0*/ 	.word	0x0500001a


	//   ....[34]....
        /*00b4*/ 	.word	0x0500001a


	//   ....[35]....
        /*00b8*/ 	.word	0x0500001a


	//----- nvinfo : EIATTR_COOP_GROUP_INSTR_OFFSETS
	.align		4
.L_3061:
        /*00bc*/ 	.byte	0x04, 0x28
        /*00be*/ 	.short	(.L_3063 - .L_3062)


	//   ....[0]....
.L_3062:
        /*00c0*/ 	.word	0x000010a0


	//   ....[1]....
        /*00c4*/ 	.word	0x000010d0


	//   ....[2]....
        /*00c8*/ 	.word	0x000010e0


	//   ....[3]....
        /*00cc*/ 	.word	0x00001140


	//   ....[4]....
        /*00d0*/ 	.word	0x00001170


	//   ....[5]....
        /*00d4*/ 	.word	0x00001180


	//   ....[6]....
        /*00d8*/ 	.word	0x000011e0


	//   ....[7]....
        /*00dc*/ 	.word	0x00001210


	//   ....[8]....
        /*00e0*/ 	.word	0x00001220


	//   ....[9]....
        /*00e4*/ 	.word	0x00001280


	//   ....[10]....
        /*00e8*/ 	.word	0x000012b0


	//   ....[11]....
        /*00ec*/ 	.word	0x000012c0


	//   ....[12]....
        /*00f0*/ 	.word	0x00001320


	//   ....[13]....
        /*00f4*/ 	.word	0x00001350


	//   ....[14]....
        /*00f8*/ 	.word	0x00001360


	//   ....[15]....
        /*00fc*/ 	.word	0x000013d0


	//   ....[16]....
        /*0100*/ 	.word	0x000013e0


	//   ....[17]....
        /*0104*/ 	.word	0x000013f0


	//   ....[18]....
        /*0108*/ 	.word	0x00001a30


	//   ....[19]....
        /*010c*/ 	.word	0x00001a80


	//   ....[20]....
        /*0110*/ 	.word	0x00001af0


	//   ....[21]....
        /*0114*/ 	.word	0x00001ba0


	//   ....[22]....
        /*0118*/ 	.word	0x00001bf0


	//   ....[23]....
        /*011c*/ 	.word	0x00001c60


	//   ....[24]....
        /*0120*/ 	.word	0x00001d10


	//   ....[25]....
        /*0124*/ 	.word	0x00001d60


	//   ....[26]....
        /*0128*/ 	.word	0x00001dd0


	//   ....[27]....
        /*012c*/ 	.word	0x00001e80


	//   ....[28]....
        /*0130*/ 	.word	0x00001ed0


	//   ....[29]....
        /*0134*/ 	.word	0x00001f40


	//   ....[30]....
        /*0138*/ 	.word	0x00001ff0


	//   ....[31]....
        /*013c*/ 	.word	0x00002050


	//   ....[32]....
        /*0140*/ 	.word	0x000020a0


	//   ....[33]....
        /*0144*/ 	.word	0x00002160


	//   ....[34]....
        /*0148*/ 	.word	0x000021b0


	//   ....[35]....
        /*014c*/ 	.word	0x00002200


	//----- nvinfo : EIATTR_EXIT_INSTR_OFFSETS
	.align		4
.L_3063:
        /*0150*/ 	.byte	0x04, 0x1c
        /*0152*/ 	.short	(.L_3065 - .L_3064)


	//   ....[0]....
.L_3064:
        /*0154*/ 	.word	0x000018d0


	//   ....[1]....
        /*0158*/ 	.word	0x000019c0


	//----- nvinfo : EIATTR_CRS_STACK_SIZE
	.align		4
.L_3065:
        /*015c*/ 	.byte	0x04, 0x1e
        /*015e*/ 	.short	(.L_3067 - .L_3066)
.L_3066:
        /*0160*/ 	.word	0x00000000


	//----- nvinfo : EIATTR_CBANK_PARAM_SIZE
	.align		4
.L_3067:
        /*0164*/ 	.byte	0x03, 0x19
        /*0166*/ 	.short	0x00a0


	//----- nvinfo : EIATTR_PARAM_CBANK
	.align		4
        /*0168*/ 	.byte	0x04, 0x0a
        /*016a*/ 	.short	(.L_3069 - .L_3068)
	.align		4
.L_3068:
        /*016c*/ 	.word	index@(.nv.constant0._Z30group_norm_nhwc_fwd_sum_kernelI11Bf16IOFp16WLi192EEv26Group_norm_nhwc_fwd_params)
        /*0170*/ 	.short	0x0210
        /*0172*/ 	.short	0x00a0


	//----- nvinfo : EIATTR_SW_WAR
	.align		4
.L_3069:
        /*0174*/ 	.byte	0x04, 0x36
        /*0176*/ 	.short	(.L_3071 - .L_3070)
.L_3070:
        /*0178*/ 	.word	0x00000008
.L_3071:


//--------------------- .nv.info._Z30group_norm_nhwc_fwd_sum_kernelI11Bf16IOFp16WLi448EEv26Group_norm_nhwc_fwd_params --------------------------
	.section	.nv.info._Z30group_norm_nhwc_fwd_sum_kernelI11Bf16IOFp16WLi448EEv26Group_norm_nhwc_fwd_params,"",@"SHT_CUDA_INFO"
	.sectionflags	@""
	.align	4


	//----- nvinfo : EIATTR_CUDA_API_VERSION
	.align		4
        /*0000*/ 	.byte	0x04, 0x37
        /*0002*/ 	.short	(.L_3073 - .L_3072)
.L_3072:
        /*0004*/ 	.word	0x00000082


	//----- nvinfo : EIATTR_KPARAM_INFO
	.align		4
.L_3073:
        /*0008*/ 	.byte	0x04, 0x17
        /*000a*/ 	.short	(.L_3075 - .L_3074)
.L_3074:
        /*000c*/ 	.word	0x00000000
        /*0010*/ 	.short	0x0000
        /*0012*/ 	.short	0x0000
        /*0014*/ 	.byte	0x00, 0xf0, 0x81, 0x02


	//----- nvinfo : EIATTR_SPARSE_MMA_MASK
	.align		4
.L_3075:
        /*0018*/ 	.byte	0x03, 0x50
        /*001a*/ 	.short	0x0000


	//----- nvinfo : EIATTR_MAXREG_COUNT
	.align		4
        /*001c*/ 	.byte	0x03, 0x1b
        /*001e*/ 	.short	0x00ff


	//----- nvinfo : EIATTR_NUM_BARRIERS
	.align		4
        /*0020*/ 	.byte	0x02, 0x4c
        /*0022*/ 	.byte	0x01
	.zero		1


	//----- nvinfo : EIATTR_MERCURY_ISA_VERSION
	.align		4
        /*0024*/ 	.byte	0x03, 0x5f
        /*0026*/ 	.short	0x0101


	//----- nvinfo : EIATTR_COOP_GROUP_MASK_REGIDS
	.align		4
        /*0028*/ 	.byte	0x04, 0x29
        /*002a*/ 	.short	(.L_3077 - .L_3076)


	//   ....[0]....
.L_3076:
        /*002c*/ 	.word	0xffffffff


	//   ....[1]....
        /*0030*/ 	.word	0xffffffff


	//   ....[2]....
        /*0034*/ 	.word	0xffffffff


	//   ....[3]....
        /*0038*/ 	.word	0xffffffff


	//   ....[4]....
        /*003c*/ 	.word	0xffffffff


	//   ....[5]....
        /*0040*/ 	.word	0xffffffff


	//   ....[6]....
        /*0044*/ 	.word	0xffffffff


	//   ....[7]....
        /*0048*/ 	.word	0xffffffff


	//   ....[8]....
        /*004c*/ 	.word	0xffffffff


	//   ....[9]....
        /*0050*/ 	.word	0xffffffff


	//   ....[10]....
        /*0054*/ 	.word	0xffffffff


	//   ....[11]....
        /*0058*/ 	.word	0xffffffff


	//   ....[12]....
        /*005c*/ 	.word	0xffffffff


	//   ....[13]....
        /*0060*/ 	.word	0xffffffff


	//   ....[14]....
        /*0064*/ 	.word	0xffffffff


	//   ....[15]....
        /*0068*/ 	.word	0xffffffff


	//   ....[16]....
        /*006c*/ 	.word	0xffffffff


	//   ....[17]....
        /*0070*/ 	.word	0xffffffff


	//   ....[18]....
        /*0074*/ 	.word	0x05000032


	//   ....[19]....
        /*0078*/ 	.word	0x05000032


	//   ....[20]....
        /*007c*/ 	.word	0x05000032


	//   ....[21]....
        /*0080*/ 	.word	0x05000032


	//   ....[22]....
        /*0084*/ 	.word	0x05000032


	//   ....[23]....
        /*0088*/ 	.word	0x05000032


	//   ....[24]....
        /*008c*/ 	.word	0x05000032


	//   ....[25]....
        /*0090*/ 	.word	0x05000032


	//   ....[26]....
        /*0094*/ 	.word	0x05000032


	//   ....[27]....
        /*0098*/ 	.word	0x05000032


	//   ....[28]....
        /*009c*/ 	.word	0x05000032


	//   ....[29]....
        /*00a0*/ 	.word	0x05000032


	//   ....[30]....
        /*00a4*/ 	.word	0x05000032


	//   ....[31]....
        /*00a8*/ 	.word	0x05000032


	//   ....[32]....
        /*00ac*/ 	.word	0x05000032


	//   ....[33]....
        /*00b0*/ 	.word	0x05000032


	//   ....[34]....
        /*00b4*/ 	.word	0x05000032


	//   ....[35]....
        /*00b8*/ 	.word	0x05000032


	//----- nvinfo : EIATTR_COOP_GROUP_INSTR_OFFSETS
	.align		4
.L_3077:
        /*00bc*/ 	.byte	0x04, 0x28
        /*00be*/ 	.short	(.L_3079 - .L_3078)


	//   ....[0]....
.L_3078:
        /*00c0*/ 	.word	0x00001540


	//   ....[1]....
        /*00c4*/ 	.word	0x00001570


	//   ....[2]....
        /*00c8*/ 	.word	0x00001590


	//   ....[3]....
        /*00cc*/ 	.word	0x000015f0


	//   ....[4]....
        /*00d0*/ 	.word	0x00001620


	//   ....[5]....
        /*00d4*/ 	.word	0x00001630


	//   ....[6]....
        /*00d8*/ 	.word	0x00001690


	//   ....[7]....
        /*00dc*/ 	.word	0x000016c0


	//   ....[8]....
        /*00e0*/ 	.word	0x000016d0


	//   ....[9]....
        /*00e4*/ 	.word	0x00001730


	//   ....[10]....
        /*00e8*/ 	.word	0x00001760


	//   ....[11]....
        /*00ec*/ 	.word	0x00001770


	//   ....[12]....
        /*00f0*/ 	.word	0x000017c0


	//   ....[13]....
        /*00f4*/ 	.word	0x00001800


	//   ....[14]....
        /*00f8*/ 	.word	0x00001820


	//   ....[15]....
        /*00fc*/ 	.word	0x00001860


	//   ....[16]....
        /*0100*/ 	.word	0x000018a0


	//   ....[17]....
        /*0104*/ 	.word	0x000018c0


	//   ....[18]....
        /*0108*/ 	.word	0x00002350


	//   ....[19]....
        /*010c*/ 	.word	0x000023d0


	//   ....[20]....
        /*0110*/ 	.word	0x00002440


	//   ....[21]....
        /*0114*/ 	.word	0x000024f0


	//   ....[22]....
        /*0118*/ 	.word	0x00002560


	//   ....[23]....
        /*011c*/ 	.word	0x000025d0


	//   ....[24]....
        /*0120*/ 	.word	0x00002680


	//   ....[25]....
        /*0124*/ 	.word	0x000026f0


	//   ....[26]....
        /*0128*/ 	.word	0x00002760


	//   ....[27]....
        /*012c*/ 	.word	0x00002810


	//   ....[28]....
        /*0130*/ 	.word	0x00002880


	//   ....[29]....
        /*0134*/ 	.word	0x000028f0


	//   ....[30]....
        /*0138*/ 	.word	0x000029a0


	//   ....[31]....
        /*013c*/ 	.word	0x00002a20


	//   ....[32]....
        /*0140*/ 	.word	0x00002a80


	//   ....[33]....
        /*0144*/ 	.word	0x00002b30


	//   ....[34]....
        /*0148*/ 	.word	0x00002bb0


	//   ....[35]....
        /*014c*/ 	.word	0x00002c10


	//----- nvinfo : EIATTR_EXIT_INSTR_OFFSETS
	.align		4
.L_3079:
        /*0150*/ 	.byte	0x04, 0x1c
        /*0152*/ 	.short	(.L_3081 - .L_3080)


	//   ....[0]....
.L_3080:
        /*0154*/ 	.word	0x000021d0


	//   ....[1]....
        /*0158*/ 	.word	0x000022c0


	//----- nvinfo : EIATTR_CRS_STACK_SIZE
	.align		4
.L_3081:
        /*015c*/ 	.byte	0x04, 0x1e
        /*015e*/ 	.short	(.L_3083 - .L_3082)
.L_3082:
        /*0160*/ 	.word	0x00000000


	//----- nvinfo : EIATTR_CBANK_PARAM_SIZE
	.align		4
.L_3083:
        /*0164*/ 	.byte	0x03, 0x19
        /*0166*/ 	.short	0x00a0


	//----- nvinfo : EIATTR_PARAM_CBANK
	.align		4
        /*0168*/ 	.byte	0x04, 0x0a
        /*016a*/ 	.short	(.L_3085 - .L_3084)
	.align		4
.L_3084:
        /*016c*/ 	.word	index@(.nv.constant0._Z30group_norm_nhwc_fwd_sum_kernelI11Bf16IOFp16WLi448EEv26Group_norm_nhwc_fwd_params)
        /*0170*/ 	.short	0x0210
        /*0172*/ 	.short	0x00a0


	//----- nvinfo : EIATTR_SW_WAR
	.align		4
.L_3085:
        /*0174*/ 	.byte	0x04, 0x36
        /*0176*/ 	.short	(.L_3087 - .L_3086)
.L_3086:
        /*0178*/ 	.word	0x00000008
.L_3087:


//--------------------- .nv.info._Z30group_norm_nhwc_fwd_sum_kernelI11Bf16IOFp16WLi256EEv26Group_norm_nhwc_fwd_params --------------------------
	.section	.nv.info._Z30group_norm_nhwc_fwd_sum_kernelI11Bf16IOFp16WLi256EEv26Group_norm_nhwc_fwd_params,"",@"SHT_CUDA_INFO"
	.sectionflags	@""
	.align	4


	//----- nvinfo : EIATTR_CUDA_API_VERSION
	.align		4
        /*0000*/ 	.byte	0x04, 0x37
        /*0002*/ 	.short	(.L_3089 - .L_3088)
.L_3088:
        /*0004*/ 	.word	0x00000082


	//----- nvinfo : EIATTR_KPARAM_INFO
	.align		4
.L_3089:
        /*0008*/ 	.byte	0x04, 0x17
        /*000a*/ 	.short	(.L_3091 - .L_3090)
.L_3090:
        /*000c*/ 	.word	0x00000000
        /*0010*/ 	.short	0x0000
        /*0012*/ 	.short	0x0000
        /*0014*/ 	.byte	0x00, 0xf0, 0x81, 0x02


	//----- nvinfo : EIATTR_SPARSE_MMA_MASK
	.align		4
.L_3091:
        /*0018*/ 	.byte	0x03, 0x50
        /*001a*/ 	.short	0x0000


	//----- nvinfo : EIATTR_MAXREG_COUNT
	.align		4
        /*001c*/ 	.byte	0x03, 0x1b
        /*001e*/ 	.short	0x00ff


	//----- nvinfo : EIATTR_NUM_BARRIERS
	.align		4
        /*0020*/ 	.byte	0x02, 0x4c
        /*0022*/ 	.byte	0x01
	.zero		1


	//----- nvinfo : EIATTR_MERCURY_ISA_VERSION
	.align		4
        /*0024*/ 	.byte	0x03, 0x5f
        /*0026*/ 	.short	0x0101


	//----- nvinfo : EIATTR_COOP_GROUP_MASK_REGIDS
	.align		4
        /*0028*/ 	.byte	0x04, 0x29
        /*002a*/ 	.short	(.L_3093 - .L_3092)


	//   ....[0]....
.L_3092:
        /*002c*/ 	.word	0xffffffff


	//   ....[1]....
        /*0030*/ 	.word	0xffffffff


	//   ....[2]....
        /*0034*/ 	.word	0xffffffff


	//   ....[3]....
        /*0038*/ 	.word	0xffffffff


	//   ....[4]....
        /*003c*/ 	.word	0xffffffff


	//   ....[5]....
        /*0040*/ 	.word	0xffffffff


	//   ....[6]....
        /*0044*/ 	.word	0xffffffff


	//   ....[7]....
        /*0048*/ 	.word	0xffffffff


	//   ....[8]....
        /*004c*/ 	.word	0xffffffff


	//   ....[9]....
        /*0050*/ 	.word	0xffffffff


	//   ....[10]....
        /*0054*/ 	.word	0xffffffff


	//   ....[11]....
        /*0058*/ 	.word	0xffffffff


	//   ....[12]....
        /*005c*/ 	.word	0xffffffff


	//   ....[13]....
        /*0060*/ 	.word	0xffffffff


	//   ....[14]....
        /*0064*/ 	.word	0xffffffff


	//   ....[15]....
        /*0068*/ 	.word	0xffffffff


	//   ....[16]....
        /*006c*/ 	.word	0xffffffff


	//   ....[17]....
        /*0070*/ 	.word	0xffffffff


	//   ....[18]....
        /*0074*/ 	.word	0x05000020


	//   ....[19]....
        /*0078*/ 	.word	0x05000020


	//   ....[20]....
        /*007c*/ 	.word	0x05000020


	//   ....[21]....
        /*0080*/ 	.word	0x05000020


	//   ....[22]....
        /*0084*/ 	.word	0x05000020


	//   ....[23]....
        /*0088*/ 	.word	0x05000020


	//   ....[24]....
        /*008c*/ 	.word	0x05000020


	//   ....[25]....
        /*0090*/ 	.word	0x05000020


	//   ....[26]....
        /*0094*/ 	.word	0x05000020


	//   ....[27]....
        /*0098*/ 	.word	0x05000020


	//   ....[28]....
        /*009c*/ 	.word	0x05000020


	//   ....[29]....
        /*00a0*/ 	.word	0x05000020


	//   ....[30]....
        /*00a4*/ 	.word	0x05000020


	//   ....[31]....
        /*00a8*/ 	.word	0x05000020


	//   ....[32]....
        /*00ac*/ 	.word	0x05000020


	//   ....[33]....
        /*00b0*/ 	.word	0x05000020


	//   ....[34]....
        /*00b4*/ 	.word	0x05000020


	//   ....[35]....
        /*00b8*/ 	.word	0x05000020


	//----- nvinfo : EIATTR_COOP_GROUP_INSTR_OFFSETS
	.align		4
.L_3093:
        /*00bc*/ 	.byte	0x04, 0x28
        /*00be*/ 	.short	(.L_3095 - .L_3094)


	//   ....[0]....
.L_3094:
        /*00c0*/ 	.word	0x00001190


	//   ....[1]....
        /*00c4*/ 	.word	0x000011c0


	//   ....[2]....
        /*00c8*/ 	.word	0x000011e0


	//   ....[3]....
        /*00cc*/ 	.word	0x00001240


	//   ....[4]....
        /*00d0*/ 	.word	0x00001270


	//   ....[5]....
        /*00d4*/ 	.word	0x00001280


	//   ....[6]....
        /*00d8*/ 	.word	0x000012e0


	//   ....[7]....
        /*00dc*/ 	.word	0x00001310


	//   ....[8]....
        /*00e0*/ 	.word	0x00001320


	//   ....[9]....
        /*00e4*/ 	.word	0x00001370


	//   ....[10]....
        /*00e8*/ 	.word	0x000013a0


	//   ....[11]....
        /*00ec*/ 	.word	0x000013c0


	//   ....[12]....
        /*00f0*/ 	.word	0x00001410


	//   ....[13]....
        /*00f4*/ 	.word	0x00001450


	//   ....[14]....
        /*00f8*/ 	.word	0x00001480


	//   ....[15]....
        /*00fc*/ 	.word	0x000014a0


	//   ....[16]....
        /*0100*/ 	.word	0x000014e0


	//   ....[17]....
        /*0104*/ 	.word	0x00001510


	//   ....[18]....
        /*0108*/ 	.word	0x00001c40


	//   ....[19]....
        /*010c*/ 	.word	0x00001cb0


	//   ....[20]....
        /*0110*/ 	.word	0x00001d20


	//   ....[21]....
        /*0114*/ 	.word	0x00001dd0


	//   ....[22]....
        /*0118*/ 	.word	0x00001e40


	//   ....[23]....
        /*011c*/ 	.word	0x00001eb0


	//   ....[24]....
        /*0120*/ 	.word	0x00001f60


	//   ....[25]....
        /*0124*/ 	.word	0x00001fd0


	//   ....[26]....
        /*0128*/ 	.word	0x00002040


	//   ....[27]....
        /*012c*/ 	.word	0x000020f0


	//   ....[28]....
        /*0130*/ 	.word	0x00002160


	//   ....[29]....
        /*0134*/ 	.word	0x000021d0


	//   ....[30]....
        /*0138*/ 	.word	0x00002280


	//   ....[31]....
        /*013c*/ 	.word	0x00002300


	//   ....[32]....
        /*0140*/ 	.word	0x00002370


	//   ....[33]....
        /*0144*/ 	.word	0x00002410


	//   ....[34]....
        /*0148*/ 	.word	0x00002490


	//   ....[35]....
        /*014c*/ 	.word	0x000024f0


	//----- nvinfo : EIATTR_EXIT_INSTR_OFFSETS
	.align		4
.L_3095:
        /*0150*/ 	.byte	0x04, 0x1c
        /*0152*/ 	.short	(.L_3097 - .L_3096)


	//   ....[0]....
.L_3096:
        /*0154*/ 	.word	0x00001ab0


	//   ....[1]....
        /*0158*/ 	.word	0x00001ba0


	//----- nvinfo : EIATTR_CRS_STACK_SIZE
	.align		4
.L_3097:
        /*015c*/ 	.byte	0x04, 0x1e
        /*015e*/ 	.short	(.L_3099 - .L_3098)
.L_3098:
        /*0160*/ 	.word	0x00000000


	//----- nvinfo : EIATTR_CBANK_PARAM_SIZE
	.align		4
.L_3099:
        /*0164*/ 	.byte	0x03, 0x19
        /*0166*/ 	.short	0x00a0


	//----- nvinfo : EIATTR_PARAM_CBANK
	.align		4
        /*0168*/ 	.byte	0x04, 0x0a
        /*016a*/ 	.short	(.L_3101 - .L_3100)
	.align		4
.L_3100:
        /*016c*/ 	.word	index@(.nv.constant0._Z30group_norm_nhwc_fwd_sum_kernelI11Bf16IOFp16WLi256EEv26Group_norm_nhwc_fwd_params)
        /*0170*/ 	.short	0x0210
        /*0172*/ 	.short	0x00a0


	//----- nvinfo : EIATTR_SW_WAR
	.align		4
.L_3101:
        /*0174*/ 	.byte	0x04, 0x36
        /*0176*/ 	.short	(.L_3103 - .L_3102)
.L_3102:
        /*0178*/ 	.word	0x00000008
.L_3103:


//--------------------- .nv.info._Z30group_norm_nhwc_fwd_sum_kernelI11Bf16IOFp16WLi120EEv26Group_norm_nhwc_fwd_params --------------------------
	.section	.nv.info._Z30group_norm_nhwc_fwd_sum_kernelI11Bf16IOFp16WLi120EEv26Group_norm_nhwc_fwd_params,"",@"SHT_CUDA_INFO"
	.sectionflags	@""
	.align	4


	//----- nvinfo : EIATTR_CUDA_API_VERSION
	.align		4
        /*0000*/ 	.byte	0x04, 0x37
        /*0002*/ 	.short	(.L_3105 - .L_3104)
.L_3104:
        /*0004*/ 	.word	0x00000082


	//----- nvinfo : EIATTR_KPARAM_INFO
	.align		4
.L_3105:
        /*0008*/ 	.byte	0x04, 0x17
        /*000a*/ 	.short	(.L_3107 - .L_3106)
.L_3106:
        /*000c*/ 	.word	0x00000000
        /*0010*/ 	.short	0x0000
        /*0012*/ 	.short	0x0000
        /*0014*/ 	.byte	0x00, 0xf0, 0x81, 0x02


	//----- nvinfo : EIATTR_SPARSE_MMA_MASK
	.align		4
.L_3107:
        /*0018*/ 	.byte	0x03, 0x50
        /*001a*/ 	.short	0x0000


	//----- nvinfo : EIATTR_MAXREG_COUNT
	.align		4
        /*001c*/ 	.byte	0x03, 0x1b
        /*001e*/ 	.short	0x00ff


	//----- nvinfo : EIATTR_NUM_BARRIERS
	.align		4
        /*0020*/ 	.byte	0x02, 0x4c
        /*0022*/ 	.byte	0x01
	.zero		1


	//----- nvinfo : EIATTR_MERCURY_ISA_VERSION
	.align		4
        /*0024*/ 	.byte	0x03, 0x5f
        /*0026*/ 	.short	0x0101


	//----- nvinfo : EIATTR_COOP_GROUP_MASK_REGIDS
	.align		4
        /*0028*/ 	.byte	0x04, 0x29
        /*002a*/ 	.short	(.L_3109 - .L_3108)


	//   ....[0]....
.L_3108:
        /*002c*/ 	.word	0x0500000b


	//   ....[1]....
        /*0030*/ 	.word	0x0500000b


	//   ....[2]....
        /*0034*/ 	.word	0x0500000b


	//   ....[3]....
        /*0038*/ 	.word	0x0500000b


	//   ....[4]....
        /*003c*/ 	.word	0x0500000b


	//   ....[5]....
        /*0040*/ 	.word	0x0500000b


	//   ....[6]....
        /*0044*/ 	.word	0x0500000b


	//   ....[7]....
        /*0048*/ 	.word	0x0500000b


	//   ....[8]....
        /*004c*/ 	.word	0x0500000b


	//   ....[9]....
        /*0050*/ 	.word	0x0500000b


	//   ....[10]....
        /*0054*/ 	.word	0x0500000b


	//   ....[11]....
        /*0058*/ 	.word	0x0500000b


	//   ....[12]....
        /*005c*/ 	.word	0x0500000b


	//   ....[13]....
        /*0060*/ 	.word	0x0500000b


	//   ....[14]....
        /*0064*/ 	.word	0x0500000b


	//   ....[15]....
        /*0068*/ 	.word	0x0500000b


	//   ....[16]....
        /*006c*/ 	.word	0x0500000b


	//   ....[17]....
        /*0070*/ 	.word	0x0500000b


	//   ....[18]....
        /*0074*/ 	.word	0x0500000b


	//   ....[19]....
        /*0078*/ 	.word	0x0500000b


	//   ....[20]....
        /*007c*/ 	.word	0x0500000b


	//   ....[21]....
        /*0080*/ 	.word	0x0500000b


	//----- nvinfo : EIATTR_COOP_GROUP_INSTR_OFFSETS
	.align		4
.L_3109:
        /*0084*/ 	.byte	0x04, 0x28
        /*0086*/ 	.short	(.L_3111 - .L_3110)


	//   ....[0]....
.L_3110:
        /*0088*/ 	.word	0x00000f30


	//   ....[1]....
        /*008c*/ 	.word	0x00001030


	//   ....[2]....
        /*0090*/ 	.word	0x00001070


	//   ....[3]....
        /*0094*/ 	.word	0x00001170


	//   ....[4]....
        /*0098*/ 	.word	0x000011b0


	//   ....[5]....
        /*009c*/ 	.word	0x000012b0


	//   ....[6]....
        /*00a0*/ 	.word	0x000012f0


	//   ....[7]....
        /*00a4*/ 	.word	0x00001420


	//   ....[8]....
        /*00a8*/ 	.word	0x00001470


	//   ....[9]....
        /*00ac*/ 	.word	0x000014e0


	//   ....[10]....
        /*00b0*/ 	.word	0x00001550


	//   ....[11]....
        /*00b4*/ 	.word	0x00001a40


	//   ....[12]....
        /*00b8*/ 	.word	0x00001a90


	//   ....[13]....
        /*00bc*/ 	.word	0x00001b00


	//   ....[14]....
        /*00c0*/ 	.word	0x00001b50


	//   ....[15]....
        /*00c4*/ 	.word	0x00001bc0


	//   ....[16]....
        /*00c8*/ 	.word	0x00001c10


	//   ....[17]....
        /*00cc*/ 	.word	0x00001c80


	//   ....[18]....
        /*00d0*/ 	.word	0x00001ce0


	//   ....[19]....
        /*00d4*/ 	.word	0x00001d60


	//   ....[20]....
        /*00d8*/ 	.word	0x00001df0


	//   ....[21]....
        /*00dc*/ 	.word	0x00001e80


	//----- nvinfo : EIATTR_EXIT_INSTR_OFFSETS
	.align		4
.L_3111:
        /*00e0*/ 	.byte	0x04, 0x1c
        /*00e2*/ 	.short	(.L_3113 - .L_3112)


	//   ....[0]....
.L_3112:
        /*00e4*/ 	.word	0x00001940


	//   ....[1]....
        /*00e8*/ 	.word	0x00001a20


	//----- nvinfo : EIATTR_CRS_STACK_SIZE
	.align		4
.L_3113:
        /*00ec*/ 	.byte	0x04, 0x1e
        /*00ee*/ 	.short	(.L_3115 - .L_3114)
.L_3114:
        /*00f0*/ 	.word	0x00000000


	//----- nvinfo : EIATTR_CBANK_PARAM_SIZE
	.align		4
.L_3115:
        /*00f4*/ 	.byte	0x03, 0x19
        /*00f6*/ 	.short	0x00a0


	//----- nvinfo : EIATTR_PARAM_CBANK
	.align		4
        /*00f8*/ 	.byte	0x04, 0x0a
        /*00fa*/ 	.short	(.L_3117 - .L_3116)
	.align		4
.L_3116:
        /*00fc*/ 	.word	index@(.nv.constant0._Z30group_norm_nhwc_fwd_sum_kernelI11Bf16IOFp16WLi120EEv26Group_norm_nhwc_fwd_params)
        /*0100*/ 	.short	0x0210
        /*0102*/ 	.short	0x00a0


	//----- nvinfo : EIATTR_SW_WAR
	.align		4
.L_3117:
        /*0104*/ 	.byte	0x04, 0x36
        /*0106*/ 	.short	(.L_3119 - .L_3118)
.L_3118:
        /*0108*/ 	.word	0x00000008
.L_3119:


//--------------------- .nv.info._Z30group_norm_nhwc_fwd_sum_kernelI11Bf16IOFp16WLi140EEv26Group_norm_nhwc_fwd_params --------------------------
	.section	.nv.info._Z30group_norm_nhwc_fwd_sum_kernelI11Bf16IOFp16WLi140EEv26Group_norm_nhwc_fwd_params,"",@"SHT_CUDA_INFO"
	.sectionflags	@""
	.align	4


	//----- nvinfo : EIATTR_CUDA_API_VERSION
	.align		4
        /*0000*/ 	.byte	0x04, 0x37
        /*0002*/ 	.short	(.L_3121 - .L_3120)
.L_3120:
        /*0004*/ 	.word	0x00000082


	//----- nvinfo : EIATTR_KPARAM_INFO
	.align		4
.L_3121:
        /*0008*/ 	.byte	0x04, 0x17
        /*000a*/ 	.short	(.L_3123 - .L_3122)
.L_3122:
        /*000c*/ 	.word	0x00000000
        /*0010*/ 	.short	0x0000
        /*0012*/ 	.short	0x0000
        /*0014*/ 	.byte	0x00, 0xf0, 0x81, 0x02


	//----- nvinfo : EIATTR_SPARSE_MMA_MASK
	.align		4
.L_3123:
        /*0018*/ 	.byte	0x03, 0x50
        /*001a*/ 	.short	0x0000


	//----- nvinfo : EIATTR_MAXREG_COUNT
	.align		4
        /*001c*/ 	.byte	0x03, 0x1b
        /*001e*/ 	.short	0x00ff


	//----- nvinfo : EIATTR_NUM_BARRIERS
	.align		4
        /*0020*/ 	.byte	0x02, 0x4c
        /*0022*/ 	.byte	0x01
	.zero		1


	//----- nvinfo : EIATTR_MERCURY_ISA_VERSION
	.align		4
        /*0024*/ 	.byte	0x03, 0x5f
        /*0026*/ 	.short	0x0101


	//----- nvinfo : EIATTR_COOP_GROUP_MASK_REGIDS
	.align		4
        /*0028*/ 	.byte	0x04, 0x29
        /*002a*/ 	.short	(.L_3125 - .L_3124)


	//   ....[0]....
.L_3124:
        /*002c*/ 	.word	0x05000009


	//   ....[1]....
        /*0030*/ 	.word	0x05000009


	//   ....[2]....
        /*0034*/ 	.word	0x05000009


	//   ....[3]....
        /*0038*/ 	.word	0x05000009


	//   ....[4]....
        /*003c*/ 	.word	0x05000009


	//   ....[5]....
        /*0040*/ 	.word	0x05000009


	//   ....[6]....
        /*0044*/ 	.word	0x05000009


	//   ....[7]....
        /*0048*/ 	.word	0x05000009


	//   ....[8]....
        /*004c*/ 	.word	0x05000009


	//   ....[9]....
        /*0050*/ 	.word	0x05000009


	//   ....[10]....
        /*0054*/ 	.word	0x05000009


	//   ....[11]....
        /*0058*/ 	.word	0x05000009


	//   ....[12]....
        /*005c*/ 	.word	0x05000009


	//   ....[13]....
        /*0060*/ 	.word	0x05000009


	//   ....[14]....
        /*0064*/ 	.word	0x05000009


	//   ....[15]....
        /*0068*/ 	.word	0x05000009


	//   ....[16]....
        /*006c*/ 	.word	0x05000009


	//   ....[17]....
        /*0070*/ 	.word	0x05000009


	//   ....[18]....
        /*0074*/ 	.word	0x05000009


	//   ....[19]....
        /*0078*/ 	.word	0x05000009


	//   ....[20]....
        /*007c*/ 	.word	0x05000009


	//   ....[21]....
        /*0080*/ 	.word	0x05000009


	//----- nvinfo : EIATTR_COOP_GROUP_INSTR_OFFSETS
	.align		4
.L_3125:
        /*0084*/ 	.byte	0x04, 0x28
        /*0086*/ 	.short	(.L_3127 - .L_3126)


	//   ....[0]....
.L_3126:
        /*0088*/ 	.word	0x00000f80


	//   ....[1]....
        /*008c*/ 	.word	0x00001080


	//   ....[2]....
        /*0090*/ 	.word	0x000010c0


	//   ....[3]....
        /*0094*/ 	.word	0x000011c0


	//   ....[4]....
        /*0098*/ 	.word	0x00001200


	//   ....[5]....
        /*009c*/ 	.word	0x00001300


	//   ....[6]....
        /*00a0*/ 	.word	0x00001340


	//   ....[7]....
        /*00a4*/ 	.word	0x00001470


	//   ....[8]....
        /*00a8*/ 	.word	0x000014c0


	//   ....[9]....
        /*00ac*/ 	.word	0x00001530


	//   ....[10]....
        /*00b0*/ 	.word	0x000015a0


	//   ....[11]....
        /*00b4*/ 	.word	0x00001b70


	//   ....[12]....
        /*00b8*/ 	.word	0x00001bc0


	//   ....[13]....
        /*00bc*/ 	.word	0x00001c30


	//   ....[14]....
        /*00c0*/ 	.word	0x00001c80


	//   ....[15]....
        /*00c4*/ 	.word	0x00001cf0


	//   ....[16]....
        /*00c8*/ 	.word	0x00001d40


	//   ....[17]....
        /*00cc*/ 	.word	0x00001db0


	//   ....[18]....
        /*00d0*/ 	.word	0x00001e10


	//   ....[19]....
        /*00d4*/ 	.word	0x00001e90


	//   ....[20]....
        /*00d8*/ 	.word	0x00001f20


	//   ....[21]....
        /*00dc*/ 	.word	0x00001fb0


	//----- nvinfo : EIATTR_EXIT_INSTR_OFFSETS
	.align		4
.L_3127:
        /*00e0*/ 	.byte	0x04, 0x1c
        /*00e2*/ 	.short	(.L_3129 - .L_3128)


	//   ....[0]....
.L_3128:
        /*00e4*/ 	.word	0x00001a70


	//   ....[1]....
        /*00e8*/ 	.word	0x00001b50


	//----- nvinfo : EIATTR_CRS_STACK_SIZE
	.align		4
.L_3129:
        /*00ec*/ 	.byte	0x04, 0x1e
        /*00ee*/ 	.short	(.L_3131 - .L_3130)
.L_3130:
        /*00f0*/ 	.word	0x00000000


	//----- nvinfo : EIATTR_CBANK_PARAM_SIZE
	.align		4
.L_3131:
        /*00f4*/ 	.byte	0x03, 0x19
        /*00f6*/ 	.short	0x00a0


	//----- nvinfo : EIATTR_PARAM_CBANK
	.align		4
        /*00f8*/ 	.byte	0x04, 0x0a
        /*00fa*/ 	.short	(.L_3133 - .L_3132)
	.align		4
.L_3132:
        /*00fc*/ 	.word	index@(.nv.constant0._Z30group_norm_nhwc_fwd_sum_kernelI11Bf16IOFp16WLi140EEv26Group_norm_nhwc_fwd_params)
        /*0100*/ 	.short	0x0210
        /*0102*/ 	.short	0x00a0


	//----- nvinfo : EIATTR_SW_WAR
	.align		4
.L_3133:
        /*0104*/ 	.byte	0x04, 0x36
        /*0106*/ 	.short	(.L_3135 - .L_3134)
.L_3134:
        /*0108*/ 	.word	0x00000008
.L_3135:


//--------------------- .nv.info._Z30group_norm_nhwc_fwd_sum_kernelI11Bf16IOFp16WLi160EEv26Group_norm_nhwc_fwd_params --------------------------
	.section	.nv.info._Z30group_norm_nhwc_fwd_sum_kernelI11Bf16IOFp16WLi160EEv26Group_norm_nhwc_fwd_params,"",@"SHT_CUDA_INFO"
	.sectionflags	@""
	.align	4


	//----- nvinfo : EIATTR_CUDA_API_VERSION
	.align		4
        /*0000*/ 	.byte	0x04, 0x37
        /*0002*/ 	.short	(.L_3137 - .L_3136)
.L_3136:
        /*0004*/ 	.word	0x00000082


	//----- nvinfo : EIATTR_KPARAM_INFO
	.align		4
.L_3137:
        /*0008*/ 	.byte	0x04, 0x17
        /*000a*/ 	.short	(.L_3139 - .L_3138)
.L_3138:
        /*000c*/ 	.word	0x00000000
        /*0010*/ 	.short	0x0000
        /*0012*/ 	.short	0x0000
        /*0014*/ 	.byte	0x00, 0xf0, 0x81, 0x02


	//----- nvinfo : EIATTR_SPARSE_MMA_MASK
	.align		4
.L_3139:
        /*0018*/ 	.byte	0x03, 0x50
        /*001a*/ 	.short	0x0000


	//----- nvinfo : EIATTR_MAXREG_COUNT
	.align		4
        /*001c*/ 	.byte	0x03, 0x1b
        /*001e*/ 	.short	0x00ff


	//----- nvinfo : EIATTR_NUM_BARRIERS
	.align		4
        /*0020*/ 	.byte	0x02, 0x4c
        /*0022*/ 	.byte	0x01
	.zero		1


	//----- nvinfo : EIATTR_MERCURY_ISA_VERSION
	.align		4
        /*0024*/ 	.byte	0x03, 0x5f
        /*0026*/ 	.short	0x0101


	//----- nvinfo : EIATTR_COOP_GROUP_MASK_REGIDS
	.align		4
        /*0028*/ 	.byte	0x04, 0x29
        /*002a*/ 	.short	(.L_3141 - .L_3140)


	//   ....[0]....
.L_3140:
        /*002c*/ 	.word	0xffffffff


	//   ....[1]....
        /*0030*/ 	.word	0xffffffff


	//   ....[2]....
        /*0034*/ 	.word	0xffffffff


	//   ....[3]....
        /*0038*/ 	.word	0xffffffff


	//   ....[4]....
        /*003c*/ 	.word	0xffffffff


	//   ....[5]....
        /*0040*/ 	.word	0xffffffff


	//   ....[6]....
        /*0044*/ 	.word	0xffffffff


	//   ....[7]....
        /*0048*/ 	.word	0xffffffff


	//   ....[8]....
        /*004c*/ 	.word	0xffffffff


	//   ....[9]....
        /*0050*/ 	.word	0xffffffff


	//   ....[10]....
        /*0054*/ 	.word	0xffffffff


	//   ....[11]....
        /*0058*/ 	.word	0xffffffff


	//   ....[12]....
        /*005c*/ 	.word	0xffffffff


	//   ....[13]....
        /*0060*/ 	.word	0xffffffff


	//   ....[14]....
        /*0064*/ 	.word	0xffffffff


	//   ....[15]....
        /*0068*/ 	.word	0xffffffff


	//   ....[16]....
        /*006c*/ 	.word	0xffffffff


	//   ....[17]....
        /*0070*/ 	.word	0xffffffff


	//   ....[18]....
        /*0074*/ 	.word	0x05000015


	//   ....[19]....
        /*0078*/ 	.word	0x05000015


	//   ....[20]....
        /*007c*/ 	.word	0x05000015


	//   ....[21]....
        /*0080*/ 	.word	0x05000015


	//   ....[22]....
        /*0084*/ 	.word	0x05000015


	//   ....[23]....
        /*0088*/ 	.word	0x05000015


	//   ....[24]....
        /*008c*/ 	.word	0x05000015


	//   ....[25]....
        /*0090*/ 	.word	0x05000015


	//   ....[26]....
        /*0094*/ 	.word	0x05000015


	//   ....[27]....
        /*0098*/ 	.word	0x05000015


	//   ....[28]....
        /*009c*/ 	.word	0x05000015


	//   ....[29]....
        /*00a0*/ 	.word	0x05000015


	//   ....[30]....
        /*00a4*/ 	.word	0x05000015


	//   ....[31]....
        /*00a8*/ 	.word	0x05000015


	//   ....[32]....
        /*00ac*/ 	.word	0x05000015


	//   ....[33]....
        /*00b0*/ 	.word	0x05000015


	//   ....[34]....
        /*00b4*/ 	.word	0x05000015


	//   ....[35]....
        /*00b8*/ 	.word	0x05000015


	//----- nvinfo : EIATTR_COOP_GROUP_INSTR_OFFSETS
	.align		4
.L_3141:
        /*00bc*/ 	.byte	0x04, 0x28
        /*00be*/ 	.short	(.L_3143 - .L_3142)


	//   ....[0]....
.L_3142:
        /*00c0*/ 	.word	0x00000fe0


	//   ....[1]....
        /*00c4*/ 	.word	0x00001010


	//   ....[2]....
        /*00c8*/ 	.word	0x00001020


	//   ....[3]....
        /*00cc*/ 	.word	0x00001080


	//   ....[4]....
        /*00d0*/ 	.word	0x000010b0


	//   ....[5]....
        /*00d4*/ 	.word	0x000010c0


	//   ....[6]....
        /*00d8*/ 	.word	0x00001120


	//   ....[7]....
        /*00dc*/ 	.word	0x00001150


	//   ....[8]....
        /*00e0*/ 	.word	0x00001160


	//   ....[9]....
        /*00e4*/ 	.word	0x000011c0


	//   ....[10]....
        /*00e8*/ 	.word	0x000011f0


	//   ....[11]....
        /*00ec*/ 	.word	0x00001200


	//   ....[12]....
        /*00f0*/ 	.word	0x00001260


	//   ....[13]....
        /*00f4*/ 	.word	0x00001290


	//   ....[14]....
        /*00f8*/ 	.word	0x000012a0


	//   ....[15]....
        /*00fc*/ 	.word	0x00001310


	//   ....[16]....
        /*0100*/ 	.word	0x00001320


	//   ....[17]....
        /*0104*/ 	.word	0x00001330


	//   ....[18]....
        /*0108*/ 	.word	0x000018c0


	//   ....[19]....
        /*010c*/ 	.word	0x00001910


	//   ....[20]....
        /*0110*/ 	.word	0x00001970


	//   ....[21]....
        /*0114*/ 	.word	0x00001a00


	//   ....[22]....
        /*0118*/ 	.word	0x00001a70


	//   ....[23]....
        /*011c*/ 	.word	0x00001ad0


	//   ....[24]....
        /*0120*/ 	.word	0x00001b60


	//   ....[25]....
        /*0124*/ 	.word	0x00001bd0


	//   ....[26]....
        /*0128*/ 	.word	0x00001c30


	//   ....[27]....
        /*012c*/ 	.word	0x00001cc0


	//   ....[28]....
        /*0130*/ 	.word	0x00001d30


	//   ....[29]....
        /*0134*/ 	.word	0x00001d80


	//   ....[30]....
        /*0138*/ 	.word	0x00001e60


	//   ....[31]....
        /*013c*/ 	.word	0x00001eb0


	//   ....[32]....
        /*0140*/ 	.word	0x00001f10


	//   ....[33]....
        /*0144*/ 	.word	0x00001fa0


	//   ....[34]....
        /*0148*/ 	.word	0x00001ff0


	//   ....[35]....
        /*014c*/ 	.word	0x00002040


	//----- nvinfo : EIATTR_EXIT_INSTR_OFFSETS
	.align		4
.L_3143:
        /*0150*/ 	.byte	0x04, 0x1c
        /*0152*/ 	.short	(.L_3145 - .L_3144)


	//   ....[0]....
.L_3144:
        /*0154*/ 	.word	0x00001750


	//   ....[1]....
        /*0158*/ 	.word	0x00001840


	//----- nvinfo : EIATTR_CRS_STACK_SIZE
	.align		4
.L_3145:
        /*015c*/ 	.byte	0x04, 0x1e
        /*015e*/ 	.short	(.L_3147 - .L_3146)
.L_3146:
        /*0160*/ 	.word	0x00000000


	//----- nvinfo : EIATTR_CBANK_PARAM_SIZE
	.align		4
.L_3147:
        /*0164*/ 	.byte	0x03, 0x19
        /*0166*/ 	.short	0x00a0


	//----- nvinfo : EIATTR_PARAM_CBANK
	.align		4
        /*0168*/ 	.byte	0x04, 0x0a
        /*016a*/ 	.short	(.L_3149 - .L_3148)
	.align		4
.L_3148:
        /*016c*/ 	.word	index@(.nv.constant0._Z30group_norm_nhwc_fwd_sum_kernelI11Bf16IOFp16WLi160EEv26Group_norm_nhwc_fwd_params)
        /*0170*/ 	.short	0x0210
        /*0172*/ 	.short	0x00a0


	//----- nvinfo : EIATTR_SW_WAR
	.align		4
.L_3149:
        /*0174*/ 	.byte	0x04, 0x36
        /*0176*/ 	.short	(.L_3151 - .L_3150)
.L_3150:
        /*0178*/ 	.word	0x00000008
.L_3151:


//--------------------- .nv.info._Z30group_norm_nhwc_fwd_sum_kernelI11Fp16IOFp32WLi196EEv26Group_norm_nhwc_fwd_params --------------------------
	.section	.nv.info._Z30group_norm_nhwc_fwd_sum_kernelI11Fp16IOFp32WLi196EEv26Group_norm_nhwc_fwd_params,"",@"SHT_CUDA_INFO"
	.sectionflags	@""
	.align	4


	//----- nvinfo : EIATTR_CUDA_API_VERSION
	.align		4
        /*0000*/ 	.byte	0x04, 0x37
        /*0002*/ 	.short	(.L_3153 - .L_3152)
.L_3152:
        /*0004*/ 	.word	0x00000082


	//----- nvinfo : EIATTR_KPARAM_INFO
	.align		4
.L_3153:
        /*0008*/ 	.byte	0x04, 0x17
        /*000a*/ 	.short	(.L_3155 - .L_3154)
.L_3154:
        /*000c*/ 	.word	0x00000000
        /*0010*/ 	.short	0x0000
        /*0012*/ 	.short	0x0000
        /*0014*/ 	.byte	0x00, 0xf0, 0x81, 0x02


	//----- nvinfo : EIATTR_SPARSE_MMA_MASK
	.align		4
.L_3155:
        /*0018*/ 	.byte	0x03, 0x50
        /*001a*/ 	.short	0x0000


	//----- nvinfo : EIATTR_MAXREG_COUNT
	.align		4
        /*001c*/ 	.byte	0x03, 0x1b
        /*001e*/ 	.short	0x00ff


	//----- nvinfo : EIATTR_NUM_BARRIERS
	.align		4
        /*0020*/ 	.byte	0x02, 0x4c
        /*0022*/ 	.byte	0x01
	.zero		1


	//----- nvinfo : EIATTR_MERCURY_ISA_VERSION
	.align		4
        /*0024*/ 	.byte	0x03, 0x5f
        /*0026*/ 	.short	0x0101


	//----- nvinfo : EIATTR_COOP_GROUP_MASK_REGIDS
	.align		4
        /*0028*/ 	.byte	0x04, 0x29
        /*002a*/ 	.short	(.L_3157 - .L_3156)


	//   ....[0]....
.L_3156:
        /*002c*/ 	.word	0x05000003


	//   ....[1]....
        /*0030*/ 	.word	0x05000003


	//   ....[2]....
        /*0034*/ 	.word	0x05000003


	//   ....[3]....
        /*0038*/ 	.word	0x05000003


	//   ....[4]....
        /*003c*/ 	.word	0x05000003


	//   ....[5]....
        /*0040*/ 	.word	0x05000003


	//   ....[6]....
        /*0044*/ 	.word	0x05000003


	//   ....[7]....
        /*0048*/ 	.word	0x05000003


	//   ....[8]....
        /*004c*/ 	.word	0x05000003


	//   ....[9]....
        /*0050*/ 	.word	0x05000003


	//   ....[10]....
        /*0054*/ 	.word	0x05000003


	//   ....[11]....
        /*0058*/ 	.word	0x05000003


	//   ....[12]....
        /*005c*/ 	.word	0x05000003


	//   ....[13]....
        /*0060*/ 	.word	0x05000003


	//   ....[14]....
        /*0064*/ 	.word	0x05000003


	//   ....[15]....
        /*0068*/ 	.word	0x05000003


	//   ....[16]....
        /*006c*/ 	.word	0x05000003


	//   ....[17]....
        /*0070*/ 	.word	0x05000003


	//   ....[18]....
        /*0074*/ 	.word	0x05000003


	//   ....[19]....
        /*0078*/ 	.word	0x05000003


	//   ....[20]....
        /*007c*/ 	.word	0x05000003


	//   ....[21]....
        /*0080*/ 	.word	0x05000003


	//----- nvinfo : EIATTR_COOP_GROUP_INSTR_OFFSETS
	.align		4
.L_3157:
        /*0084*/ 	.byte	0x04, 0x28
        /*0086*/ 	.short	(.L_3159 - .L_3158)


	//   ....[0]....
.L_3158:
        /*0088*/ 	.word	0x00001010


	//   ....[1]....
        /*008c*/ 	.word	0x00001110


	//   ....[2]....
        /*0090*/ 	.word	0x00001150


	//   ....[3]....
        /*0094*/ 	.word	0x00001250


	//   ....[4]....
        /*0098*/ 	.word	0x00001290


	//   ....[5]....
        /*009c*/ 	.word	0x00001390


	//   ....[6]....
        /*00a0*/ 	.word	0x000013d0


	//   ....[7]....
        /*00a4*/ 	.word	0x00001500


	//   ....[8]....
        /*00a8*/ 	.word	0x00001550


	//   ....[9]....
        /*00ac*/ 	.word	0x000015c0


	//   ....[10]....
        /*00b0*/ 	.word	0x00001630


	//   ....[11]....
        /*00b4*/ 	.word	0x00001d40


	//   ....[12]....
        /*00b8*/ 	.word	0x00001d90


	//   ....[13]....
        /*00bc*/ 	.word	0x00001e00


	//   ....[14]....
        /*00c0*/ 	.word	0x00001e50


	//   ....[15]....
        /*00c4*/ 	.word	0x00001ec0


	//   ....[16]....
        /*00c8*/ 	.word	0x00001f10


	//   ....[17]....
        /*00cc*/ 	.word	0x00001f80


	//   ....[18]....
        /*00d0*/ 	.word	0x00001fe0


	//   ....[19]....
        /*00d4*/ 	.word	0x00002060


	//   ....[20]....
        /*00d8*/ 	.word	0x000020f0


	//   ....[21]....
        /*00dc*/ 	.word	0x00002180


	//----- nvinfo : EIATTR_EXIT_INSTR_OFFSETS
	.align		4
.L_3159:
        /*00e0*/ 	.byte	0x04, 0x1c
        /*00e2*/ 	.short	(.L_3161 - .L_3160)


	//   ....[0]....
.L_3160:
        /*00e4*/ 	.word	0x00001c40


	//   ....[1]....
        /*00e8*/ 	.word	0x00001d20


	//----- nvinfo : EIATTR_CRS_STACK_SIZE
	.align		4
.L_3161:
        /*00ec*/ 	.byte	0x04, 0x1e
        /*00ee*/ 	.short	(.L_3163 - .L_3162)
.L_3162:
        /*00f0*/ 	.word	0x00000000


	//----- nvinfo : EIATTR_CBANK_PARAM_SIZE
	.align		4
.L_3163:
        /*00f4*/ 	.byte	0x03, 0x19
        /*00f6*/ 	.short	0x00a0


	//----- nvinfo : EIATTR_PARAM_CBANK
	.align		4
        /*00f8*/ 	.byte	0x04, 0x0a
        /*00fa*/ 	.short	(.L_3165 - .L_3164)
	.align		4
.L_3164:
        /*00fc*/ 	.word	index@(.nv.constant0._Z30group_norm_nhwc_fwd_sum_kernelI11Fp16IOFp32WLi196EEv26Group_norm_nhwc_fwd_params)
        /*0100*/ 	.short	0x0210
        /*0102*/ 	.short	0x00a0


	//----- nvinfo : EIATTR_SW_WAR
	.align		4
.L_3165:
        /*0104*/ 	.byte	0x04, 0x36
        /*0106*/ 	.short	(.L_3167 - .L_3166)
.L_3166:
        /*0108*/ 	.word	0x00000008
.L_3167:


//--------------------- .nv.info._Z30group_norm_nhwc_fwd_sum_kernelI11Fp16IOFp32WLi168EEv26Group_norm_nhwc_fwd_params --------------------------
	.section	.nv.info._Z30group_norm_nhwc_fwd_sum_kernelI11Fp16IOFp32WLi168EEv26Group_norm_nhwc_fwd_params,"",@"SHT_CUDA_INFO"
	.sectionflags	@""
	.align	4


	//----- nvinfo : EIATTR_CUDA_API_VERSION
	.align		4
        /*0000*/ 	.byte	0x04, 0x37
        /*0002*/ 	.short	(.L_3169 - .L_3168)
.L_3168:
        /*0004*/ 	.word	0x00000082


	//----- nvinfo : EIATTR_KPARAM_INFO
	.align		4
.L_3169:
        /*0008*/ 	.byte	0x04, 0x17
        /*000a*/ 	.short	(.L_3171 - .L_3170)
.L_3170:
        /*000c*/ 	.word	0x00000000
        /*0010*/ 	.short	0x0000
        /*0012*/ 	.short	0x0000
        /*0014*/ 	.byte	0x00, 0xf0, 0x81, 0x02


	//----- nvinfo : EIATTR_SPARSE_MMA_MASK
	.align		4
.L_3171:
        /*0018*/ 	.byte	0x03, 0x50
        /*001a*/ 	.short	0x0000


	//----- nvinfo : EIATTR_MAXREG_COUNT
	.align		4
        /*001c*/ 	.byte	0x03, 0x1b
        /*001e*/ 	.short	0x00ff


	//----- nvinfo : EIATTR_NUM_BARRIERS
	.align		4
        /*0020*/ 	.byte	0x02, 0x4c
        /*0022*/ 	.byte	0x01
	.zero		1


	//----- nvinfo : EIATTR_MERCURY_ISA_VERSION
	.align		4
        /*0024*/ 	.byte	0x03, 0x5f
        /*0026*/ 	.short	0x0101


	//----- nvinfo : EIATTR_COOP_GROUP_MASK_REGIDS
	.align		4
        /*0028*/ 	.byte	0x04, 0x29
        /*002a*/ 	.short	(.L_3173 - .L_3172)


	//   ....[0]....
.L_3172:
        /*002c*/ 	.word	0x05000003


	//   ....[1]....
        /*0030*/ 	.word	0x05000003


	//   ....[2]....
        /*0034*/ 	.word	0x05000003


	//   ....[3]....
        /*0038*/ 	.word	0x05000003


	//   ....[4]....
        /*003c*/ 	.word	0x05000003


	//   ....[5]....
        /*0040*/ 	.word	0x05000003


	//   ....[6]....
        /*0044*/ 	.word	0x05000003


	//   ....[7]....
        /*0048*/ 	.word	0x05000003


	//   ....[8]....
        /*004c*/ 	.word	0x05000003


	//   ....[9]....
        /*0050*/ 	.word	0x05000003


	//   ....[10]....
        /*0054*/ 	.word	0x05000003


	//   ....[11]....
        /*0058*/ 	.word	0x05000003


	//   ....[12]....
        /*005c*/ 	.word	0x05000003


	//   ....[13]....
        /*0060*/ 	.word	0x05000003


	//   ....[14]....
        /*0064*/ 	.word	0x05000003


	//   ....[15]....
        /*0068*/ 	.word	0x05000003


	//   ....[16]....
        /*006c*/ 	.word	0x05000003


	//   ....[17]....
        /*0070*/ 	.word	0x05000003


	//   ....[18]....
        /*0074*/ 	.word	0x05000003


	//   ....[19]....
        /*0078*/ 	.word	0x05000003


	//   ....[20]....
        /*007c*/ 	.word	0x05000003


	//   ....[21]....
        /*0080*/ 	.word	0x05000003


	//----- nvinfo : EIATTR_COOP_GROUP_INSTR_OFFSETS
	.align		4
.L_3173:
        /*0084*/ 	.byte	0x04, 0x28
        /*0086*/ 	.short	(.L_3175 - .L_3174)


	//   ....[0]....
.L_3174:
        /*0088*/ 	.word	0x00000fd0


	//   ....[1]....
        /*008c*/ 	.word	0x000010d0


	//   ....[2]....
        /*0090*/ 	.word	0x00001110


	//   ....[3]....
        /*0094*/ 	.word	0x00001210


	//   ....[4]....
        /*0098*/ 	.word	0x00001250


	//   ....[5]....
        /*009c*/ 	.word	0x00001350


	//   ....[6]....
        /*00a0*/ 	.word	0x00001390


	//   ....[7]....
        /*00a4*/ 	.word	0x000014c0


	//   ....[8]....
        /*00a8*/ 	.word	0x00001510


	//   ....[9]....
        /*00ac*/ 	.word	0x00001580


	//   ....[10]....
        /*00b0*/ 	.word	0x000015f0


	//   ....[11]....
        /*00b4*/ 	.word	0x00001cd0


	//   ....[12]....
        /*00b8*/ 	.word	0x00001d20


	//   ....[13]....
        /*00bc*/ 	.word	0x00001d90


	//   ....[14]....
        /*00c0*/ 	.word	0x00001de0


	//   ....[15]....
        /*00c4*/ 	.word	0x00001e50


	//   ....[16]....
        /*00c8*/ 	.word	0x00001ea0


	//   ....[17]....
        /*00cc*/ 	.word	0x00001f10


	//   ....[18]....
        /*00d0*/ 	.word	0x00001f70


	//   ....[19]....
        /*00d4*/ 	.word	0x00001ff0


	//   ....[20]....
        /*00d8*/ 	.word	0x00002080


	//   ....[21]....
        /*00dc*/ 	.word	0x00002110


	//----- nvinfo : EIATTR_EXIT_INSTR_OFFSETS
	.align		4
.L_3175:
        /*00e0*/ 	.byte	0x04, 0x1c
        /*00e2*/ 	.short	(.L_3177 - .L_3176)


	//   ....[0]....
.L_3176:
        /*00e4*/ 	.word	0x00001bd0


	//   ....[1]....
        /*00e8*/ 	.word	0x00001cb0


	//----- nvinfo : EIATTR_CRS_STACK_SIZE
	.align		4
.L_3177:
        /*00ec*/ 	.byte	0x04, 0x1e
        /*00ee*/ 	.short	(.L_3179 - .L_3178)
.L_3178:
        /*00f0*/ 	.word	0x00000000


	//----- nvinfo : EIATTR_CBANK_PARAM_SIZE
	.align		4
.L_3179:
        /*00f4*/ 	.byte	0x03, 0x19
        /*00f6*/ 	.short	0x00a0


	//----- nvinfo : EIATTR_PARAM_CBANK
	.align		4
        /*00f8*/ 	.byte	0x04, 0x0a
        /*00fa*/ 	.short	(.L_3181 - .L_3180)
	.align		4
.L_3180:
        /*00fc*/ 	.word	index@(.nv.constant0._Z30group_norm_nhwc_fwd_sum_kernelI11Fp16IOFp32WLi168EEv26Group_norm_nhwc_fwd_params)
        /*0100*/ 	.short	0x0210
        /*0102*/ 	.short	0x00a0


	//----- nvinfo : EIATTR_SW_WAR
	.align		4
.L_3181:
        /*0104*/ 	.byte	0x04, 0x36
        /*0106*/ 	.short	(.L_3183 - .L_3182)
.L_3182:
        /*0108*/ 	.word	0x00000008
.L_3183:


//--------------------- .nv.info._Z30group_norm_nhwc_fwd_sum_kernelI11Fp16IOFp32WLi64EEv26Group_norm_nhwc_fwd_params --------------------------
	.section	.nv.info._Z30group_norm_nhwc_fwd_sum_kernelI11Fp16IOFp32WLi64EEv26Group_norm_nhwc_fwd_params,"",@"SHT_CUDA_INFO"
	.sectionflags	@""
	.align	4


	//----- nvinfo : EIATTR_CUDA_API_VERSION
	.align		4
        /*0000*/ 	.byte	0x04, 0x37
        /*0002*/ 	.short	(.L_3185 - .L_3184)
.L_3184:
        /*0004*/ 	.word	0x00000082


	//----- nvinfo : EIATTR_KPARAM_INFO
	.align		4
.L_3185:
        /*0008*/ 	.byte	0x04, 0x17
        /*000a*/ 	.short	(.L_3187 - .L_3186)
.L_3186:
        /*000c*/ 	.word	0x00000000
        /*0010*/ 	.short	0x0000
        /*0012*/ 	.short	0x0000
        /*0014*/ 	.byte	0x00, 0xf0, 0x81, 0x02


	//----- nvinfo : EIATTR_SPARSE_MMA_MASK
	.align		4
.L_3187:
        /*0018*/ 	.byte	0x03, 0x50
        /*001a*/ 	.short	0x0000


	//----- nvinfo : EIATTR_MAXREG_COUNT
	.align		4
        /*001c*/ 	.byte	0x03, 0x1b
        /*001e*/ 	.short	0x00ff


	//----- nvinfo : EIATTR_NUM_BARRIERS
	.align		4
        /*0020*/ 	.byte	0x02, 0x4c
        /*0022*/ 	.byte	0x01
	.zero		1


	//----- nvinfo : EIATTR_MERCURY_ISA_VERSION
	.align		4
        /*0024*/ 	.byte	0x03, 0x5f
        /*0026*/ 	.short	0x0101


	//----- nvinfo : EIATTR_COOP_GROUP_MASK_REGIDS
	.align		4
        /*0028*/ 	.byte	0x04, 0x29
        /*002a*/ 	.short	(.L_3189 - .L_3188)


	//   ....[0]....
.L_3188:
        /*002c*/ 	.word	0xffffffff


	//   ....[1]....
        /*0030*/ 	.word	0xffffffff


	//   ....[2]....
        /*0034*/ 	.word	0xffffffff


	//   ....[3]....
        /*0038*/ 	.word	0xffffffff


	//   ....[4]....
        /*003c*/ 	.word	0xffffffff


	//   ....[5]....
        /*0040*/ 	.word	0xffffffff


	//   ....[6]....
        /*0044*/ 	.word	0xffffffff


	//   ....[7]....
        /*0048*/ 	.word	0xffffffff


	//   ....[8]....
        /*004c*/ 	.word	0xffffffff


	//   ....[9]....
        /*0050*/ 	.word	0xffffffff


	//   ....[10]....
        /*0054*/ 	.word	0xffffffff


	//   ....[11]....
        /*0058*/ 	.word	0xffffffff


	//   ....[12]....
        /*005c*/ 	.word	0xffffffff


	//   ....[13]....
        /*0060*/ 	.word	0xffffffff


	//   ....[14]....
        /*0064*/ 	.word	0xffffffff


	//   ....[15]....
        /*0068*/ 	.word	0xffffffff


	//   ....[16]....
        /*006c*/ 	.word	0xffffffff


	//   ....[17]....
        /*0070*/ 	.word	0xffffffff


	//   ....[18]....
        /*0074*/ 	.word	0x05000015


	//   ....[19]....
        /*0078*/ 	.word	0x05000015


	//   ....[20]....
        /*007c*/ 	.word	0x05000015


	//   ....[21]....
        /*0080*/ 	.word	0x05000015


	//   ....[22]....
        /*0084*/ 	.word	0x05000015


	//   ....[23]....
        /*0088*/ 	.word	0x05000015


	//   ....[24]....
        /*008c*/ 	.word	0x05000015


	//   ....[25]....
        /*0090*/ 	.word	0x05000015


	//   ....[26]....
        /*0094*/ 	.word	0x05000015


	//   ....[27]....
        /*0098*/ 	.word	0x05000015


	//   ....[28]....
        /*009c*/ 	.word	0x05000015


	//   ....[29]....
        /*00a0*/ 	.word	0x05000015


	//   ....[30]....
        /*00a4*/ 	.word	0x05000015


	//   ....[31]....
        /*00a8*/ 	.word	0x05000015


	//   ....[32]....
        /*00ac*/ 	.word	0x05000015


	//   ....[33]....
        /*00b0*/ 	.word	0x05000015


	//   ....[34]....
        /*00b4*/ 	.word	0x05000015


	//   ....[35]....
        /*00b8*/ 	.word	0x05000015


	//----- nvinfo : EIATTR_COOP_GROUP_INSTR_OFFSETS
	.align		4
.L_3189:
        /*00bc*/ 	.byte	0x04, 0x28
        /*00be*/ 	.short	(.L_3191 - .L_3190)


	//   ....[0]....
.L_3190:
        /*00c0*/ 	.word	0x00000dd0


	//   ....[1]....
        /*00c4*/ 	.word	0x00000e00


	//   ....[2]....
        /*00c8*/ 	.word	0x00000e10


	//   ....[3]....
        /*00cc*/ 	.word	0x00000e70


	//   ....[4]....
        /*00d0*/ 	.word	0x00000ea0


	//   ....[5]....
        /*00d4*/ 	.word	0x00000eb0


	//   ....[6]....
        /*00d8*/ 	.word	0x00000f10


	//   ....[7]....
        /*00dc*/ 	.word	0x00000f40


	//   ....[8]....
        /*00e0*/ 	.word	0x00000f50


	//   ....[9]....
        /*00e4*/ 	.word	0x00000fb0


	//   ....[10]....
        /*00e8*/ 	.word	0x00000fe0


	//   ....[11]....
        /*00ec*/ 	.word	0x00000ff0


	//   ....[12]....
        /*00f0*/ 	.word	0x00001050


	//   ....[13]....
        /*00f4*/ 	.word	0x00001080


	//   ....[14]....
        /*00f8*/ 	.word	0x00001090


	//   ....[15]....
        /*00fc*/ 	.word	0x000010f0


	//   ....[16]....
        /*0100*/ 	.word	0x00001100


	//   ....[17]....
        /*0104*/ 	.word	0x00001110


	//   ....[18]....
        /*0108*/ 	.word	0x00001480


	//   ....[19]....
        /*010c*/ 	.word	0x000014d0


	//   ....[20]....
        /*0110*/ 	.word	0x00001530


	//   ....[21]....
        /*0114*/ 	.word	0x000015c0


	//   ....[22]....
        /*0118*/ 	.word	0x00001630


	//   ....[23]....
        /*011c*/ 	.word	0x00001690


	//   ....[24]....
        /*0120*/ 	.word	0x00001720


	//   ....[25]....
        /*0124*/ 	.word	0x00001790


	//   ....[26]....
        /*0128*/ 	.word	0x000017f0


	//   ....[27]....
        /*012c*/ 	.word	0x00001880


	//   ....[28]....
        /*0130*/ 	.word	0x000018f0


	//   ....[29]....
        /*0134*/ 	.word	0x00001950


	//   ....[30]....
        /*0138*/ 	.word	0x000019e0


	//   ....[31]....
        /*013c*/ 	.word	0x00001a40


	//   ....[32]....
        /*0140*/ 	.word	0x00001a90


	//   ....[33]....
        /*0144*/ 	.word	0x00001b40


	//   ....[34]....
        /*0148*/ 	.word	0x00001b90


	//   ....[35]....
        /*014c*/ 	.word	0x00001be0


	//----- nvinfo : EIATTR_EXIT_INSTR_OFFSETS
	.align		4
.L_3191:
        /*0150*/ 	.byte	0x04, 0x1c
        /*0152*/ 	.short	(.L_3193 - .L_3192)


	//   ....[0]....
.L_3192:
        /*0154*/ 	.word	0x00001310


	//   ....[1]....
        /*0158*/ 	.word	0x00001400


	//----- nvinfo : EIATTR_CRS_STACK_SIZE
	.align		4
.L_3193:
        /*015c*/ 	.byte	0x04, 0x1e
        /*015e*/ 	.short	(.L_3195 - .L_3194)
.L_3194:
        /*0160*/ 	.word	0x00000000


	//----- nvinfo : EIATTR_CBANK_PARAM_SIZE
	.align		4
.L_3195:
        /*0164*/ 	.byte	0x03, 0x19
        /*0166*/ 	.short	0x00a0


	//----- nvinfo : EIATTR_PARAM_CBANK
	.align		4
        /*0168*/ 	.byte	0x04, 0x0a
        /*016a*/ 	.short	(.L_3197 - .L_3196)
	.align		4
.L_3196:
        /*016c*/ 	.word	index@(.nv.constant0._Z30group_norm_nhwc_fwd_sum_kernelI11Fp16IOFp32WLi64EEv26Group_norm_nhwc_fwd_params)
        /*0170*/ 	.short	0x0210
        /*0172*/ 	.short	0x00a0


	//----- nvinfo : EIATTR_SW_WAR
	.align		4
.L_3197:
        /*0174*/ 	.byte	0x04, 0x36
        /*0176*/ 	.short	(.L_3199 - .L_3198)
.L_3198:
        /*0178*/ 	.word	0x00000008
.L_3199:


//--------------------- .nv.info._Z30group_norm_nhwc_fwd_sum_kernelI11Fp16IOFp32WLi128EEv26Group_norm_nhwc_fwd_params --------------------------
	.section	.nv.info._Z30group_norm_nhwc_fwd_sum_kernelI11Fp16IOFp32WLi128EEv26Group_norm_nhwc_fwd_params,"",@"SHT_CUDA_INFO"
	.sectionflags	@""
	.align	4


	//----- nvinfo : EIATTR_CUDA_API_VERSION
	.align		4
        /*0000*/ 	.byte	0x04, 0x37
        /*0002*/ 	.short	(.L_3201 - .L_3200)
.L_3200:
        /*0004*/ 	.word	0x00000082


	//----- nvinfo : EIATTR_KPARAM_INFO
	.align		4
.L_3201:
        /*0008*/ 	.byte	0x04, 0x17
        /*000a*/ 	.short	(.L_3203 - .L_3202)
.L_3202:
        /*000c*/ 	.word	0x00000000
        /*0010*/ 	.short	0x0000
        /*0012*/ 	.short	0x0000
        /*0014*/ 	.byte	0x00, 0xf0, 0x81, 0x02


	//----- nvinfo : EIATTR_SPARSE_MMA_MASK
	.align		4
.L_3203:
        /*0018*/ 	.byte	0x03, 0x50
        /*001a*/ 	.short	0x0000


	//----- nvinfo : EIATTR_MAXREG_COUNT
	.align		4
        /*001c*/ 	.byte	0x03, 0x1b
        /*001e*/ 	.short	0x00ff


	//----- nvinfo : EIATTR_NUM_BARRIERS
	.align		4
        /*0020*/ 	.byte	0x02, 0x4c
        /*0022*/ 	.byte	0x01
	.zero		1


	//----- nvinfo : EIATTR_MERCURY_ISA_VERSION
	.align		4
        /*0024*/ 	.byte	0x03, 0x5f
        /*0026*/ 	.short	0x0101


	//----- nvinfo : EIATTR_COOP_GROUP_MASK_REGIDS
	.align		4
        /*0028*/ 	.byte	0x04, 0x29
        /*002a*/ 	.short	(.L_3205 - .L_3204)


	//   ....[0]....
.L_3204:
        /*002c*/ 	.word	0xffffffff


	//   ....[1]....
        /*0030*/ 	.word	0xffffffff


	//   ....[2]....
        /*0034*/ 	.word	0xffffffff


	//   ....[3]....
        /*0038*/ 	.word	0xffffffff


	//   ....[4]....
        /*003c*/ 	.word	0xffffffff


	//   ....[5]....
        /*0040*/ 	.word	0xffffffff


	//   ....[6]....
        /*0044*/ 	.word	0xffffffff


	//   ....[7]....
        /*0048*/ 	.word	0xffffffff


	//   ....[8]....
        /*004c*/ 	.word	0xffffffff


	//   ....[9]....
        /*0050*/ 	.word	0xffffffff


	//   ....[10]....
        /*0054*/ 	.word	0xffffffff


	//   ....[11]....
        /*0058*/ 	.word	0xffffffff


	//   ....[12]....
        /*005c*/ 	.word	0xffffffff


	//   ....[13]....
        /*0060*/ 	.word	0xffffffff


	//   ....[14]....
        /*0064*/ 	.word	0xffffffff


	//   ....[15]....
        /*0068*/ 	.word	0xffffffff


	//   ....[16]....
        /*006c*/ 	.word	0xffffffff


	//   ....[17]....
        /*0070*/ 	.word	0xffffffff


	//   ....[18]....
        /*0074*/ 	.word	0x05000000


	//   ....[19]....
        /*0078*/ 	.word	0x05000000


	//   ....[20]....
        /*007c*/ 	.word	0x05000000


	//   ....[21]....
        /*0080*/ 	.word	0x05000000


	//   ....[22]....
        /*0084*/ 	.word	0x05000000


	//   ....[23]....
        /*0088*/ 	.word	0x05000000


	//   ....[24]....
        /*008c*/ 	.word	0x05000000


	//   ....[25]....
        /*0090*/ 	.word	0x05000000


	//   ....[26]....
        /*0094*/ 	.word	0x05000000


	//   ....[27]....
        /*0098*/ 	.word	0x05000000


	//   ....[28]....
        /*009c*/ 	.word	0x05000000


	//   ....[29]....
        /*00a0*/ 	.word	0x05000000


	//   ....[30]....
        /*00a4*/ 	.word	0x05000000


	//   ....[31]....
        /*00a8*/ 	.word	0x05000000


	//   ....[32]....
        /*00ac*/ 	.word	0x05000000


	//   ....[33]....
        /*00b0*/ 	.word	0x05000000


	//   ....[34]....
        /*00b4*/ 	.word	0x05000000


	//   ....[35]....
        /*00b8*/ 	.word	0x05000000


	//----- nvinfo : EIATTR_COOP_GROUP_INSTR_OFFSETS
	.align		4
.L_3205:
        /*00bc*/ 	.byte	0x04, 0x28
        /*00be*/ 	.short	(.L_3207 - .L_3206)


	//   ....[0]....
.L_3206:
        /*00c0*/ 	.word	0x00000f20


	//   ....[1]....
        /*00c4*/ 	.word	0x00000f50


	//   ....[2]....
        /*00c8*/ 	.word	0x00000f70


	//   ....[3]....
        /*00cc*/ 	.word	0x00000fd0


	//   ....[4]....
        /*00d0*/ 	.word	0x00001000


	//   ....[5]....
        /*00d4*/ 	.word	0x00001010


	//   ....[6]....
        /*00d8*/ 	.word	0x00001070


	//   ....[7]....
        /*00dc*/ 	.word	0x000010a0


	//   ....[8]....
        /*00e0*/ 	.word	0x000010b0


	//   ....[9]....
        /*00e4*/ 	.word	0x00001110


	//   ....[10]....
        /*00e8*/ 	.word	0x00001140


	//   ....[11]....
        /*00ec*/ 	.word	0x00001150


	//   ....[12]....
        /*00f0*/ 	.word	0x000011b0


	//   ....[13]....
        /*00f4*/ 	.word	0x000011e0


	//   ....[14]....
        /*00f8*/ 	.word	0x000011f0


	//   ....[15]....
        /*00fc*/ 	.word	0x00001260


	//   ....[16]....
        /*0100*/ 	.word	0x00001270


	//   ....[17]....
        /*0104*/ 	.word	0x00001280


	//   ....[18]....
        /*0108*/ 	.word	0x00001710


	//   ....[19]....
        /*010c*/ 	.word	0x00001770


	//   ....[20]....
        /*0110*/ 	.word	0x000017d0


	//   ....[21]....
        /*0114*/ 	.word	0x00001860


	//   ....[22]....
        /*0118*/ 	.word	0x000018d0


	//   ....[23]....
        /*011c*/ 	.word	0x00001930


	//   ....[24]....
        /*0120*/ 	.word	0x000019c0


	//   ....[25]....
        /*0124*/ 	.word	0x00001a30


	//   ....[26]....
        /*0128*/ 	.word	0x00001a90


	//   ....[27]....
        /*012c*/ 	.word	0x00001b20


	//   ....[28]....
        /*0130*/ 	.word	0x00001ba0


	//   ....[29]....
        /*0134*/ 	.word	0x00001c00


	//   ....[30]....
        /*0138*/ 	.word	0x00001c90


	//   ....[31]....
        /*013c*/ 	.word	0x00001cf0


	//   ....[32]....
        /*0140*/ 	.word	0x00001d50


	//   ....[33]....
        /*0144*/ 	.word	0x00001de0


	//   ....[34]....
        /*0148*/ 	.word	0x00001e30


	//   ....[35]....
        /*014c*/ 	.word	0x00001e80


	//----- nvinfo : EIATTR_EXIT_INSTR_OFFSETS
	.align		4
.L_3207:
        /*0150*/ 	.byte	0x04, 0x1c
        /*0152*/ 	.short	(.L_3209 - .L_3208)


	//   ....[0]....
.L_3208:
        /*0154*/ 	.word	0x000015a0


	//   ....[1]....
        /*0158*/ 	.word	0x00001690


	//----- nvinfo : EIATTR_CRS_STACK_SIZE
	.align		4
.L_3209:
        /*015c*/ 	.byte	0x04, 0x1e
        /*015e*/ 	.short	(.L_3211 - .L_3210)
.L_3210:
        /*0160*/ 	.word	0x00000000


	//----- nvinfo : EIATTR_CBANK_PARAM_SIZE
	.align		4
.L_3211:
        /*0164*/ 	.byte	0x03, 0x19
        /*0166*/ 	.short	0x00a0


	//----- nvinfo : EIATTR_PARAM_CBANK
	.align		4
        /*0168*/ 	.byte	0x04, 0x0a
        /*016a*/ 	.short	(.L_3213 - .L_3212)
	.align		4
.L_3212:
        /*016c*/ 	.word	index@(.nv.constant0._Z30group_norm_nhwc_fwd_sum_kernelI11Fp16IOFp32WLi128EEv26Group_norm_nhwc_fwd_params)
        /*0170*/ 	.short	0x0210
        /*0172*/ 	.short	0x00a0


	//----- nvinfo : EIATTR_SW_WAR
	.align		4
.L_3213:
        /*0174*/ 	.byte	0x04, 0x36
        /*0176*/ 	.short	(.L_3215 - .L_3214)
.L_3214:
        /*0178*/ 	.word	0x00000008
.L_3215:


//--------------------- .nv.info._Z30group_norm_nhwc_fwd_sum_kernelI11Fp16IOFp32WLi192EEv26Group_norm_nhwc_fwd_params --------------------------
	.section	.nv.info._Z30group_norm_nhwc_fwd_sum_kernelI11Fp16IOFp32WLi192EEv26Group_norm_nhwc_fwd_params,"",@"SHT_CUDA_INFO"
	.sectionflags	@""
	.align	4


	//----- nvinfo : EIATTR_CUDA_API_VERSION
	.align		4
        /*0000*/ 	.byte	0x04, 0x37
        /*0002*/ 	.short	(.L_3217 - .L_3216)
.L_3216:
        /*0004*/ 	.word	0x00000082


	//----- nvinfo : EIATTR_KPARAM_INFO
	.align		4
.L_3217:
        /*0008*/ 	.byte	0x04, 0x17
        /*000a*/ 	.short	(.L_3219 - .L_3218)
.L_3218:
        /*000c*/ 	.word	0x00000000
        /*0010*/ 	.short	0x0000
        /*0012*/ 	.short	0x0000
        /*0014*/ 	.byte	0x00, 0xf0, 0x81, 0x02


	//----- nvinfo : EIATTR_SPARSE_MMA_MASK
	.align		4
.L_3219:
        /*0018*/ 	.byte	0x03, 0x50
        /*001a*/ 	.short	0x0000


	//----- nvinfo : EIATTR_MAXREG_COUNT
	.align		4
        /*001c*/ 	.byte	0x03, 0x1b
        /*001e*/ 	.short	0x00ff


	//----- nvinfo : EIATTR_NUM_BARRIERS
	.align		4
        /*0020*/ 	.byte	0x02, 0x4c
        /*0022*/ 	.byte	0x01
	.zero		1


	//----- nvinfo : EIATTR_MERCURY_ISA_VERSION
	.align		4
        /*0024*/ 	.byte	0x03, 0x5f
        /*0026*/ 	.short	0x0101


	//----- nvinfo : EIATTR_COOP_GROUP_MASK_REGIDS
	.align		4
        /*0028*/ 	.byte	0x04, 0x29
        /*002a*/ 	.short	(.L_3221 - .L_3220)


	//   ....[0]....
.L_3220:
        /*002c*/ 	.word	0xffffffff


	//   ....[1]....
        /*0030*/ 	.word	0xffffffff


	//   ....[2]....
        /*0034*/ 	.word	0xffffffff


	//   ....[3]....
        /*0038*/ 	.word	0xffffffff


	//   ....[4]....
        /*003c*/ 	.word	0xffffffff


	//   ....[5]....
        /*0040*/ 	.word	0xffffffff


	//   ....[6]....
        /*0044*/ 	.word	0xffffffff


	//   ....[7]....
        /*0048*/ 	.word	0xffffffff


	//   ....[8]....
        /*004c*/ 	.word	0xffffffff


	//   ....[9]....
        /*0050*/ 	.word	0xffffffff


	//   ....[10]....
        /*0054*/ 	.word	0xffffffff


	//   ....[11]....
        /*0058*/ 	.word	0xffffffff


	//   ....[12]....
        /*005c*/ 	.word	0xffffffff


	//   ....[13]....
        /*0060*/ 	.word	0xffffffff


	//   ....[14]....
        /*0064*/ 	.word	0xffffffff


	//   ....[15]....
        /*0068*/ 	.word	0xffffffff


	//   ....[16]....
        /*006c*/ 	.word	0xffffffff


	//   ....[17]....
        /*0070*/ 	.word	0xffffffff


	//   ....[18]....
        /*0074*/ 	.word	0x0500001a


	//   ....[19]....
        /*0078*/ 	.word	0x0500001a


	//   ....[20]....
        /*007c*/ 	.word	0x0500001a


	//   ....[21]....
        /*0080*/ 	.word	0x0500001a


	//   ....[22]....
        /*0084*/ 	.word	0x0500001a


	//   ....[23]....
        /*0088*/ 	.word	0x0500001a


	//   ....[24]....
        /*008c*/ 	.word	0x0500001a


	//   ....[25]....
        /*0090*/ 	.word	0x0500001a


	//   ....[26]....
        /*0094*/ 	.word	0x0500001a


	//   ....[27]....
        /*0098*/ 	.word	0x0500001a


	//   ....[28]....
        /*009c*/ 	.word	0x0500001a


	//   ....[29]....
        /*00a0*/ 	.word	0x0500001a


	//   ....[30]....
        /*00a4*/ 	.word	0x0500001a


	//   ....[31]....
        /*00a8*/ 	.word	0x0500001a


	//   ....[32]....
        /*00ac*/ 	.word	0x0500001a


	//   ....[33]....
        /*00b0*/ 	.word	0x0500001a


	//   ....[34]....
        /*00b4*/ 	.word	0x0500001a


	//   ....[35]....
        /*00b8*/ 	.word	0x0500001a


	//----- nvinfo : EIATTR_COOP_GROUP_INSTR_OFFSETS
	.align		4
.L_3221:
        /*00bc*/ 	.byte	0x04, 0x28
        /*00be*/ 	.short	(.L_3223 - .L_3222)


	//   ....[0]....
.L_3222:
        /*00c0*/ 	.word	0x00001050


	//   ....[1]....
        /*00c4*/ 	.word	0x00001080


	//   ....[2]....
        /*00c8*/ 	.word	0x00001090


	//   ....[3]....
        /*00cc*/ 	.word	0x000010f0


	//   ....[4]....
        /*00d0*/ 	.word	0x00001120


	//   ....[5]....
        /*00d4*/ 	.word	0x00001130


	//   ....[6]....
        /*00d8*/ 	.word	0x00001190


	//   ....[7]....
        /*00dc*/ 	.word	0x000011c0


	//   ....[8]....
        /*00e0*/ 	.word	0x000011d0


	//   ....[9]....
        /*00e4*/ 	.word	0x00001230


	//   ....[10]....
        /*00e8*/ 	.word	0x00001260


	//   ....[11]....
        /*00ec*/ 	.word	0x00001270


	//   ....[12]....
        /*00f0*/ 	.word	0x000012d0


	//   ....[13]....
        /*00f4*/ 	.word	0x00001300


	//   ....[14]....
        /*00f8*/ 	.word	0x00001310


	//   ....[15]....
        /*00fc*/ 	.word	0x00001380


	//   ....[16]....
        /*0100*/ 	.word	0x00001390


	//   ....[17]....
        /*0104*/ 	.word	0x000013a0


	//   ....[18]....
        /*0108*/ 	.word	0x000019e0


	//   ....[19]....
        /*010c*/ 	.word	0x00001a30


	//   ....[20]....
        /*0110*/ 	.word	0x00001aa0


	//   ....[21]....
        /*0114*/ 	.word	0x00001b50


	//   ....[22]....
        /*0118*/ 	.word	0x00001ba0


	//   ....[23]....
        /*011c*/ 	.word	0x00001c10


	//   ....[24]....
        /*0120*/ 	.word	0x00001cc0


	//   ....[25]....
        /*0124*/ 	.word	0x00001d10


	//   ....[26]....
        /*0128*/ 	.word	0x00001d80


	//   ....[27]....
        /*012c*/ 	.word	0x00001e30


	//   ....[28]....
        /*0130*/ 	.word	0x00001e80


	//   ....[29]....
        /*0134*/ 	.word	0x00001ef0


	//   ....[30]....
        /*0138*/ 	.word	0x00001fa0


	//   ....[31]....
        /*013c*/ 	.word	0x00002000


	//   ....[32]....
        /*0140*/ 	.word	0x00002050


	//   ....[33]....
        /*0144*/ 	.word	0x00002110


	//   ....[34]....
        /*0148*/ 	.word	0x00002160


	//   ....[35]....
        /*014c*/ 	.word	0x000021b0


	//----- nvinfo : EIATTR_EXIT_INSTR_OFFSETS
	.align		4
.L_3223:
        /*0150*/ 	.byte	0x04, 0x1c
        /*0152*/ 	.short	(.L_3225 - .L_3224)


	//   ....[0]....
.L_3224:
        /*0154*/ 	.word	0x00001880


	//   ....[1]....
        /*0158*/ 	.word	0x00001970


	//----- nvinfo : EIATTR_CRS_STACK_SIZE
	.align		4
.L_3225:
        /*015c*/ 	.byte	0x04, 0x1e
        /*015e*/ 	.short	(.L_3227 - .L_3226)
.L_3226:
        /*0160*/ 	.word	0x00000000


	//----- nvinfo : EIATTR_CBANK_PARAM_SIZE
	.align		4
.L_3227:
        /*0164*/ 	.byte	0x03, 0x19
        /*0166*/ 	.short	0x00a0


	//----- nvinfo : EIATTR_PARAM_CBANK
	.align		4
        /*0168*/ 	.byte	0x04, 0x0a
        /*016a*/ 	.short	(.L_3229 - .L_3228)
	.align		4
.L_3228:
        /*016c*/ 	.word	index@(.nv.constant0._Z30group_norm_nhwc_fwd_sum_kernelI11Fp16IOFp32WLi192EEv26Group_norm_nhwc_fwd_params)
        /*0170*/ 	.short	0x0210
        /*0172*/ 	.short	0x00a0


	//----- nvinfo : EIATTR_SW_WAR
	.align		4
.L_3229:
        /*0174*/ 	.byte	0x04, 0x36
        /*0176*/ 	.short	(.L_3231 - .L_3230)
.L_3230:
        /*0178*/ 	.word	0x00000008
.L_3231:


//--------------------- .nv.info._Z30group_norm_nhwc_fwd_sum_kernelI11Fp16IOFp32WLi448EEv26Group_norm_nhwc_fwd_params --------------------------
	.section	.nv.info._Z30group_norm_nhwc_fwd_sum_kernelI11Fp16IOFp32WLi448EEv26Group_norm_nhwc_fwd_params,"",@"SHT_CUDA_INFO"
	.sectionflags	@""
	.align	4


	//----- nvinfo : EIATTR_CUDA_API_VERSION
	.align		4
        /*0000*/ 	.byte	0x04, 0x37
        /*0002*/ 	.short	(.L_3233 - .L_3232)
.L_3232:
        /*0004*/ 	.word	0x00000082


	//----- nvinfo : EIATTR_KPARAM_INFO
	.align		4
.L_3233:
        /*0008*/ 	.byte	0x04, 0x17
        /*000a*/ 	.short	(.L_3235 - .L_3234)
.L_3234:
        /*000c*/ 	.word	0x00000000
        /*0010*/ 	.short	0x0000
        /*0012*/ 	.short	0x0000
        /*0014*/ 	.byte	0x00, 0xf0, 0x81, 0x02


	//----- nvinfo : EIATTR_SPARSE_MMA_MASK
	.align		4
.L_3235:
        /*0018*/ 	.byte	0x03, 0x50
        /*001a*/ 	.short	0x0000


	//----- nvinfo : EIATTR_MAXREG_COUNT
	.align		4
        /*001c*/ 	.byte	0x03, 0x1b
        /*001e*/ 	.short	0x00ff


	//----- nvinfo : EIATTR_NUM_BARRIERS
	.align		4
        /*0020*/ 	.byte	0x02, 0x4c
        /*0022*/ 	.byte	0x01
	.zero		1


	//----- nvinfo : EIATTR_MERCURY_ISA_VERSION
	.align		4
        /*0024*/ 	.byte	0x03, 0x5f
        /*0026*/ 	.short	0x0101


	//----- nvinfo : EIATTR_COOP_GROUP_MASK_REGIDS
	.align		4
        /*0028*/ 	.byte	0x04, 0x29
        /*002a*/ 	.short	(.L_3237 - .L_3236)


	//   ....[0]....
.L_3236:
        /*002c*/ 	.word	0xffffffff


	//   ....[1]....
        /*0030*/ 	.word	0xffffffff


	//   ....[2]....
        /*0034*/ 	.word	0xffffffff


	//   ....[3]....
        /*0038*/ 	.word	0xffffffff


	//   ....[4]....
        /*003c*/ 	.word	0xffffffff


	//   ....[5]....
        /*0040*/ 	.word	0xffffffff


	//   ....[6]....
        /*0044*/ 	.word	0xffffffff


	//   ....[7]....
        /*0048*/ 	.word	0xffffffff


	//   ....[8]....
        /*004c*/ 	.word	0xffffffff


	//   ....[9]....
        /*0050*/ 	.word	0xffffffff


	//   ....[10]....
        /*0054*/ 	.word	0xffffffff


	//   ....[11]....
        /*0058*/ 	.word	0xffffffff


	//   ....[12]....
        /*005c*/ 	.word	0xffffffff


	//   ....[13]....
        /*0060*/ 	.word	0xffffffff


	//   ....[14]....
        /*0064*/ 	.word	0xffffffff


	//   ....[15]....
        /*0068*/ 	.word	0xffffffff


	//   ....[16]....
        /*006c*/ 	.word	0xffffffff


	//   ....[17]....
        /*0070*/ 	.word	0xffffffff


	//   ....[18]....
        /*0074*/ 	.word	0x05000032


	//   ....[19]....
        /*0078*/ 	.word	0x05000032


	//   ....[20]....
        /*007c*/ 	.word	0x05000032


	//   ....[21]....
        /*0080*/ 	.word	0x05000032


	//   ....[22]....
        /*0084*/ 	.word	0x05000032


	//   ....[23]....
        /*0088*/ 	.word	0x05000032


	//   ....[24]....
        /*008c*/ 	.word	0x05000032


	//   ....[25]....
        /*0090*/ 	.word	0x05000032


	//   ....[26]....
        /*0094*/ 	.word	0x05000032


	//   ....[27]....
        /*0098*/ 	.word	0x05000032


	//   ....[28]....
        /*009c*/ 	.word	0x05000032


	//   ....[29]....
        /*00a0*/ 	.word	0x05000032


	//   ....[30]....
        /*00a4*/ 	.word	0x05000032


	//   ....[31]....
        /*00a8*/ 	.word	0x05000032


	//   ....[32]....
        /*00ac*/ 	.word	0x05000032


	//   ....[33]....
        /*00b0*/ 	.word	0x05000032


	//   ....[34]....
        /*00b4*/ 	.word	0x05000032


	//   ....[35]....
        /*00b8*/ 	.word	0x05000032


	//----- nvinfo : EIATTR_COOP_GROUP_INSTR_OFFSETS
	.align		4
.L_3237:
        /*00bc*/ 	.byte	0x04, 0x28
        /*00be*/ 	.short	(.L_3239 - .L_3238)


	//   ....[0]....
.L_3238:
        /*00c0*/ 	.word	0x00001550


	//   ....[1]....
        /*00c4*/ 	.word	0x00001580


	//   ....[2]....
        /*00c8*/ 	.word	0x000015a0


	//   ....[3]....
        /*00cc*/ 	.word	0x00001600


	//   ....[4]....
        /*00d0*/ 	.word	0x00001630


	//   ....[5]....
        /*00d4*/ 	.word	0x00001640


	//   ....[6]....
        /*00d8*/ 	.word	0x000016a0


	//   ....[7]....
        /*00dc*/ 	.word	0x000016d0


	//   ....[8]....
        /*00e0*/ 	.word	0x000016e0


	//   ....[9]....
        /*00e4*/ 	.word	0x00001740


	//   ....[10]....
        /*00e8*/ 	.word	0x00001770


	//   ....[11]....
        /*00ec*/ 	.word	0x00001780


	//   ....[12]....
        /*00f0*/ 	.word	0x000017d0


	//   ....[13]....
        /*00f4*/ 	.word	0x00001810


	//   ....[14]....
        /*00f8*/ 	.word	0x00001830


	//   ....[15]....
        /*00fc*/ 	.word	0x00001870


	//   ....[16]....
        /*0100*/ 	.word	0x000018b0


	//   ....[17]....
        /*0104*/ 	.word	0x000018d0


	//   ....[18]....
        /*0108*/ 	.word	0x00002370


	//   ....[19]....
        /*010c*/ 	.word	0x000023e0


	//   ....[20]....
        /*0110*/ 	.word	0x00002450


	//   ....[21]....
        /*0114*/ 	.word	0x00002500


	//   ....[22]....
        /*0118*/ 	.word	0x00002570


	//   ....[23]....
        /*011c*/ 	.word	0x000025e0


	//   ....[24]....
        /*0120*/ 	.word	0x00002690


	//   ....[25]....
        /*0124*/ 	.word	0x00002700


	//   ....[26]....
        /*0128*/ 	.word	0x00002770


	//   ....[27]....
        /*012c*/ 	.word	0x00002820


	//   ....[28]....
        /*0130*/ 	.word	0x00002890


	//   ....[29]....
        /*0134*/ 	.word	0x00002900


	//   ....[30]....
        /*0138*/ 	.word	0x000029b0


	//   ....[31]....
        /*013c*/ 	.word	0x00002a30


	//   ....[32]....
        /*0140*/ 	.word	0x00002a90


	//   ....[33]....
        /*0144*/ 	.word	0x00002b40


	//   ....[34]....
        /*0148*/ 	.word	0x00002bc0


	//   ....[35]....
        /*014c*/ 	.word	0x00002c20


	//----- nvinfo : EIATTR_EXIT_INSTR_OFFSETS
	.align		4
.L_3239:
        /*0150*/ 	.byte	0x04, 0x1c
        /*0152*/ 	.short	(.L_3241 - .L_3240)


	//   ....[0]....
.L_3240:
        /*0154*/ 	.word	0x000021e0


	//   ....[1]....
        /*0158*/ 	.word	0x000022d0


	//----- nvinfo : EIATTR_CRS_STACK_SIZE
	.align		4
.L_3241:
        /*015c*/ 	.byte	0x04, 0x1e
        /*015e*/ 	.short	(.L_3243 - .L_3242)
.L_3242:
        /*0160*/ 	.word	0x00000000


	//----- nvinfo : EIATTR_CBANK_PARAM_SIZE
	.align		4
.L_3243:
        /*0164*/ 	.byte	0x03, 0x19
        /*0166*/ 	.short	0x00a0


	//----- nvinfo : EIATTR_PARAM_CBANK
	.align		4
        /*0168*/ 	.byte	0x04, 0x0a
        /*016a*/ 	.short	(.L_3245 - .L_3244)
	.align		4
.L_3244:
        /*016c*/ 	.word	index@(.nv.constant0._Z30group_norm_nhwc_fwd_sum_kernelI11Fp16IOFp32WLi448EEv26Group_norm_nhwc_fwd_params)
        /*0170*/ 	.short	0x0210
        /*0172*/ 	.short	0x00a0


	//----- nvinfo : EIATTR_SW_WAR
	.align		4
.L_3245:
        /*0174*/ 	.byte	0x04, 0x36
        /*0176*/ 	.short	(.L_3247 - .L_3246)
.L_3246:
        /*0178*/ 	.word	0x00000008
.L_3247:


//--------------------- .nv.info._Z30group_norm_nhwc_fwd_sum_kernelI11Fp16IOFp32WLi256EEv26Group_norm_nhwc_fwd_params --------------------------
	.section	.nv.info._Z30group_norm_nhwc_fwd_sum_kernelI11Fp16IOFp32WLi256EEv26Group_norm_nhwc_fwd_params,"",@"SHT_CUDA_INFO"
	.sectionflags	@""
	.align	4


	//----- nvinfo : EIATTR_CUDA_API_VERSION
	.align		4
        /*0000*/ 	.byte	0x04, 0x37
        /*0002*/ 	.short	(.L_3249 - .L_3248)
.L_3248:
        /*0004*/ 	.word	0x00000082


	//----- nvinfo : EIATTR_KPARAM_INFO
	.align		4
.L_3249:
        /*0008*/ 	.byte	0x04, 0x17
        /*000a*/ 	.short	(.L_3251 - .L_3250)
.L_3250:
        /*000c*/ 	.word	0x00000000
        /*0010*/ 	.short	0x0000
        /*0012*/ 	.short	0x0000
        /*0014*/ 	.byte	0x00, 0xf0, 0x81, 0x02


	//----- nvinfo : EIATTR_SPARSE_MMA_MASK
	.align		4
.L_3251:
        /*0018*/ 	.byte	0x03, 0x50
        /*001a*/ 	.short	0x0000


	//----- nvinfo : EIATTR_MAXREG_COUNT
	.align		4
        /*001c*/ 	.byte	0x03, 0x1b
        /*001e*/ 	.short	0x00ff


	//----- nvinfo : EIATTR_NUM_BARRIERS
	.align		4
        /*0020*/ 	.byte	0x02, 0x4c
        /*0022*/ 	.byte	0x01
	.zero		1


	//----- nvinfo : EIATTR_MERCURY_ISA_VERSION
	.align		4
        /*0024*/ 	.byte	0x03, 0x5f
        /*0026*/ 	.short	0x0101


	//----- nvinfo : EIATTR_COOP_GROUP_MASK_REGIDS
	.align		4
        /*0028*/ 	.byte	0x04, 0x29
        /*002a*/ 	.short	(.L_3253 - .L_3252)


	//   ....[0]....
.L_3252:
        /*002c*/ 	.word	0xffffffff


	//   ....[1]....
        /*0030*/ 	.word	0xffffffff


	//   ....[2]....
        /*0034*/ 	.word	0xffffffff


	//   ....[3]....
        /*0038*/ 	.word	0xffffffff


	//   ....[4]....
        /*003c*/ 	.word	0xffffffff


	//   ....[5]....
        /*0040*/ 	.word	0xffffffff


	//   ....[6]....
        /*0044*/ 	.word	0xffffffff


	//   ....[7]....
        /*0048*/ 	.word	0xffffffff


	//   ....[8]....
        /*004c*/ 	.word	0xffffffff


	//   ....[9]....
        /*0050*/ 	.word	0xffffffff


	//   ....[10]....
        /*0054*/ 	.word	0xffffffff


	//   ....[11]....
        /*0058*/ 	.word	0xffffffff


	//   ....[12]....
        /*005c*/ 	.word	0xffffffff


	//   ....[13]....
        /*0060*/ 	.word	0xffffffff


	//   ....[14]....
        /*0064*/ 	.word	0xffffffff


	//   ....[15]....
        /*0068*/ 	.word	0xffffffff


	//   ....[16]....
        /*006c*/ 	.word	0xffffffff


	//   ....[17]....
        /*0070*/ 	.word	0xffffffff


	//   ....[18]....
        /*0074*/ 	.word	0x05000020


	//   ....[19]....
        /*0078*/ 	.word	0x05000020


	//   ....[20]....
        /*007c*/ 	.word	0x05000020


	//   ....[21]....
        /*0080*/ 	.word	0x05000020


	//   ....[22]....
        /*0084*/ 	.word	0x05000020


	//   ....[23]....
        /*0088*/ 	.word	0x05000020


	//   ....[24]....
        /*008c*/ 	.word	0x05000020


	//   ....[25]....
        /*0090*/ 	.word	0x05000020


	//   ....[26]....
        /*0094*/ 	.word	0x05000020


	//   ....[27]....
        /*0098*/ 	.word	0x05000020


	//   ....[28]....
        /*009c*/ 	.word	0x05000020


	//   ....[29]....
        /*00a0*/ 	.word	0x05000020


	//   ....[30]....
        /*00a4*/ 	.word	0x05000020


	//   ....[31]....
        /*00a8*/ 	.word	0x05000020


	//   ....[32]....
        /*00ac*/ 	.word	0x05000020


	//   ....[33]....
        /*00b0*/ 	.word	0x05000020


	//   ....[34]....
        /*00b4*/ 	.word	0x05000020


	//   ....[35]....
        /*00b8*/ 	.word	0x05000020


	//----- nvinfo : EIATTR_COOP_GROUP_INSTR_OFFSETS
	.align		4
.L_3253:
        /*00bc*/ 	.byte	0x04, 0x28
        /*00be*/ 	.short	(.L_3255 - .L_3254)


	//   ....[0]....
.L_3254:
        /*00c0*/ 	.word	0x00001160


	//   ....[1]....
        /*00c4*/ 	.word	0x00001190


	//   ....[2]....
        /*00c8*/ 	.word	0x000011b0


	//   ....[3]....
        /*00cc*/ 	.word	0x00001210


	//   ....[4]....
        /*00d0*/ 	.word	0x00001240


	//   ....[5]....
        /*00d4*/ 	.word	0x00001250


	//   ....[6]....
        /*00d8*/ 	.word	0x000012a0


	//   ....[7]....
        /*00dc*/ 	.word	0x000012d0


	//   ....[8]....
        /*00e0*/ 	.word	0x000012f0


	//   ....[9]....
        /*00e4*/ 	.word	0x00001340


	//   ....[10]....
        /*00e8*/ 	.word	0x00001350


	//   ....[11]....
        /*00ec*/ 	.word	0x00001390


	//   ....[12]....
        /*00f0*/ 	.word	0x000013e0


	//   ....[13]....
        /*00f4*/ 	.word	0x00001420


	//   ....[14]....
        /*00f8*/ 	.word	0x00001460


	//   ....[15]....
        /*00fc*/ 	.word	0x00001480


	//   ....[16]....
        /*0100*/ 	.word	0x000014b0


	//   ....[17]....
        /*0104*/ 	.word	0x000014e0


	//   ....[18]....
        /*0108*/ 	.word	0x00001c10


	//   ....[19]....
        /*010c*/ 	.word	0x00001c80


	//   ....[20]....
        /*0110*/ 	.word	0x00001cf0


	//   ....[21]....
        /*0114*/ 	.word	0x00001da0


	//   ....[22]....
        /*0118*/ 	.word	0x00001e10


	//   ....[23]....
        /*011c*/ 	.word	0x00001e80


	//   ....[24]....
        /*0120*/ 	.word	0x00001f30


	//   ....[25]....
        /*0124*/ 	.word	0x00001fa0


	//   ....[26]....
        /*0128*/ 	.word	0x00002010


	//   ....[27]....
        /*012c*/ 	.word	0x000020c0


	//   ....[28]....
        /*0130*/ 	.word	0x00002130


	//   ....[29]....
        /*0134*/ 	.word	0x000021a0


	//   ....[30]....
        /*0138*/ 	.word	0x00002250


	//   ....[31]....
        /*013c*/ 	.word	0x000022d0


	//   ....[32]....
        /*0140*/ 	.word	0x00002340


	//   ....[33]....
        /*0144*/ 	.word	0x000023e0


	//   ....[34]....
        /*0148*/ 	.word	0x00002460


	//   ....[35]....
        /*014c*/ 	.word	0x000024c0


	//----- nvinfo : EIATTR_EXIT_INSTR_OFFSETS
	.align		4
.L_3255:
        /*0150*/ 	.byte	0x04, 0x1c
        /*0152*/ 	.short	(.L_3257 - .L_3256)


	//   ....[0]....
.L_3256:
        /*0154*/ 	.word	0x00001a80


	//   ....[1]....
        /*0158*/ 	.word	0x00001b70


	//----- nvinfo : EIATTR_CRS_STACK_SIZE
	.align		4
.L_3257:
        /*015c*/ 	.byte	0x04, 0x1e
        /*015e*/ 	.short	(.L_3259 - .L_3258)
.L_3258:
        /*0160*/ 	.word	0x00000000


	//----- nvinfo : EIATTR_CBANK_PARAM_SIZE
	.align		4
.L_3259:
        /*0164*/ 	.byte	0x03, 0x19
        /*0166*/ 	.short	0x00a0


	//----- nvinfo : EIATTR_PARAM_CBANK
	.align		4
        /*0168*/ 	.byte	0x04, 0x0a
        /*016a*/ 	.short	(.L_3261 - .L_3260)
	.align		4
.L_3260:
        /*016c*/ 	.word	index@(.nv.constant0._Z30group_norm_nhwc_fwd_sum_kernelI11Fp16IOFp32WLi256EEv26Group_norm_nhwc_fwd_params)
        /*0170*/ 	.short	0x0210
        /*0172*/ 	.short	0x00a0


	//----- nvinfo : EIATTR_SW_WAR
	.align		4
.L_3261:
        /*0174*/ 	.byte	0x04, 0x36
        /*0176*/ 	.short	(.L_3263 - .L_3262)
.L_3262:
        /*0178*/ 	.word	0x00000008
.L_3263:


//--------------------- .nv.info._Z30group_norm_nhwc_fwd_sum_kernelI11Fp16IOFp32WLi120EEv26Group_norm_nhwc_fwd_params --------------------------
	.section	.nv.info._Z30group_norm_nhwc_fwd_sum_kernelI11Fp16IOFp32WLi120EEv26Group_norm_nhwc_fwd_params,"",@"SHT_CUDA_INFO"
	.sectionflags	@""
	.align	4


	//----- nvinfo : EIATTR_CUDA_API_VERSION
	.align		4
        /*0000*/ 	.byte	0x04, 0x37
        /*0002*/ 	.short	(.L_3265 - .L_3264)
.L_3264:
        /*0004*/ 	.word	0x00000082


	//----- nvinfo : EIATTR_KPARAM_INFO
	.align		4
.L_3265:
        /*0008*/ 	.byte	0x04, 0x17
        /*000a*/ 	.short	(.L_3267 - .L_3266)
.L_3266:
        /*000c*/ 	.word	0x00000000
        /*0010*/ 	.short	0x0000
        /*0012*/ 	.short	0x0000
        /*0014*/ 	.byte	0x00, 0xf0, 0x81, 0x02


	//----- nvinfo : EIATTR_SPARSE_MMA_MASK
	.align		4
.L_3267:
        /*0018*/ 	.byte	0x03, 0x50
        /*001a*/ 	.short	0x0000


	//----- nvinfo : EIATTR_MAXREG_COUNT
	.align		4
        /*001c*/ 	.byte	0x03, 0x1b
        /*001e*/ 	.short	0x00ff


	//----- nvinfo : EIATTR_NUM_BARRIERS
	.align		4
        /*0020*/ 	.byte	0x02, 0x4c
        /*0022*/ 	.byte	0x01
	.zero		1


	//----- nvinfo : EIATTR_MERCURY_ISA_VERSION
	.align		4
        /*0024*/ 	.byte	0x03, 0x5f
        /*0026*/ 	.short	0x0101


	//----- nvinfo : EIATTR_COOP_GROUP_MASK_REGIDS
	.align		4
        /*0028*/ 	.byte	0x04, 0x29
        /*002a*/ 	.short	(.L_3269 - .L_3268)


	//   ....[0]....
.L_3268:
        /*002c*/ 	.word	0x0500000b


	//   ....[1]....
        /*0030*/ 	.word	0x0500000b


	//   ....[2]....
        /*0034*/ 	.word	0x0500000b


	//   ....[3]....
        /*0038*/ 	.word	0x0500000b


	//   ....[4]....
        /*003c*/ 	.word	0x0500000b


	//   ....[5]....
        /*0040*/ 	.word	0x0500000b


	//   ....[6]....
        /*0044*/ 	.word	0x0500000b


	//   ....[7]....
        /*0048*/ 	.word	0x0500000b


	//   ....[8]....
        /*004c*/ 	.word	0x0500000b


	//   ....[9]....
        /*0050*/ 	.word	0x0500000b


	//   ....[10]....
        /*0054*/ 	.word	0x0500000b


	//   ....[11]....
        /*0058*/ 	.word	0x0500000b


	//   ....[12]....
        /*005c*/ 	.word	0x0500000b


	//   ....[13]....
        /*0060*/ 	.word	0x0500000b


	//   ....[14]....
        /*0064*/ 	.word	0x0500000b


	//   ....[15]....
        /*0068*/ 	.word	0x0500000b


	//   ....[16]....
        /*006c*/ 	.word	0x0500000b


	//   ....[17]....
        /*0070*/ 	.word	0x0500000b


	//   ....[18]....
        /*0074*/ 	.word	0x0500000b


	//   ....[19]....
        /*0078*/ 	.word	0x0500000b


	//   ....[20]....
        /*007c*/ 	.word	0x0500000b


	//   ....[21]....
        /*0080*/ 	.word	0x0500000b


	//----- nvinfo : EIATTR_COOP_GROUP_INSTR_OFFSETS
	.align		4
.L_3269:
        /*0084*/ 	.byte	0x04, 0x28
        /*0086*/ 	.short	(.L_3271 - .L_3270)


	//   ....[0]....
.L_3270:
        /*0088*/ 	.word	0x00000ef0


	//   ....[1]....
        /*008c*/ 	.word	0x00000ff0


	//   ....[2]....
        /*0090*/ 	.word	0x00001030


	//   ....[3]....
        /*0094*/ 	.word	0x00001130


	//   ....[4]....
        /*0098*/ 	.word	0x00001170


	//   ....[5]....
        /*009c*/ 	.word	0x00001270


	//   ....[6]....
        /*00a0*/ 	.word	0x000012b0


	//   ....[7]....
        /*00a4*/ 	.word	0x000013e0


	//   ....[8]....
        /*00a8*/ 	.word	0x00001430


	//   ....[9]....
        /*00ac*/ 	.word	0x000014a0


	//   ....[10]....
        /*00b0*/ 	.word	0x00001510


	//   ....[11]....
        /*00b4*/ 	.word	0x00001a00


	//   ....[12]....
        /*00b8*/ 	.word	0x00001a50


	//   ....[13]....
        /*00bc*/ 	.word	0x00001ac0


	//   ....[14]....
        /*00c0*/ 	.word	0x00001b10


	//   ....[15]....
        /*00c4*/ 	.word	0x00001b80


	//   ....[16]....
        /*00c8*/ 	.word	0x00001bd0


	//   ....[17]....
        /*00cc*/ 	.word	0x00001c40


	//   ....[18]....
        /*00d0*/ 	.word	0x00001ca0


	//   ....[19]....
        /*00d4*/ 	.word	0x00001d20


	//   ....[20]....
        /*00d8*/ 	.word	0x00001db0


	//   ....[21]....
        /*00dc*/ 	.word	0x00001e40


	//----- nvinfo : EIATTR_EXIT_INSTR_OFFSETS
	.align		4
.L_3271:
        /*00e0*/ 	.byte	0x04, 0x1c
        /*00e2*/ 	.short	(.L_3273 - .L_3272)


	//   ....[0]....
.L_3272:
        /*00e4*/ 	.word	0x00001900


	//   ....[1]....
        /*00e8*/ 	.word	0x000019e0


	//----- nvinfo : EIATTR_CRS_STACK_SIZE
	.align		4
.L_3273:
        /*00ec*/ 	.byte	0x04, 0x1e
        /*00ee*/ 	.short	(.L_3275 - .L_3274)
.L_3274:
        /*00f0*/ 	.word	0x00000000


	//----- nvinfo : EIATTR_CBANK_PARAM_SIZE
	.align		4
.L_3275:
        /*00f4*/ 	.byte	0x03, 0x19
        /*00f6*/ 	.short	0x00a0


	//----- nvinfo : EIATTR_PARAM_CBANK
	.align		4
        /*00f8*/ 	.byte	0x04, 0x0a
        /*00fa*/ 	.short	(.L_3277 - .L_3276)
	.align		4
.L_3276:
        /*00fc*/ 	.word	index@(.nv.constant0._Z30group_norm_nhwc_fwd_sum_kernelI11Fp16IOFp32WLi120EEv26Group_norm_nhwc_fwd_params)
        /*0100*/ 	.short	0x0210
        /*0102*/ 	.short	0x00a0


	//----- nvinfo : EIATTR_SW_WAR
	.align		4
.L_3277:
        /*0104*/ 	.byte	0x04, 0x36
        /*0106*/ 	.short	(.L_3279 - .L_3278)
.L_3278:
        /*0108*/ 	.word	0x00000008
.L_3279:


//--------------------- .nv.info._Z30group_norm_nhwc_fwd_sum_kernelI11Fp16IOFp32WLi140EEv26Group_norm_nhwc_fwd_params --------------------------
	.section	.nv.info._Z30group_norm_nhwc_fwd_sum_kernelI11Fp16IOFp32WLi140EEv26Group_norm_nhwc_fwd_params,"",@"SHT_CUDA_INFO"
	.sectionflags	@""
	.align	4


	//----- nvinfo : EIATTR_CUDA_API_VERSION
	.align		4
        /*0000*/ 	.byte	0x04, 0x37
        /*0002*/ 	.short	(.L_3281 - .L_3280)
.L_3280:
        /*0004*/ 	.word	0x00000082


	//----- nvinfo : EIATTR_KPARAM_INFO
	.align		4
.L_3281:
        /*0008*/ 	.byte	0x04, 0x17
        /*000a*/ 	.short	(.L_3283 - .L_3282)
.L_3282:
        /*000c*/ 	.word	0x00000000
        /*0010*/ 	.short	0x0000
        /*0012*/ 	.short	0x0000
        /*0014*/ 	.byte	0x00, 0xf0, 0x81, 0x02


	//----- nvinfo : EIATTR_SPARSE_MMA_MASK
	.align		4
.L_3283:
        /*0018*/ 	.byte	0x03, 0x50
        /*001a*/ 	.short	0x0000


	//----- nvinfo : EIATTR_MAXREG_COUNT
	.align		4
        /*001c*/ 	.byte	0x03, 0x1b
        /*001e*/ 	.short	0x00ff


	//----- nvinfo : EIATTR_NUM_BARRIERS
	.align		4
        /*0020*/ 	.byte	0x02, 0x4c
        /*0022*/ 	.byte	0x01
	.zero		1


	//----- nvinfo : EIATTR_MERCURY_ISA_VERSION
	.align		4
        /*0024*/ 	.byte	0x03, 0x5f
        /*0026*/ 	.short	0x0101


	//----- nvinfo : EIATTR_COOP_GROUP_MASK_REGIDS
	.align		4
        /*0028*/ 	.byte	0x04, 0x29
        /*002a*/ 	.short	(.L_3285 - .L_3284)


	//   ....[0]....
.L_3284:
        /*002c*/ 	.word	0x05000007


	//   ....[1]....
        /*0030*/ 	.word	0x05000007


	//   ....[2]....
        /*0034*/ 	.word	0x05000007


	//   ....[3]....
        /*0038*/ 	.word	0x05000007


	//   ....[4]....
        /*003c*/ 	.word	0x05000007


	//   ....[5]....
        /*0040*/ 	.word	0x05000007


	//   ....[6]....
        /*0044*/ 	.word	0x05000007


	//   ....[7]....
        /*0048*/ 	.word	0x05000007


	//   ....[8]....
        /*004c*/ 	.word	0x05000007


	//   ....[9]....
        /*0050*/ 	.word	0x05000007


	//   ....[10]....
        /*0054*/ 	.word	0x05000007


	//   ....[11]....
        /*0058*/ 	.word	0x05000007


	//   ....[12]....
        /*005c*/ 	.word	0x05000007


	//   ....[13]....
        /*0060*/ 	.word	0x05000007


	//   ....[14]....
        /*0064*/ 	.word	0x05000007


	//   ....[15]....
        /*0068*/ 	.word	0x05000007


	//   ....[16]....
        /*006c*/ 	.word	0x05000007


	//   ....[17]....
        /*0070*/ 	.word	0x05000007


	//   ....[18]....
        /*0074*/ 	.word	0x05000007


	//   ....[19]....
        /*0078*/ 	.word	0x05000007


	//   ....[20]....
        /*007c*/ 	.word	0x05000007


	//   ....[21]....
        /*0080*/ 	.word	0x05000007


	//----- nvinfo : EIATTR_COOP_GROUP_INSTR_OFFSETS
	.align		4
.L_3285:
        /*0084*/ 	.byte	0x04, 0x28
        /*0086*/ 	.short	(.L_3287 - .L_3286)


	//   ....[0]....
.L_3286:
        /*0088*/ 	.word	0x00000f40


	//   ....[1]....
        /*008c*/ 	.word	0x00001040


	//   ....[2]....
        /*0090*/ 	.word	0x00001080


	//   ....[3]....
        /*0094*/ 	.word	0x00001180


	//   ....[4]....
        /*0098*/ 	.word	0x000011c0


	//   ....[5]....
        /*009c*/ 	.word	0x000012c0


	//   ....[6]....
        /*00a0*/ 	.word	0x00001300


	//   ....[7]....
        /*00a4*/ 	.word	0x00001430


	//   ....[8]....
        /*00a8*/ 	.word	0x00001480


	//   ....[9]....
        /*00ac*/ 	.word	0x000014f0


	//   ....[10]....
        /*00b0*/ 	.word	0x00001560


	//   ....[11]....
        /*00b4*/ 	.word	0x00001b30


	//   ....[12]....
        /*00b8*/ 	.word	0x00001b80


	//   ....[13]....
        /*00bc*/ 	.word	0x00001bf0


	//   ....[14]....
        /*00c0*/ 	.word	0x00001c40


	//   ....[15]....
        /*00c4*/ 	.word	0x00001cb0


	//   ....[16]....
        /*00c8*/ 	.word	0x00001d00


	//   ....[17]....
        /*00cc*/ 	.word	0x00001d70


	//   ....[18]....
        /*00d0*/ 	.word	0x00001dd0


	//   ....[19]....
        /*00d4*/ 	.word	0x00001e50


	//   ....[20]....
        /*00d8*/ 	.word	0x00001ee0


	//   ....[21]....
        /*00dc*/ 	.word	0x00001f70


	//----- nvinfo : EIATTR_EXIT_INSTR_OFFSETS
	.align		4
.L_3287:
        /*00e0*/ 	.byte	0x04, 0x1c
        /*00e2*/ 	.short	(.L_3289 - .L_3288)


	//   ....[0]....
.L_3288:
        /*00e4*/ 	.word	0x00001a30


	//   ....[1]....
        /*00e8*/ 	.word	0x00001b10


	//----- nvinfo : EIATTR_CRS_STACK_SIZE
	.align		4
.L_3289:
        /*00ec*/ 	.byte	0x04, 0x1e
        /*00ee*/ 	.short	(.L_3291 - .L_3290)
.L_3290:
        /*00f0*/ 	.word	0x00000000


	//----- nvinfo : EIATTR_CBANK_PARAM_SIZE
	.align		4
.L_3291:
        /*00f4*/ 	.byte	0x03, 0x19
        /*00f6*/ 	.short	0x00a0


	//----- nvinfo : EIATTR_PARAM_CBANK
	.align		4
        /*00f8*/ 	.byte	0x04, 0x0a
        /*00fa*/ 	.short	(.L_3293 - .L_3292)
	.align		4
.L_3292:
        /*00fc*/ 	.word	index@(.nv.constant0._Z30group_norm_nhwc_fwd_sum_kernelI11Fp16IOFp32WLi140EEv26Group_norm_nhwc_fwd_params)
        /*0100*/ 	.short	0x0210
        /*0102*/ 	.short	0x00a0


	//----- nvinfo : EIATTR_SW_WAR
	.align		4
.L_3293:
        /*0104*/ 	.byte	0x04, 0x36
        /*0106*/ 	.short	(.L_3295 - .L_3294)
.L_3294:
        /*0108*/ 	.word	0x00000008
.L_3295:


//--------------------- .nv.info._Z30group_norm_nhwc_fwd_sum_kernelI11Fp16IOFp32WLi160EEv26Group_norm_nhwc_fwd_params --------------------------
	.section	.nv.info._Z30group_norm_nhwc_fwd_sum_kernelI11Fp16IOFp32WLi160EEv26Group_norm_nhwc_fwd_params,"",@"SHT_CUDA_INFO"
	.sectionflags	@""
	.align	4


	//----- nvinfo : EIATTR_CUDA_API_VERSION
	.align		4
        /*0000*/ 	.byte	0x04, 0x37
        /*0002*/ 	.short	(.L_3297 - .L_3296)
.L_3296:
        /*0004*/ 	.word	0x00000082


	//----- nvinfo : EIATTR_KPARAM_INFO
	.align		4
.L_3297:
        /*0008*/ 	.byte	0x04, 0x17
        /*000a*/ 	.short	(.L_3299 - .L_3298)
.L_3298:
        /*000c*/ 	.word	0x00000000
        /*0010*/ 	.short	0x0000
        /*0012*/ 	.short	0x0000
        /*0014*/ 	.byte	0x00, 0xf0, 0x81, 0x02


	//----- nvinfo : EIATTR_SPARSE_MMA_MASK
	.align		4
.L_3299:
        /*0018*/ 	.byte	0x03, 0x50
        /*001a*/ 	.short	0x0000


	//----- nvinfo : EIATTR_MAXREG_COUNT
	.align		4
        /*001c*/ 	.byte	0x03, 0x1b
        /*001e*/ 	.short	0x00ff


	//----- nvinfo : EIATTR_NUM_BARRIERS
	.align		4
        /*0020*/ 	.byte	0x02, 0x4c
        /*0022*/ 	.byte	0x01
	.zero		1


	//----- nvinfo : EIATTR_MERCURY_ISA_VERSION
	.align		4
        /*0024*/ 	.byte	0x03, 0x5f
        /*0026*/ 	.short	0x0101


	//----- nvinfo : EIATTR_COOP_GROUP_MASK_REGIDS
	.align		4
        /*0028*/ 	.byte	0x04, 0x29
        /*002a*/ 	.short	(.L_3301 - .L_3300)


	//   ....[0]....
.L_3300:
        /*002c*/ 	.word	0xffffffff


	//   ....[1]....
        /*0030*/ 	.word	0xffffffff


	//   ....[2]....
        /*0034*/ 	.word	0xffffffff


	//   ....[3]....
        /*0038*/ 	.word	0xffffffff


	//   ....[4]....
        /*003c*/ 	.word	0xffffffff


	//   ....[5]....
        /*0040*/ 	.word	0xffffffff


	//   ....[6]....
        /*0044*/ 	.word	0xffffffff


	//   ....[7]....
        /*0048*/ 	.word	0xffffffff


	//   ....[8]....
        /*004c*/ 	.word	0xffffffff


	//   ....[9]....
        /*0050*/ 	.word	0xffffffff


	//   ....[10]....
        /*0054*/ 	.word	0xffffffff


	//   ....[11]....
        /*0058*/ 	.word	0xffffffff


	//   ....[12]....
        /*005c*/ 	.word	0xffffffff


	//   ....[13]....
        /*0060*/ 	.word	0xffffffff


	//   ....[14]....
        /*0064*/ 	.word	0xffffffff


	//   ....[15]....
        /*0068*/ 	.word	0xffffffff


	//   ....[16]....
        /*006c*/ 	.word	0xffffffff


	//   ....[17]....
        /*0070*/ 	.word	0xffffffff


	//   ....[18]....
        /*0074*/ 	.word	0x05000015


	//   ....[19]....
        /*0078*/ 	.word	0x05000015


	//   ....[20]....
        /*007c*/ 	.word	0x05000015


	//   ....[21]....
        /*0080*/ 	.word	0x05000015


	//   ....[22]....
        /*0084*/ 	.word	0x05000015


	//   ....[23]....
        /*0088*/ 	.word	0x05000015


	//   ....[24]....
        /*008c*/ 	.word	0x05000015


	//   ....[25]....
        /*0090*/ 	.word	0x05000015


	//   ....[26]....
        /*0094*/ 	.word	0x05000015


	//   ....[27]....
        /*0098*/ 	.word	0x05000015


	//   ....[28]....
        /*009c*/ 	.word	0x05000015


	//   ....[29]....
        /*00a0*/ 	.word	0x05000015


	//   ....[30]....
        /*00a4*/ 	.word	0x05000015


	//   ....[31]....
        /*00a8*/ 	.word	0x05000015


	//   ....[32]....
        /*00ac*/ 	.word	0x05000015


	//   ....[33]....
        /*00b0*/ 	.word	0x05000015


	//   ....[34]....
        /*00b4*/ 	.word	0x05000015


	//   ....[35]....
        /*00b8*/ 	.word	0x05000015


	//----- nvinfo : EIATTR_COOP_GROUP_INSTR_OFFSETS
	.align		4
.L_3301:
        /*00bc*/ 	.byte	0x04, 0x28
        /*00be*/ 	.short	(.L_3303 - .L_3302)


	//   ....[0]....
.L_3302:
        /*00c0*/ 	.word	0x00000f90


	//   ....[1]....
        /*00c4*/ 	.word	0x00000fc0


	//   ....[2]....
        /*00c8*/ 	.word	0x00000fd0


	//   ....[3]....
        /*00cc*/ 	.word	0x00001030


	//   ....[4]....
        /*00d0*/ 	.word	0x00001060


	//   ....[5]....
        /*00d4*/ 	.word	0x00001070


	//   ....[6]....
        /*00d8*/ 	.word	0x000010d0


	//   ....[7]....
        /*00dc*/ 	.word	0x00001100


	//   ....[8]....
        /*00e0*/ 	.word	0x00001110


	//   ....[9]....
        /*00e4*/ 	.word	0x00001170


	//   ....[10]....
        /*00e8*/ 	.word	0x000011a0


	//   ....[11]....
        /*00ec*/ 	.word	0x000011b0


	//   ....[12]....
        /*00f0*/ 	.word	0x00001210


	//   ....[13]....
        /*00f4*/ 	.word	0x00001240


	//   ....[14]....
        /*00f8*/ 	.word	0x00001250


	//   ....[15]....
        /*00fc*/ 	.word	0x000012c0


	//   ....[16]....
        /*0100*/ 	.word	0x000012d0


	//   ....[17]....
        /*0104*/ 	.word	0x000012e0


	//   ....[18]....
        /*0108*/ 	.word	0x00001870


	//   ....[19]....
        /*010c*/ 	.word	0x000018c0


	//   ....[20]....
        /*0110*/ 	.word	0x00001920


	//   ....[21]....
        /*0114*/ 	.word	0x000019b0


	//   ....[22]....
        /*0118*/ 	.word	0x00001a20


	//   ....[23]....
        /*011c*/ 	.word	0x00001a80


	//   ....[24]....
        /*0120*/ 	.word	0x00001b10


	//   ....[25]....
        /*0124*/ 	.word	0x00001b80


	//   ....[26]....
        /*0128*/ 	.word	0x00001be0


	//   ....[27]....
        /*012c*/ 	.word	0x00001c70


	//   ....[28]....
        /*0130*/ 	.word	0x00001ce0


	//   ....[29]....
        /*0134*/ 	.word	0x00001d30


	//   ....[30]....
        /*0138*/ 	.word	0x00001e10


	//   ....[31]....
        /*013c*/ 	.word	0x00001e60


	//   ....[32]....
        /*0140*/ 	.word	0x00001ec0


	//   ....[33]....
        /*0144*/ 	.word	0x00001f50


	//   ....[34]....
        /*0148*/ 	.word	0x00001fa0


	//   ....[35]....
        /*014c*/ 	.word	0x00001ff0


	//----- nvinfo : EIATTR_EXIT_INSTR_OFFSETS
	.align		4
.L_3303:
        /*0150*/ 	.byte	0x04, 0x1c
        /*0152*/ 	.short	(.L_3305 - .L_3304)


	//   ....[0]....
.L_3304:
        /*0154*/ 	.word	0x00001700


	//   ....[1]....
        /*0158*/ 	.word	0x000017f0


	//----- nvinfo : EIATTR_CRS_STACK_SIZE
	.align		4
.L_3305:
        /*015c*/ 	.byte	0x04, 0x1e
        /*015e*/ 	.short	(.L_3307 - .L_3306)
.L_3306:
        /*0160*/ 	.word	0x00000000


	//----- nvinfo : EIATTR_CBANK_PARAM_SIZE
	.align		4
.L_3307:
        /*0164*/ 	.byte	0x03, 0x19
        /*0166*/ 	.short	0x00a0


	//----- nvinfo : EIATTR_PARAM_CBANK
	.align		4
        /*0168*/ 	.byte	0x04, 0x0a
        /*016a*/ 	.short	(.L_3309 - .L_3308)
	.align		4
.L_3308:
        /*016c*/ 	.word	index@(.nv.constant0._Z30group_norm_nhwc_fwd_sum_kernelI11Fp16IOFp32WLi160EEv26Group_norm_nhwc_fwd_params)
        /*0170*/ 	.short	0x0210
        /*0172*/ 	.short	0x00a0


	//----- nvinfo : EIATTR_SW_WAR
	.align		4
.L_3309:
        /*0174*/ 	.byte	0x04, 0x36
        /*0176*/ 	.short	(.L_3311 - .L_3310)
.L_3310:
        /*0178*/ 	.word	0x00000008
.L_3311:


//--------------------- .nv.info._Z30group_norm_nhwc_fwd_sum_kernelI11Fp16IOBf16WLi196EEv26Group_norm_nhwc_fwd_params --------------------------
	.section	.nv.info._Z30group_norm_nhwc_fwd_sum_kernelI11Fp16IOBf16WLi196EEv26Group_norm_nhwc_fwd_params,"",@"SHT_CUDA_INFO"
	.sectionflags	@""
	.align	4


	//----- nvinfo : EIATTR_CUDA_API_VERSION
	.align		4
        /*0000*/ 	.byte	0x04, 0x37
        /*0002*/ 	.short	(.L_3313 - .L_3312)
.L_3312:
        /*0004*/ 	.word	0x00000082


	//----- nvinfo : EIATTR_KPARAM_INFO
	.align		4
.L_3313:
        /*0008*/ 	.byte	0x04, 0x17
        /*000a*/ 	.short	(.L_3315 - .L_3314)
.L_3314:
        /*000c*/ 	.word	0x00000000
        /*0010*/ 	.short	0x0000
        /*0012*/ 	.short	0x0000
        /*0014*/ 	.byte	0x00, 0xf0, 0x81, 0x02


	//----- nvinfo : EIATTR_SPARSE_MMA_MASK
	.align		4
.L_3315:
        /*0018*/ 	.byte	0x03, 0x50
        /*001a*/ 	.short	0x0000


	//----- nvinfo : EIATTR_MAXREG_COUNT
	.align		4
        /*001c*/ 	.byte	0x03, 0x1b
        /*001e*/ 	.short	0x00ff


	//----- nvinfo : EIATTR_NUM_BARRIERS
	.align		4
        /*0020*/ 	.byte	0x02, 0x4c
        /*0022*/ 	.byte	0x01
	.zero		1


	//----- nvinfo : EIATTR_MERCURY_ISA_VERSION
	.align		4
        /*0024*/ 	.byte	0x03, 0x5f
        /*0026*/ 	.short	0x0101


	//----- nvinfo : EIATTR_COOP_GROUP_MASK_REGIDS
	.align		4
        /*0028*/ 	.byte	0x04, 0x29
        /*002a*/ 	.short	(.L_3317 - .L_3316)


	//   ....[0]....
.L_3316:
        /*002c*/ 	.word	0x05000003


	//   ....[1]....
        /*0030*/ 	.word	0x05000003


	//   ....[2]....
        /*0034*/ 	.word	0x05000003


	//   ....[3]....
        /*0038*/ 	.word	0x05000003


	//   ....[4]....
        /*003c*/ 	.word	0x05000003


	//   ....[5]....
        /*0040*/ 	.word	0x05000003


	//   ....[6]....
        /*0044*/ 	.word	0x05000003


	//   ....[7]....
        /*0048*/ 	.word	0x05000003


	//   ....[8]....
        /*004c*/ 	.word	0x05000003


	//   ....[9]....
        /*0050*/ 	.word	0x05000003


	//   ....[10]....
        /*0054*/ 	.word	0x05000003


	//   ....[11]....
        /*0058*/ 	.word	0x05000003


	//   ....[12]....
        /*005c*/ 	.word	0x05000003


	//   ....[13]....
        /*0060*/ 	.word	0x05000003


	//   ....[14]....
        /*0064*/ 	.word	0x05000003


	//   ....[15]....
        /*0068*/ 	.word	0x05000003


	//   ....[16]....
        /*006c*/ 	.word	0x05000003


	//   ....[17]....
        /*0070*/ 	.word	0x05000003


	//   ....[18]....
        /*0074*/ 	.word	0x05000003


	//   ....[19]....
        /*0078*/ 	.word	0x05000003


	//   ....[20]....
        /*007c*/ 	.word	0x05000003


	//   ....[21]....
        /*0080*/ 	.word	0x05000003


	//----- nvinfo : EIATTR_COOP_GROUP_INSTR_OFFSETS
	.align		4
.L_3317:
        /*0084*/ 	.byte	0x04, 0x28
        /*0086*/ 	.short	(.L_3319 - .L_3318)


	//   ....[0]....
.L_3318:
        /*0088*/ 	.word	0x00001010


	//   ....[1]....
        /*008c*/ 	.word	0x00001110


	//   ....[2]....
        /*0090*/ 	.word	0x00001150


	//   ....[3]....
        /*0094*/ 	.word	0x00001250


	//   ....[4]....
        /*0098*/ 	.word	0x00001290


	//   ....[5]....
        /*009c*/ 	.word	0x00001390


	//   ....[6]....
        /*00a0*/ 	.word	0x000013d0


	//   ....[7]....
        /*00a4*/ 	.word	0x00001500


	//   ....[8]....
        /*00a8*/ 	.word	0x00001550


	//   ....[9]....
        /*00ac*/ 	.word	0x000015c0


	//   ....[10]....
        /*00b0*/ 	.word	0x00001630


	//   ....[11]....
        /*00b4*/ 	.word	0x00001d40


	//   ....[12]....
        /*00b8*/ 	.word	0x00001d90


	//   ....[13]....
        /*00bc*/ 	.word	0x00001e00


	//   ....[14]....
        /*00c0*/ 	.word	0x00001e50


	//   ....[15]....
        /*00c4*/ 	.word	0x00001ec0


	//   ....[16]....
        /*00c8*/ 	.word	0x00001f10


	//   ....[17]....
        /*00cc*/ 	.word	0x00001f80


	//   ....[18]....
        /*00d0*/ 	.word	0x00001fe0


	//   ....[19]....
        /*00d4*/ 	.word	0x00002060


	//   ....[20]....
        /*00d8*/ 	.word	0x000020f0


	//   ....[21]....
        /*00dc*/ 	.word	0x00002180


	//----- nvinfo : EIATTR_EXIT_INSTR_OFFSETS
	.align		4
.L_3319:
        /*00e0*/ 	.byte	0x04, 0x1c
        /*00e2*/ 	.short	(.L_3321 - .L_3320)


	//   ....[0]....
.L_3320:
        /*00e4*/ 	.word	0x00001c40


	//   ....[1]....
        /*00e8*/ 	.word	0x00001d20


	//----- nvinfo : EIATTR_CRS_STACK_SIZE
	.align		4
.L_3321:
        /*00ec*/ 	.byte	0x04, 0x1e
        /*00ee*/ 	.short	(.L_3323 - .L_3322)
.L_3322:
        /*00f0*/ 	.word	0x00000000


	//----- nvinfo : EIATTR_CBANK_PARAM_SIZE
	.align		4
.L_3323:
        /*00f4*/ 	.byte	0x03, 0x19
        /*00f6*/ 	.short	0x00a0


	//----- nvinfo : EIATTR_PARAM_CBANK
	.align		4
        /*00f8*/ 	.byte	0x04, 0x0a
        /*00fa*/ 	.short	(.L_3325 - .L_3324)
	.align		4
.L_3324:
        /*00fc*/ 	.word	index@(.nv.constant0._Z30group_norm_nhwc_fwd_sum_kernelI11Fp16IOBf16WLi196EEv26Group_norm_nhwc_fwd_params)
        /*0100*/ 	.short	0x0210
        /*0102*/ 	.short	0x00a0


	//----- nvinfo : EIATTR_SW_WAR
	.align		4
.L_3325:
        /*0104*/ 	.byte	0x04, 0x36
        /*0106*/ 	.short	(.L_3327 - .L_3326)
.L_3326:
        /*0108*/ 	.word	0x00000008
.L_3327:


//--------------------- .nv.info._Z30group_norm_nhwc_fwd_sum_kernelI11Fp16IOBf16WLi168EEv26Group_norm_nhwc_fwd_params --------------------------
	.section	.nv.info._Z30group_norm_nhwc_fwd_sum_kernelI11Fp16IOBf16WLi168EEv26Group_norm_nhwc_fwd_params,"",@"SHT_CUDA_INFO"
	.sectionflags	@""
	.align	4


	//----- nvinfo : EIATTR_CUDA_API_VERSION
	.align		4
        /*0000*/ 	.byte	0x04, 0x37
        /*0002*/ 	.short	(.L_3329 - .L_3328)
.L_3328:
        /*0004*/ 	.word	0x00000082


	//----- nvinfo : EIATTR_KPARAM_INFO
	.align		4
.L_3329:
        /*0008*/ 	.byte	0x04, 0x17
        /*000a*/ 	.short	(.L_3331 - .L_3330)
.L_3330:
        /*000c*/ 	.word	0x00000000
        /*0010*/ 	.short	0x0000
        /*0012*/ 	.short	0x0000
        /*0014*/ 	.byte	0x00, 0xf0, 0x81, 0x02


	//----- nvinfo : EIATTR_SPARSE_MMA_MASK
	.align		4
.L_3331:
        /*0018*/ 	.byte	0x03, 0x50
        /*001a*/ 	.short	0x0000


	//----- nvinfo : EIATTR_MAXREG_COUNT
	.align		4
        /*001c*/ 	.byte	0x03, 0x1b
        /*001e*/ 	.short	0x00ff


	//----- nvinfo : EIATTR_NUM_BARRIERS
	.align		4
        /*0020*/ 	.byte	0x02, 0x4c
        /*0022*/ 	.byte	0x01
	.zero		1


	//----- nvinfo : EIATTR_MERCURY_ISA_VERSION
	.align		4
        /*0024*/ 	.byte	0x03, 0x5f
        /*0026*/ 	.short	0x0101


	//----- nvinfo : EIATTR_COOP_GROUP_MASK_REGIDS
	.align		4
        /*0028*/ 	.byte	0x04, 0x29
        /*002a*/ 	.short	(.L_3333 - .L_3332)


	//   ....[0]....
.L_3332:
        /*002c*/ 	.word	0x05000003


	//   ....[1]....
        /*0030*/ 	.word	0x05000003


	//   ....[2]....
        /*0034*/ 	.word	0x05000003


	//   ....[3]....
        /*0038*/ 	.word	0x05000003


	//   ....[4]....
        /*003c*/ 	.word	0x05000003


	//   ....[5]....
        /*0040*/ 	.word	0x05000003


	//   ....[6]....
        /*0044*/ 	.word	0x05000003


	//   ....[7]....
        /*0048*/ 	.word	0x05000003


	//   ....[8]....
        /*004c*/ 	.word	0x05000003


	//   ....[9]....
        /*0050*/ 	.word	0x05000003


	//   ....[10]....
        /*0054*/ 	.word	0x05000003


	//   ....[11]....
        /*0058*/ 	.word	0x05000003


	//   ....[12]....
        /*005c*/ 	.word	0x05000003


	//   ....[13]....
        /*0060*/ 	.word	0x05000003


	//   ....[14]....
        /*0064*/ 	.word	0x05000003


	//   ....[15]....
        /*0068*/ 	.word	0x05000003


	//   ....[16]....
        /*006c*/ 	.word	0x05000003


	//   ....[17]....
        /*0070*/ 	.word	0x05000003


	//   ....[18]....
        /*0074*/ 	.word	0x05000003


	//   ....[19]....
        /*0078*/ 	.word	0x05000003


	//   ....[20]....
        /*007c*/ 	.word	0x05000003


	//   ....[21]....
        /*0080*/ 	.word	0x05000003


	//----- nvinfo : EIATTR_COOP_GROUP_INSTR_OFFSETS
	.align		4
.L_3333:
        /*0084*/ 	.byte	0x04, 0x28
        /*0086*/ 	.short	(.L_3335 - .L_3334)


	//   ....[0]....
.L_3334:
        /*0088*/ 	.word	0x00000fd0


	//   ....[1]....
        /*008c*/ 	.word	0x000010d0


	//   ....[2]....
        /*0090*/ 	.word	0x00001110


	//   ....[3]....
        /*0094*/ 	.word	0x00001210


	//   ....[4]....
        /*0098*/ 	.word	0x00001250


	//   ....[5]....
        /*009c*/ 	.word	0x00001350


	//   ....[6]....
        /*00a0*/ 	.word	0x00001390


	//   ....[7]....
        /*00a4*/ 	.word	0x000014c0


	//   ....[8]....
        /*00a8*/ 	.word	0x00001510


	//   ....[9]....
        /*00ac*/ 	.word	0x00001580


	//   ....[10]....
        /*00b0*/ 	.word	0x000015f0


	//   ....[11]....
        /*00b4*/ 	.word	0x00001cd0


	//   ....[12]....
        /*00b8*/ 	.word	0x00001d20


	//   ....[13]....
        /*00bc*/ 	.word	0x00001d90


	//   ....[14]....
        /*00c0*/ 	.word	0x00001de0


	//   ....[15]....
        /*00c4*/ 	.word	0x00001e50


	//   ....[16]....
        /*00c8*/ 	.word	0x00001ea0


	//   ....[17]....
        /*00cc*/ 	.word	0x00001f10


	//   ....[18]....
        /*00d0*/ 	.word	0x00001f70


	//   ....[19]....
        /*00d4*/ 	.word	0x00001ff0


	//   ....[20]....
        /*00d8*/ 	.word	0x00002080


	//   ....[21]....
        /*00dc*/ 	.word	0x00002110


	//----- nvinfo : EIATTR_EXIT_INSTR_OFFSETS
	.align		4
.L_3335:
        /*00e0*/ 	.byte	0x04, 0x1c
        /*00e2*/ 	.short	(.L_3337 - .L_3336)


	//   ....[0]....
.L_3336:
        /*00e4*/ 	.word	0x00001bd0


	//   ....[1]....
        /*00e8*/ 	.word	0x00001cb0


	//----- nvinfo : EIATTR_CRS_STACK_SIZE
	.align		4
.L_3337:
        /*00ec*/ 	.byte	0x04, 0x1e
        /*00ee*/ 	.short	(.L_3339 - .L_3338)
.L_3338:
        /*00f0*/ 	.word	0x00000000


	//----- nvinfo : EIATTR_CBANK_PARAM_SIZE
	.align		4
.L_3339:
        /*00f4*/ 	.byte	0x03, 0x19
        /*00f6*/ 	.short	0x00a0


	//----- nvinfo : EIATTR_PARAM_CBANK
	.align		4
        /*00f8*/ 	.byte	0x04, 0x0a
        /*00fa*/ 	.short	(.L_3341 - .L_3340)
	.align		4
.L_3340:
        /*00fc*/ 	.word	index@(.nv.constant0._Z30group_norm_nhwc_fwd_sum_kernelI11Fp16IOBf16WLi168EEv26Group_norm_nhwc_fwd_params)
        /*0100*/ 	.short	0x0210
        /*0102*/ 	.short	0x00a0


	//----- nvinfo : EIATTR_SW_WAR
	.align		4
.L_3341:
        /*0104*/ 	.byte	0x04, 0x36
        /*0106*/ 	.short	(.L_3343 - .L_3342)
.L_3342:
        /*0108*/ 	.word	0x00000008
.L_3343:


//--------------------- .nv.info._Z30group_norm_nhwc_fwd_sum_kernelI11Fp16IOBf16WLi64EEv26Group_norm_nhwc_fwd_params --------------------------
	.section	.nv.info._Z30group_norm_nhwc_fwd_sum_kernelI11Fp16IOBf16WLi64EEv26Group_norm_nhwc_fwd_params,"",@"SHT_CUDA_INFO"
	.sectionflags	@""
	.align	4


	//----- nvinfo : EIATTR_CUDA_API_VERSION
	.align		4
        /*0000*/ 	.byte	0x04, 0x37
        /*0002*/ 	.short	(.L_3345 - .L_3344)
.L_3344:
        /*0004*/ 	.word	0x00000082


	//----- nvinfo : EIATTR_KPARAM_INFO
	.align		4
.L_3345:
        /*0008*/ 	.byte	0x04, 0x17
        /*000a*/ 	.short	(.L_3347 - .L_3346)
.L_3346:
        /*000c*/ 	.word	0x00000000
        /*0010*/ 	.short	0x0000
        /*0012*/ 	.short	0x0000
        /*0014*/ 	.byte	0x00, 0xf0, 0x81, 0x02


	//----- nvinfo : EIATTR_SPARSE_MMA_MASK
	.align		4
.L_3347:
        /*0018*/ 	.byte	0x03, 0x50
        /*001a*/ 	.short	0x0000


	//----- nvinfo : EIATTR_MAXREG_COUNT
	.align		4
        /*001c*/ 	.byte	0x03, 0x1b
        /*001e*/ 	.short	0x00ff


	//----- nvinfo : EIATTR_NUM_BARRIERS
	.align		4
        /*0020*/ 	.byte	0x02, 0x4c
        /*0022*/ 	.byte	0x01
	.zero		1


	//----- nvinfo : EIATTR_MERCURY_ISA_VERSION
	.align		4
        /*0024*/ 	.byte	0x03, 0x5f
        /*0026*/ 	.short	0x0101


	//----- nvinfo : EIATTR_COOP_GROUP_MASK_REGIDS
	.align		4
        /*0028*/ 	.byte	0x04, 0x29
        /*002a*/ 	.short	(.L_3349 - .L_3348)


	//   ....[0]....
.L_3348:
        /*002c*/ 	.word	0xffffffff


	//   ....[1]....
        /*0030*/ 	.word	0xffffffff


	//   ....[2]....
        /*0034*/ 	.word	0xffffffff


	//   ....[3]....
        /*0038*/ 	.word	0xffffffff


	//   ....[4]....
        /*003c*/ 	.word	0xffffffff


	//   ....[5]....
        /*0040*/ 	.word	0xffffffff


	//   ....[6]....
        /*0044*/ 	.word	0xffffffff


	//   ....[7]....
        /*0048*/ 	.word	0xffffffff


	//   ....[8]....
        /*004c*/ 	.word	0xffffffff


	//   ....[9]....
        /*0050*/ 	.word	0xffffffff


	//   ....[10]....
        /*0054*/ 	.word	0xffffffff


	//   ....[11]....
        /*0058*/ 	.word	0xffffffff


	//   ....[12]....
        /*005c*/ 	.word	0xffffffff


	//   ....[13]....
        /*0060*/ 	.word	0xffffffff


	//   ....[14]....
        /*0064*/ 	.word	0xffffffff


	//   ....[15]....
        /*0068*/ 	.word	0xffffffff


	//   ....[16]....
        /*006c*/ 	.word	0xffffffff


	//   ....[17]....
        /*0070*/ 	.word	0xffffffff


	//   ....[18]....
        /*0074*/ 	.word	0x05000015


	//   ....[19]....
        /*0078*/ 	.word	0x05000015


	//   ....[20]....
        /*007c*/ 	.word	0x05000015


	//   ....[21]....
        /*0080*/ 	.word	0x05000015


	//   ....[22]....
        /*0084*/ 	.word	0x05000015


	//   ....[23]....
        /*0088*/ 	.word	0x05000015


	//   ....[24]....
        /*008c*/ 	.word	0x05000015


	//   ....[25]....
        /*0090*/ 	.word	0x05000015


	//   ....[26]....
        /*0094*/ 	.word	0x05000015


	//   ....[27]....
        /*0098*/ 	.word	0x05000015


	//   ....[28]....
        /*009c*/ 	.word	0x05000015


	//   ....[29]....
        /*00a0*/ 	.word	0x05000015


	//   ....[30]....
        /*00a4*/ 	.word	0x05000015


	//   ....[31]....
        /*00a8*/ 	.word	0x05000015


	//   ....[32]....
        /*00ac*/ 	.word	0x05000015


	//   ....[33]....
        /*00b0*/ 	.word	0x05000015


	//   ....[34]....
        /*00b4*/ 	.word	0x05000015


	//   ....[35]....
        /*00b8*/ 	.word	0x05000015


	//----- nvinfo : EIATTR_COOP_GROUP_INSTR_OFFSETS
	.align		4
.L_3349:
        /*00bc*/ 	.byte	0x04, 0x28
        /*00be*/ 	.short	(.L_3351 - .L_3350)


	//   ....[0]....
.L_3350:
        /*00c0*/ 	.word	0x00000dd0


	//   ....[1]....
        /*00c4*/ 	.word	0x00000e00


	//   ....[2]....
        /*00c8*/ 	.word	0x00000e10


	//   ....[3]....
        /*00cc*/ 	.word	0x00000e70


	//   ....[4]....
        /*00d0*/ 	.word	0x00000ea0


	//   ....[5]....
        /*00d4*/ 	.word	0x00000eb0


	//   ....[6]....
        /*00d8*/ 	.word	0x00000f10


	//   ....[7]....
        /*00dc*/ 	.word	0x00000f40


	//   ....[8]....
        /*00e0*/ 	.word	0x00000f50


	//   ....[9]....
        /*00e4*/ 	.word	0x00000fb0


	//   ....[10]....
        /*00e8*/ 	.word	0x00000fe0


	//   ....[11]....
        /*00ec*/ 	.word	0x00000ff0


	//   ....[12]....
        /*00f0*/ 	.word	0x00001050


	//   ....[13]....
        /*00f4*/ 	.word	0x00001080


	//   ....[14]....
        /*00f8*/ 	.word	0x00001090


	//   ....[15]....
        /*00fc*/ 	.word	0x000010f0


	//   ....[16]....
        /*0100*/ 	.word	0x00001100


	//   ....[17]....
        /*0104*/ 	.word	0x00001110


	//   ....[18]....
        /*0108*/ 	.word	0x00001480


	//   ....[19]....
        /*010c*/ 	.word	0x000014d0


	//   ....[20]....
        /*0110*/ 	.word	0x00001530


	//   ....[21]....
        /*0114*/ 	.word	0x000015c0


	//   ....[22]....
        /*0118*/ 	.word	0x00001630


	//   ....[23]....
        /*011c*/ 	.word	0x00001690


	//   ....[24]....
        /*0120*/ 	.word	0x00001720


	//   ....[25]....
        /*0124*/ 	.word	0x00001790


	//   ....[26]....
        /*0128*/ 	.word	0x000017f0


	//   ....[27]....
        /*012c*/ 	.word	0x00001880


	//   ....[28]....
        /*0130*/ 	.word	0x000018f0


	//   ....[29]....
        /*0134*/ 	.word	0x00001950


	//   ....[30]....
        /*0138*/ 	.word	0x000019e0


	//   ....[31]....
        /*013c*/ 	.word	0x00001a40


	//   ....[32]....
        /*0140*/ 	.word	0x00001a90


	//   ....[33]....
        /*0144*/ 	.word	0x00001b40


	//   ....[34]....
        /*0148*/ 	.word	0x00001b90


	//   ....[35]....
        /*014c*/ 	.word	0x00001be0


	//----- nvinfo : EIATTR_EXIT_INSTR_OFFSETS
	.align		4
.L_3351:
        /*0150*/ 	.byte	0x04, 0x1c
        /*0152*/ 	.short	(.L_3353 - .L_3352)


	//   ....[0]....
.L_3352:
        /*0154*/ 	.word	0x00001310


	//   ....[1]....
        /*0158*/ 	.word	0x00001400


	//----- nvinfo : EIATTR_CRS_STACK_SIZE
	.align		4
.L_3353:
        /*015c*/ 	.byte	0x04, 0x1e
        /*015e*/ 	.short	(.L_3355 - .L_3354)
.L_3354:
        /*0160*/ 	.word	0x00000000


	//----- nvinfo : EIATTR_CBANK_PARAM_SIZE
	.align		4
.L_3355:
        /*0164*/ 	.byte	0x03, 0x19
        /*0166*/ 	.short	0x00a0


	//----- nvinfo : EIATTR_PARAM_CBANK
	.align		4
        /*0168*/ 	.byte	0x04, 0x0a
        /*016a*/ 	.short	(.L_3357 - .L_3356)
	.align		4
.L_3356:
        /*016c*/ 	.word	index@(.nv.constant0._Z30group_norm_nhwc_fwd_sum_kernelI11Fp16IOBf16WLi64EEv26Group_norm_nhwc_fwd_params)
        /*0170*/ 	.short	0x0210
        /*0172*/ 	.short	0x00a0


	//----- nvinfo : EIATTR_SW_WAR
	.align		4
.L_3357:
        /*0174*/ 	.byte	0x04, 0x36
        /*0176*/ 	.short	(.L_3359 - .L_3358)
.L_3358:
        /*0178*/ 	.word	0x00000008
.L_3359:


//--------------------- .nv.info._Z30group_norm_nhwc_fwd_sum_kernelI11Fp16IOBf16WLi128EEv26Group_norm_nhwc_fwd_params --------------------------
	.section	.nv.info._Z30group_norm_nhwc_fwd_sum_kernelI11Fp16IOBf16WLi128EEv26Group_norm_nhwc_fwd_params,"",@"SHT_CUDA_INFO"
	.sectionflags	@""
	.align	4


	//----- nvinfo : EIATTR_CUDA_API_VERSION
	.align		4
        /*0000*/ 	.byte	0x04, 0x37
        /*0002*/ 	.short	(.L_3361 - .L_3360)
.L_3360:
        /*0004*/ 	.word	0x00000082


	//----- nvinfo : EIATTR_KPARAM_INFO
	.align		4
.L_3361:
        /*0008*/ 	.byte	0x04, 0x17
        /*000a*/ 	.short	(.L_3363 - .L_3362)
.L_3362:
        /*000c*/ 	.word	0x00000000
        /*0010*/ 	.short	0x0000
        /*0012*/ 	.short	0x0000
        /*0014*/ 	.byte	0x00, 0xf0, 0x81, 0x02


	//----- nvinfo : EIATTR_SPARSE_MMA_MASK
	.align		4
.L_3363:
        /*0018*/ 	.byte	0x03, 0x50
        /*001a*/ 	.short	0x0000


	//----- nvinfo : EIATTR_MAXREG_COUNT
	.align		4
        /*001c*/ 	.byte	0x03, 0x1b
        /*001e*/ 	.short	0x00ff


	//----- nvinfo : EIATTR_NUM_BARRIERS
	.align		4
        /*0020*/ 	.byte	0x02, 0x4c
        /*0022*/ 	.byte	0x01
	.zero		1


	//----- nvinfo : EIATTR_MERCURY_ISA_VERSION
	.align		4
        /*0024*/ 	.byte	0x03, 0x5f
        /*0026*/ 	.short	0x0101


	//----- nvinfo : EIATTR_COOP_GROUP_MASK_REGIDS
	.align		4
        /*0028*/ 	.byte	0x04, 0x29
        /*002a*/ 	.short	(.L_3365 - .L_3364)


	//   ....[0]....
.L_3364:
        /*002c*/ 	.word	0xffffffff


	//   ....[1]....
        /*0030*/ 	.word	0xffffffff


	//   ....[2]....
        /*0034*/ 	.word	0xffffffff


	//   ....[3]....
        /*0038*/ 	.word	0xffffffff


	//   ....[4]....
        /*003c*/ 	.word	0xffffffff


	//   ....[5]....
        /*0040*/ 	.word	0xffffffff


	//   ....[6]....
        /*0044*/ 	.word	0xffffffff


	//   ....[7]....
        /*0048*/ 	.word	0xffffffff


	//   ....[8]....
        /*004c*/ 	.word	0xffffffff


	//   ....[9]....
        /*0050*/ 	.word	0xffffffff


	//   ....[10]....
        /*0054*/ 	.word	0xffffffff


	//   ....[11]....
        /*0058*/ 	.word	0xffffffff


	//   ....[12]....
        /*005c*/ 	.word	0xffffffff


	//   ....[13]....
        /*0060*/ 	.word	0xffffffff


	//   ....[14]....
        /*0064*/ 	.word	0xffffffff


	//   ....[15]....
        /*0068*/ 	.word	0xffffffff


	//   ....[16]....
        /*006c*/ 	.word	0xffffffff


	//   ....[17]....
        /*0070*/ 	.word	0xffffffff


	//   ....[18]....
        /*0074*/ 	.word	0x05000000


	//   ....[19]....
        /*0078*/ 	.word	0x05000000


	//   ....[20]....
        /*007c*/ 	.word	0x05000000


	//   ....[21]....
        /*0080*/ 	.word	0x05000000


	//   ....[22]....
        /*0084*/ 	.word	0x05000000


	//   ....[23]....
        /*0088*/ 	.word	0x05000000


	//   ....[24]....
        /*008c*/ 	.word	0x05000000


	//   ....[25]....
        /*0090*/ 	.word	0x05000000


	//   ....[26]....
        /*0094*/ 	.word	0x05000000


	//   ....[27]....
        /*0098*/ 	.word	0x05000000


	//   ....[28]....
        /*009c*/ 	.word	0x05000000


	//   ....[29]....
        /*00a0*/ 	.word	0x05000000


	//   ....[30]....
        /*00a4*/ 	.word	0x05000000


	//   ....[31]....
        /*00a8*/ 	.word	0x05000000


	//   ....[32]....
        /*00ac*/ 	.word	0x05000000


	//   ....[33]....
        /*00b0*/ 	.word	0x05000000


	//   ....[34]....
        /*00b4*/ 	.word	0x05000000


	//   ....[35]....
        /*00b8*/ 	.word	0x05000000


	//----- nvinfo : EIATTR_COOP_GROUP_INSTR_OFFSETS
	.align		4
.L_3365:
        /*00bc*/ 	.byte	0x04, 0x28
        /*00be*/ 	.short	(.L_3367 - .L_3366)


	//   ....[0]....
.L_3366:
        /*00c0*/ 	.word	0x00000f20


	//   ....[1]....
        /*00c4*/ 	.word	0x00000f50


	//   ....[2]....
        /*00c8*/ 	.word	0x00000f70


	//   ....[3]....
        /*00cc*/ 	.word	0x00000fd0


	//   ....[4]....
        /*00d0*/ 	.word	0x00001000


	//   ....[5]....
        /*00d4*/ 	.word	0x00001010


	//   ....[6]....
        /*00d8*/ 	.word	0x00001070


	//   ....[7]....
        /*00dc*/ 	.word	0x000010a0


	//   ....[8]....
        /*00e0*/ 	.word	0x000010b0


	//   ....[9]....
        /*00e4*/ 	.word	0x00001110


	//   ....[10]....
        /*00e8*/ 	.word	0x00001140


	//   ....[11]....
        /*00ec*/ 	.word	0x00001150


	//   ....[12]....
        /*00f0*/ 	.word	0x000011b0


	//   ....[13]....
        /*00f4*/ 	.word	0x000011e0


	//   ....[14]....
        /*00f8*/ 	.word	0x000011f0


	//   ....[15]....
        /*00fc*/ 	.word	0x00001260


	//   ....[16]....
        /*0100*/ 	.word	0x00001270


	//   ....[17]....
        /*0104*/ 	.word	0x00001280


	//   ....[18]....
        /*0108*/ 	.word	0x00001710


	//   ....[19]....
        /*010c*/ 	.word	0x00001770


	//   ....[20]....
        /*0110*/ 	.word	0x000017d0


	//   ....[21]....
        /*0114*/ 	.word	0x00001860


	//   ....[22]....
        /*0118*/ 	.word	0x000018d0


	//   ....[23]....
        /*011c*/ 	.word	0x00001930


	//   ....[24]....
        /*0120*/ 	.word	0x000019c0


	//   ....[25]....
        /*0124*/ 	.word	0x00001a30


	//   ....[26]....
        /*0128*/ 	.word	0x00001a90


	//   ....[27]....
        /*012c*/ 	.word	0x00001b20


	//   ....[28]....
        /*0130*/ 	.word	0x00001ba0


	//   ....[29]....
        /*0134*/ 	.word	0x00001c00


	//   ....[30]....
        /*0138*/ 	.word	0x00001c90


	//   ....[31]....
        /*013c*/ 	.word	0x00001cf0


	//   ....[32]....
        /*0140*/ 	.word	0x00001d50


	//   ....[33]....
        /*0144*/ 	.word	0x00001de0


	//   ....[34]....
        /*0148*/ 	.word	0x00001e30


	//   ....[35]....
        /*014c*/ 	.word	0x00001e80


	//----- nvinfo : EIATTR_EXIT_INSTR_OFFSETS
	.align		4
.L_3367:
        /*0150*/ 	.byte	0x04, 0x1c
        /*0152*/ 	.short	(.L_3369 - .L_3368)


	//   ....[0]....
.L_3368:
        /*0154*/ 	.word	0x000015a0


	//   ....[1]....
        /*0158*/ 	.word	0x00001690


	//----- nvinfo : EIATTR_CRS_STACK_SIZE
	.align		4
.L_3369:
        /*015c*/ 	.byte	0x04, 0x1e
        /*015e*/ 	.short	(.L_3371 - .L_3370)
.L_3370:
        /*0160*/ 	.word	0x00000000


	//----- nvinfo : EIATTR_CBANK_PARAM_SIZE
	.align		4
.L_3371:
        /*0164*/ 	.byte	0x03, 0x19
        /*0166*/ 	.short	0x00a0


	//----- nvinfo : EIATTR_PARAM_CBANK
	.align		4
        /*0168*/ 	.byte	0x04, 0x0a
        /*016a*/ 	.short	(.L_3373 - .L_3372)
	.align		4
.L_3372:
        /*016c*/ 	.word	index@(.nv.constant0._Z30group_norm_nhwc_fwd_sum_kernelI11Fp16IOBf16WLi128EEv26Group_norm_nhwc_fwd_params)
        /*0170*/ 	.short	0x0210
        /*0172*/ 	.short	0x00a0


	//----- nvinfo : EIATTR_SW_WAR
	.align		4
.L_3373:
        /*0174*/ 	.byte	0x04, 0x36
        /*0176*/ 	.short	(.L_3375 - .L_3374)
.L_3374:
        /*0178*/ 	.word	0x00000008
.L_3375:


//--------------------- .nv.info._Z30group_norm_nhwc_fwd_sum_kernelI11Fp16IOBf16WLi192EEv26Group_norm_nhwc_fwd_params --------------------------
	.section	.nv.info._Z30group_norm_nhwc_fwd_sum_kernelI11Fp16IOBf16WLi192EEv26Group_norm_nhwc_fwd_params,"",@"SHT_CUDA_INFO"
	.sectionflags	@""
	.align	4


	//----- nvinfo : EIATTR_CUDA_API_VERSION
	.align		4
        /*0000*/ 	.byte	0x04, 0x37
        /*0002*/ 	.short	(.L_3377 - .L_3376)
.L_3376:
        /*0004*/ 	.word	0x00000082


	//----- nvinfo : EIATTR_KPARAM_INFO
	.align		4
.L_3377:
        /*0008*/ 	.byte	0x04, 0x17
        /*000a*/ 	.short	(.L_3379 - .L_3378)
.L_3378:
        /*000c*/ 	.word	0x00000000
        /*0010*/ 	.short	0x0000
        /*0012*/ 	.short	0x0000
        /*0014*/ 	.byte	0x00, 0xf0, 0x81, 0x02


	//----- nvinfo : EIATTR_SPARSE_MMA_MASK
	.align		4
.L_3379:
        /*0018*/ 	.byte	0x03, 0x50
        /*001a*/ 	.short	0x0000


	//----- nvinfo : EIATTR_MAXREG_COUNT
	.align		4
        /*001c*/ 	.byte	0x03, 0x1b
        /*001e*/ 	.short	0x00ff


	//----- nvinfo : EIATTR_NUM_BARRIERS
	.align		4
        /*0020*/ 	.byte	0x02, 0x4c
        /*0022*/ 	.byte	0x01
	.zero		1


	//----- nvinfo : EIATTR_MERCURY_ISA_VERSION
	.align		4
        /*0024*/ 	.byte	0x03, 0x5f
        /*0026*/ 	.short	0x0101


	//----- nvinfo : EIATTR_COOP_GROUP_MASK_REGIDS
	.align		4
        /*0028*/ 	.byte	0x04, 0x29
        /*002a*/ 	.short	(.L_3381 - .L_3380)


	//   ....[0]....
.L_3380:
        /*002c*/ 	.word	0xffffffff


	//   ....[1]....
        /*0030*/ 	.word	0xffffffff


	//   ....[2]....
        /*0034*/ 	.word	0xffffffff


	//   ....[3]....
        /*0038*/ 	.word	0xffffffff


	//   ....[4]....
        /*003c*/ 	.word	0xffffffff


	//   ....[5]....
        /*0040*/ 	.word	0xffffffff


	//   ....[6]....
        /*0044*/ 	.word	0xffffffff


	//   ....[7]....
        /*0048*/ 	.word	0xffffffff


	//   ....[8]....
        /*004c*/ 	.word	0xffffffff


	//   ....[9]....
        /*0050*/ 	.word	0xffffffff


	//   ....[10]....
        /*0054*/ 	.word	0xffffffff


	//   ....[11]....
        /*0058*/ 	.word	0xffffffff


	//   ....[12]....
        /*005c*/ 	.word	0xffffffff


	//   ....[13]....
        /*0060*/ 	.word	0xffffffff


	//   ....[14]....
        /*0064*/ 	.word	0xffffffff


	//   ....[15]....
        /*0068*/ 	.word	0xffffffff


	//   ....[16]....
        /*006c*/ 	.word	0xffffffff


	//   ....[17]....
        /*0070*/ 	.word	0xffffffff


	//   ....[18]....
        /*0074*/ 	.word	0x0500001a


	//   ....[19]....
        /*0078*/ 	.word	0x0500001a


	//   ....[20]....
        /*007c*/ 	.word	0x0500001a


	//   ....[21]....
        /*0080*/ 	.word	0x0500001a


	//   ....[22]....
        /*0084*/ 	.word	0x0500001a


	//   ....[23]....
        /*0088*/ 	.word	0x0500001a


	//   ....[24]....
        /*008c*/ 	.word	0x0500001a


	//   ....[25]....
        /*0090*/ 	.word	0x0500001a


	//   ....[26]....
        /*0094*/ 	.word	0x0500001a


	//   ....[27]....
        /*0098*/ 	.word	0x0500001a


	//   ....[28]....
        /*009c*/ 	.word	0x0500001a


	//   ....[29]....
        /*00a0*/ 	.word	0x0500001a


	//   ....[30]....
        /*00a4*/ 	.word	0x0500001a


	//   ....[31]....
        /*00a8*/ 	.word	0x0500001a


	//   ....[32]....
        /*00ac*/ 	.word	0x0500001a


	//   ....[33]....
        /*00b0*/ 	.word	0x0500001a


	//   ....[34]....
        /*00b4*/ 	.word	0x0500001a


	//   ....[35]....
        /*00b8*/ 	.word	0x0500001a


	//----- nvinfo : EIATTR_COOP_GROUP_INSTR_OFFSETS
	.align		4
.L_3381:
        /*00bc*/ 	.byte	0x04, 0x28
        /*00be*/ 	.short	(.L_3383 - .L_3382)


	//   ....[0]....
.L_3382:
        /*00c0*/ 	.word	0x00001050


	//   ....[1]....
        /*00c4*/ 	.word	0x00001080


	//   ....[2]....
        /*00c8*/ 	.word	0x00001090


	//   ....[3]....
        /*00cc*/ 	.word	0x000010f0


	//   ....[4]....
        /*00d0*/ 	.word	0x00001120


	//   ....[5]....
        /*00d4*/ 	.word	0x00001130


	//   ....[6]....
        /*00d8*/ 	.word	0x00001190


	//   ....[7]....
        /*00dc*/ 	.word	0x000011c0


	//   ....[8]....
        /*00e0*/ 	.word	0x000011d0


	//   ....[9]....
        /*00e4*/ 	.word	0x00001230


	//   ....[10]....
        /*00e8*/ 	.word	0x00001260


	//   ....[11]....
        /*00ec*/ 	.word	0x00001270


	//   ....[12]....
        /*00f0*/ 	.word	0x000012d0


	//   ....[13]....
        /*00f4*/ 	.word	0x00001300


	//   ....[14]....
        /*00f8*/ 	.word	0x00001310


	//   ....[15]....
        /*00fc*/ 	.word	0x00001380


	//   ....[16]....
        /*0100*/ 	.word	0x00001390


	//   ....[17]....
        /*0104*/ 	.word	0x000013a0


	//   ....[18]....
        /*0108*/ 	.word	0x000019e0


	//   ....[19]....
        /*010c*/ 	.word	0x00001a30


	//   ....[20]....
        /*0110*/ 	.word	0x00001aa0


	//   ....[21]....
        /*0114*/ 	.word	0x00001b50


	//   ....[22]....
        /*0118*/ 	.word	0x00001ba0


	//   ....[23]....
        /*011c*/ 	.word	0x00001c10


	//   ....[24]....
        /*0120*/ 	.word	0x00001cc0


	//   ....[25]....
        /*0124*/ 	.word	0x00001d10


	//   ....[26]....
        /*0128*/ 	.word	0x00001d80


	//   ....[27]....
        /*012c*/ 	.word	0x00001e30


	//   ....[28]....
        /*0130*/ 	.word	0x00001e80


	//   ....[29]....
        /*0134*/ 	.word	0x00001ef0


	//   ....[30]....
        /*0138*/ 	.word	0x00001fa0


	//   ....[31]....
        /*013c*/ 	.word	0x00002000


	//   ....[32]....
        /*0140*/ 	.word	0x00002050


	//   ....[33]....
        /*0144*/ 	.word	0x00002110


	//   ....[34]....
        /*0148*/ 	.word	0x00002160


	//   ....[35]....
        /*014c*/ 	.word	0x000021b0


	//----- nvinfo : EIATTR_EXIT_INSTR_OFFSETS
	.align		4
.L_3383:
        /*0150*/ 	.byte	0x04, 0x1c
        /*0152*/ 	.short	(.L_3385 - .L_3384)


	//   ....[0]....
.L_3384:
        /*0154*/ 	.word	0x00001880


	//   ....[1]....
        /*0158*/ 	.word	0x00001970


	//----- nvinfo : EIATTR_CRS_STACK_SIZE
	.align		4
.L_3385:
        /*015c*/ 	.byte	0x04, 0x1e
        /*015e*/ 	.short	(.L_3387 - .L_3386)
.L_3386:
        /*0160*/ 	.word	0x00000000


	//----- nvinfo : EIATTR_CBANK_PARAM_SIZE
	.align		4
.L_3387:
        /*0164*/ 	.byte	0x03, 0x19
        /*0166*/ 	.short	0x00a0


	//----- nvinfo : EIATTR_PARAM_CBANK
	.align		4
        /*0168*/ 	.byte	0x04, 0x0a
        /*016a*/ 	.short	(.L_3389 - .L_3388)
	.align		4
.L_3388:
        /*016c*/ 	.word	index@(.nv.constant0._Z30group_norm_nhwc_fwd_sum_kernelI11Fp16IOBf16WLi192EEv26Group_norm_nhwc_fwd_params)
        /*0170*/ 	.short	0x0210
        /*0172*/ 	.short	0x00a0


	//----- nvinfo : EIATTR_SW_WAR
	.align		4
.L_3389:
        /*0174*/ 	.byte	0x04, 0x36
        /*0176*/ 	.short	(.L_3391 - .L_3390)
.L_3390:
        /*0178*/ 	.word	0x00000008
.L_3391:


//--------------------- .nv.info._Z30group_norm_nhwc_fwd_sum_kernelI11Fp16IOBf16WLi448EEv26Group_norm_nhwc_fwd_params --------------------------
	.section	.nv.info._Z30group_norm_nhwc_fwd_sum_kernelI11Fp16IOBf16WLi448EEv26Group_norm_nhwc_fwd_params,"",@"SHT_CUDA_INFO"
	.sectionflags	@""
	.align	4


	//----- nvinfo : EIATTR_CUDA_API_VERSION
	.align		4
        /*0000*/ 	.byte	0x04, 0x37
        /*0002*/ 	.short	(.L_3393 - .L_3392)
.L_3392:
        /*0004*/ 	.word	0x00000082


	//----- nvinfo : EIATTR_KPARAM_INFO
	.align		4
.L_3393:
        /*0008*/ 	.byte	0x04, 0x17
        /*000a*/ 	.short	(.L_3395 - .L_3394)
.L_3394:
        /*000c*/ 	.word	0x00000000
        /*0010*/ 	.short	0x0000
        /*0012*/ 	.short	0x0000
        /*0014*/ 	.byte	0x00, 0xf0, 0x81, 0x02


	//----- nvinfo : EIATTR_SPARSE_MMA_MASK
	.align		4
.L_3395:
        /*0018*/ 	.byte	0x03, 0x50
        /*001a*/ 	.short	0x0000


	//----- nvinfo : EIATTR_MAXREG_COUNT
	.align		4
        /*001c*/ 	.byte	0x03, 0x1b
        /*001e*/ 	.short	0x00ff


	//----- nvinfo : EIATTR_NUM_BARRIERS
	.align		4
        /*0020*/ 	.byte	0x02, 0x4c
        /*0022*/ 	.byte	0x01
	.zero		1


	//----- nvinfo : EIATTR_MERCURY_ISA_VERSION
	.align		4
        /*0024*/ 	.byte	0x03, 0x5f
        /*0026*/ 	.short	0x0101


	//----- nvinfo : EIATTR_COOP_GROUP_MASK_REGIDS
	.align		4
        /*0028*/ 	.byte	0x04, 0x29
        /*002a*/ 	.short	(.L_3397 - .L_3396)


	//   ....[0]....
.L_3396:
        /*002c*/ 	.word	0xffffffff


	//   ....[1]....
        /*0030*/ 	.word	0xffffffff


	//   ....[2]....
        /*0034*/ 	.word	0xffffffff


	//   ....[3]....
        /*0038*/ 	.word	0xffffffff


	//   ....[4]....
        /*003c*/ 	.word	0xffffffff


	//   ....[5]....
        /*0040*/ 	.word	0xffffffff


	//   ....[6]....
        /*0044*/ 	.word	0xffffffff


	//   ....[7]....
        /*0048*/ 	.word	0xffffffff


	//   ....[8]....
        /*004c*/ 	.word	0xffffffff


	//   ....[9]....
        /*0050*/ 	.word	0xffffffff


	//   ....[10]....
        /*0054*/ 	.word	0xffffffff


	//   ....[11]....
        /*0058*/ 	.word	0xffffffff


	//   ....[12]....
        /*005c*/ 	.word	0xffffffff


	//   ....[13]....
        /*0060*/ 	.word	0xffffffff


	//   ....[14]....
        /*0064*/ 	.word	0xffffffff


	//   ....[15]....
        /*0068*/ 	.word	0xffffffff


	//   ....[16]....
        /*006c*/ 	.word	0xffffffff


	//   ....[17]....
        /*0070*/ 	.word	0xffffffff


	//   ....[18]....
        /*0074*/ 	.word	0x05000032


	//   ....[19]....
        /*0078*/ 	.word	0x05000032


	//   ....[20]....
        /*007c*/ 	.word	0x05000032


	//   ....[21]....
        /*0080*/ 	.word	0x05000032


	//   ....[22]....
        /*0084*/ 	.word	0x05000032


	//   ....[23]....
        /*0088*/ 	.word	0x05000032


	//   ....[24]....
        /*008c*/ 	.word	0x05000032


	//   ....[25]....
        /*0090*/ 	.word	0x05000032


	//   ....[26]....
        /*0094*/ 	.word	0x05000032


	//   ....[27]....
        /*0098*/ 	.word	0x05000032


	//   ....[28]....
        /*009c*/ 	.word	0x05000032


	//   ....[29]....
        /*00a0*/ 	.word	0x05000032


	//   ....[30]....
        /*00a4*/ 	.word	0x05000032


	//   ....[31]....
        /*00a8*/ 	.word	0x05000032


	//   ....[32]....
        /*00ac*/ 	.word	0x05000032


	//   ....[33]....
        /*00b0*/ 	.word	0x05000032


	//   ....[34]....
        /*00b4*/ 	.word	0x05000032


	//   ....[35]....
        /*00b8*/ 	.word	0x05000032


	//----- nvinfo : EIATTR_COOP_GROUP_INSTR_OFFSETS
	.align		4
.L_3397:
        /*00bc*/ 	.byte	0x04, 0x28
        /*00be*/ 	.short	(.L_3399 - .L_3398)


	//   ....[0]....
.L_3398:
        /*00c0*/ 	.word	0x00001550


	//   ....[1]....
        /*00c4*/ 	.word	0x00001580


	//   ....[2]....
        /*00c8*/ 	.word	0x000015a0


	//   ....[3]....
        /*00cc*/ 	.word	0x00001600


	//   ....[4]....
        /*00d0*/ 	.word	0x00001630


	//   ....[5]....
        /*00d4*/ 	.word	0x00001640


	//   ....[6]....
        /*00d8*/ 	.word	0x000016a0


	//   ....[7]....
        /*00dc*/ 	.word	0x000016d0


	//   ....[8]....
        /*00e0*/ 	.word	0x000016e0


	//   ....[9]....
        /*00e4*/ 	.word	0x00001740


	//   ....[10]....
        /*00e8*/ 	.word	0x00001770


	//   ....[11]....
        /*00ec*/ 	.word	0x00001780


	//   ....[12]....
        /*00f0*/ 	.word	0x000017d0


	//   ....[13]....
        /*00f4*/ 	.word	0x00001810


	//   ....[14]....
        /*00f8*/ 	.word	0x00001830


	//   ....[15]....
        /*00fc*/ 	.word	0x00001870


	//   ....[16]....
        /*0100*/ 	.word	0x000018b0


	//   ....[17]....
        /*0104*/ 	.word	0x000018d0


	//   ....[18]....
        /*0108*/ 	.word	0x00002370


	//   ....[19]....
        /*010c*/ 	.word	0x000023e0


	//   ....[20]....
        /*0110*/ 	.word	0x00002450


	//   ....[21]....
        /*0114*/ 	.word	0x00002500


	//   ....[22]....
        /*0118*/ 	.word	0x00002570


	//   ....[23]....
        /*011c*/ 	.word	0x000025e0


	//   ....[24]....
        /*0120*/ 	.word	0x00002690


	//   ....[25]....
        /*0124*/ 	.word	0x00002700


	//   ....[26]....
        /*0128*/ 	.word	0x00002770


	//   ....[27]....
        /*012c*/ 	.word	0x00002820


	//   ....[28]....
        /*0130*/ 	.word	0x00002890


	//   ....[29]....
        /*0134*/ 	.word	0x00002900


	//   ....[30]....
        /*0138*/ 	.word	0x000029b0


	//   ....[31]....
        /*013c*/ 	.word	0x00002a30


	//   ....[32]....
        /*0140*/ 	.word	0x00002a90


	//   ....[33]....
        /*0144*/ 	.word	0x00002b40


	//   ....[34]....
        /*0148*/ 	.word	0x00002bc0


	//   ....[35]....
        /*014c*/ 	.word	0x00002c20


	//----- nvinfo : EIATTR_EXIT_INSTR_OFFSETS
	.align		4
.L_3399:
        /*0150*/ 	.byte	0x04, 0x1c
        /*0152*/ 	.short	(.L_3401 - .L_3400)


	//   ....[0]....
.L_3400:
        /*0154*/ 	.word	0x000021e0


	//   ....[1]....
        /*0158*/ 	.word	0x000022d0


	//----- nvinfo : EIATTR_CRS_STACK_SIZE
	.align		4
.L_3401:
        /*015c*/ 	.byte	0x04, 0x1e
        /*015e*/ 	.short	(.L_3403 - .L_3402)
.L_3402:
        /*0160*/ 	.word	0x00000000


	//----- nvinfo : EIATTR_CBANK_PARAM_SIZE
	.align		4
.L_3403:
        /*0164*/ 	.byte	0x03, 0x19
        /*0166*/ 	.short	0x00a0


	//----- nvinfo : EIATTR_PARAM_CBANK
	.align		4
        /*0168*/ 	.byte	0x04, 0x0a
        /*016a*/ 	.short	(.L_3405 - .L_3404)
	.align		4
.L_3404:
        /*016c*/ 	.word	index@(.nv.constant0._Z30group_norm_nhwc_fwd_sum_kernelI11Fp16IOBf16WLi448EEv26Group_norm_nhwc_fwd_params)
        /*0170*/ 	.short	0x0210
        /*0172*/ 	.short	0x00a0


	//----- nvinfo : EIATTR_SW_WAR
	.align		4
.L_3405:
        /*0174*/ 	.byte	0x04, 0x36
        /*0176*/ 	.short	(.L_3407 - .L_3406)
.L_3406:
        /*0178*/ 	.word	0x00000008
.L_3407:


//--------------------- .nv.info._Z30group_norm_nhwc_fwd_sum_kernelI11Fp16IOBf16WLi256EEv26Group_norm_nhwc_fwd_params --------------------------
	.section	.nv.info._Z30group_norm_nhwc_fwd_sum_kernelI11Fp16IOBf16WLi256EEv26Group_norm_nhwc_fwd_params,"",@"SHT_CUDA_INFO"
	.sectionflags	@""
	.align	4


	//----- nvinfo : EIATTR_CUDA_API_VERSION
	.align		4
        /*0000*/ 	.byte	0x04, 0x37
        /*0002*/ 	.short	(.L_3409 - .L_3408)
.L_3408:
        /*0004*/ 	.word	0x00000082


	//----- nvinfo : EIATTR_KPARAM_INFO
	.align		4
.L_3409:
        /*0008*/ 	.byte	0x04, 0x17
        /*000a*/ 	.short	(.L_3411 - .L_3410)
.L_3410:
        /*000c*/ 	.word	0x00000000
        /*0010*/ 	.short	0x0000
        /*0012*/ 	.short	0x0000
        /*0014*/ 	.byte	0x00, 0xf0, 0x81, 0x02


	//----- nvinfo : EIATTR_SPARSE_MMA_MASK
	.align		4
.L_3411:
        /*0018*/ 	.byte	0x03, 0x50
        /*001a*/ 	.short	0x0000


	//----- nvinfo : EIATTR_MAXREG_COUNT
	.align		4
        /*001c*/ 	.byte	0x03, 0x1b
        /*001e*/ 	.short	0x00ff


	//----- nvinfo : EIATTR_NUM_BARRIERS
	.align		4
        /*0020*/ 	.byte	0x02, 0x4c
        /*0022*/ 	.byte	0x01
	.zero		1


	//----- nvinfo : EIATTR_MERCURY_ISA_VERSION
	.align		4
        /*0024*/ 	.byte	0x03, 0x5f
        /*0026*/ 	.short	0x0101


	//----- nvinfo : EIATTR_COOP_GROUP_MASK_REGIDS
	.align		4
        /*0028*/ 	.byte	0x04, 0x29
        /*002a*/ 	.short	(.L_3413 - .L_3412)


	//   ....[0]....
.L_3412:
        /*002c*/ 	.word	0xffffffff


	//   ....[1]....
        /*0030*/ 	.word	0xffffffff


	//   ....[2]....
        /*0034*/ 	.word	0xffffffff


	//   ....[3]....
        /*0038*/ 	.word	0xffffffff


	//   ....[4]....
        /*003c*/ 	.word	0xffffffff


	//   ....[5]....
        /*0040*/ 	.word	0xffffffff


	//   ....[6]....
        /*0044*/ 	.word	0xffffffff


	//   ....[7]....
        /*0048*/ 	.word	0xffffffff


	//   ....[8]....
        /*004c*/ 	.word	0xffffffff


	//   ....[9]....
        /*0050*/ 	.word	0xffffffff


	//   ....[10]....
        /*0054*/ 	.word	0xffffffff


	//   ....[11]....
        /*0058*/ 	.word	0xffffffff


	//   ....[12]....
        /*005c*/ 	.word	0xffffffff


	//   ....[13]....
        /*0060*/ 	.word	0xffffffff


	//   ....[14]....
        /*0064*/ 	.word	0xffffffff


	//   ....[15]....
        /*0068*/ 	.word	0xffffffff


	//   ....[16]....
        /*006c*/ 	.word	0xffffffff


	//   ....[17]....
        /*0070*/ 	.word	0xffffffff


	//   ....[18]....
        /*0074*/ 	.word	0x05000020


	//   ....[19]....
        /*0078*/ 	.word	0x05000020


	//   ....[20]....
        /*007c*/ 	.word	0x05000020


	//   ....[21]....
        /*0080*/ 	.word	0x05000020


	//   ....[22]....
        /*0084*/ 	.word	0x05000020


	//   ....[23]....
        /*0088*/ 	.word	0x05000020


	//   ....[24]....
        /*008c*/ 	.word	0x05000020


	//   ....[25]....
        /*0090*/ 	.word	0x05000020


	//   ....[26]....
        /*0094*/ 	.word	0x05000020


	//   ....[27]....
        /*0098*/ 	.word	0x05000020


	//   ....[28]....
        /*009c*/ 	.word	0x05000020


	//   ....[29]....
        /*00a0*/ 	.word	0x05000020


	//   ....[30]....
        /*00a4*/ 	.word	0x05000020


	//   ....[31]....
        /*00a8*/ 	.word	0x05000020


	//   ....[32]....
        /*00ac*/ 	.word	0x05000020


	//   ....[33]....
        /*00b0*/ 	.word	0x05000020


	//   ....[34]....
        /*00b4*/ 	.word	0x05000020


	//   ....[35]....
        /*00b8*/ 	.word	0x05000020


	//----- nvinfo : EIATTR_COOP_GROUP_INSTR_OFFSETS
	.align		4
.L_3413:
        /*00bc*/ 	.byte	0x04, 0x28
        /*00be*/ 	.short	(.L_3415 - .L_3414)


	//   ....[0]....
.L_3414:
        /*00c0*/ 	.word	0x00001160


	//   ....[1]....
        /*00c4*/ 	.word	0x00001190


	//   ....[2]....
        /*00c8*/ 	.word	0x000011b0


	//   ....[3]....
        /*00cc*/ 	.word	0x00001210


	//   ....[4]....
        /*00d0*/ 	.word	0x00001240


	//   ....[5]....
        /*00d4*/ 	.word	0x00001250


	//   ....[6]....
        /*00d8*/ 	.word	0x000012a0


	//   ....[7]....
        /*00dc*/ 	.word	0x000012d0


	//   ....[8]....
        /*00e0*/ 	.word	0x000012f0


	//   ....[9]....
        /*00e4*/ 	.word	0x00001340


	//   ....[10]....
        /*00e8*/ 	.word	0x00001350


	//   ....[11]....
        /*00ec*/ 	.word	0x00001390


	//   ....[12]....
        /*00f0*/ 	.word	0x000013e0


	//   ....[13]....
        /*00f4*/ 	.word	0x00001420


	//   ....[14]....
        /*00f8*/ 	.word	0x00001460


	//   ....[15]....
        /*00fc*/ 	.word	0x00001480


	//   ....[16]....
        /*0100*/ 	.word	0x000014b0


	//   ....[17]....
        /*0104*/ 	.word	0x000014e0


	//   ....[18]....
        /*0108*/ 	.word	0x00001c10


	//   ....[19]....
        /*010c*/ 	.word	0x00001c80


	//   ....[20]....
        /*0110*/ 	.word	0x00001cf0


	//   ....[21]....
        /*0114*/ 	.word	0x00001da0


	//   ....[22]....
        /*0118*/ 	.word	0x00001e10


	//   ....[23]....
        /*011c*/ 	.word	0x00001e80


	//   ....[24]....
        /*0120*/ 	.word	0x00001f30


	//   ....[25]....
        /*0124*/ 	.word	0x00001fa0


	//   ....[26]....
        /*0128*/ 	.word	0x00002010


	//   ....[27]....
        /*012c*/ 	.word	0x000020c0


	//   ....[28]....
        /*0130*/ 	.word	0x00002130


	//   ....[29]....
        /*0134*/ 	.word	0x000021a0


	//   ....[30]....
        /*0138*/ 	.word	0x00002250


	//   ....[31]....
        /*013c*/ 	.word	0x000022d0


	//   ....[32]....
        /*0140*/ 	.word	0x00002340


	//   ....[33]....
        /*0144*/ 	.word	0x000023e0


	//   ....[34]....
        /*0148*/ 	.word	0x00002460


	//   ....[35]....
        /*014c*/ 	.word	0x000024c0


	//----- nvinfo : EIATTR_EXIT_INSTR_OFFSETS
	.align		4
.L_3415:
        /*0150*/ 	.byte	0x04, 0x1c
        /*0152*/ 	.short	(.L_3417 - .L_3416)


	//   ....[0]....
.L_3416:
        /*0154*/ 	.word	0x00001a80


	//   ....[1]....
        /*0158*/ 	.word	0x00001b70


	//----- nvinfo : EIATTR_CRS_STACK_SIZE
	.align		4
.L_3417:
        /*015c*/ 	.byte	0x04, 0x1e
        /*015e*/ 	.short	(.L_3419 - .L_3418)
.L_3418:
        /*0160*/ 	.word	0x00000000


	//----- nvinfo : EIATTR_CBANK_PARAM_SIZE
	.align		4
.L_3419:
        /*0164*/ 	.byte	0x03, 0x19
        /*0166*/ 	.short	0x00a0


	//----- nvinfo : EIATTR_PARAM_CBANK
	.align		4
        /*0168*/ 	.byte	0x04, 0x0a
        /*016a*/ 	.short	(.L_3421 - .L_3420)
	.align		4
.L_3420:
        /*016c*/ 	.word	index@(.nv.constant0._Z30group_norm_nhwc_fwd_sum_kernelI11Fp16IOBf16WLi256EEv26Group_norm_nhwc_fwd_params)
        /*0170*/ 	.short	0x0210
        /*0172*/ 	.short	0x00a0


	//----- nvinfo : EIATTR_SW_WAR
	.align		4
.L_3421:
        /*0174*/ 	.byte	0x04, 0x36
        /*0176*/ 	.short	(.L_3423 - .L_3422)
.L_3422:
        /*0178*/ 	.word	0x00000008
.L_3423:


//--------------------- .nv.info._Z30group_norm_nhwc_fwd_sum_kernelI11Fp16IOBf16WLi120EEv26Group_norm_nhwc_fwd_params --------------------------
	.section	.nv.info._Z30group_norm_nhwc_fwd_sum_kernelI11Fp16IOBf16WLi120EEv26Group_norm_nhwc_fwd_params,"",@"SHT_CUDA_INFO"
	.sectionflags	@""
	.align	4


	//----- nvinfo : EIATTR_CUDA_API_VERSION
	.align		4
        /*0000*/ 	.byte	0x04, 0x37
        /*0002*/ 	.short	(.L_3425 - .L_3424)
.L_3424:
        /*0004*/ 	.word	0x00000082


	//----- nvinfo : EIATTR_KPARAM_INFO
	.align		4
.L_3425:
        /*0008*/ 	.byte	0x04, 0x17
        /*000a*/ 	.short	(.L_3427 - .L_3426)
.L_3426:
        /*000c*/ 	.word	0x00000000
        /*0010*/ 	.short	0x0000
        /*0012*/ 	.short	0x0000
        /*0014*/ 	.byte	0x00, 0xf0, 0x81, 0x02


	//----- nvinfo : EIATTR_SPARSE_MMA_MASK
	.align		4
.L_3427:
        /*0018*/ 	.byte	0x03, 0x50
        /*001a*/ 	.short	0x0000


	//----- nvinfo : EIATTR_MAXREG_COUNT
	.align		4
        /*001c*/ 	.byte	0x03, 0x1b
        /*001e*/ 	.short	0x00ff


	//----- nvinfo : EIATTR_NUM_BARRIERS
	.align		4
        /*0020*/ 	.byte	0x02, 0x4c
        /*0022*/ 	.byte	0x01
	.zero		1


	//----- nvinfo : EIATTR_MERCURY_ISA_VERSION
	.align		4
        /*0024*/ 	.byte	0x03, 0x5f
        /*0026*/ 	.short	0x0101


	//----- nvinfo : EIATTR_COOP_GROUP_MASK_REGIDS
	.align		4
        /*0028*/ 	.byte	0x04, 0x29
        /*002a*/ 	.short	(.L_3429 - .L_3428)


	//   ....[0]....
.L_3428:
        /*002c*/ 	.word	0x0500000b


	//   ....[1]....
        /*0030*/ 	.word	0x0500000b


	//   ....[2]....
        /*0034*/ 	.word	0x0500000b


	//   ....[3]....
        /*0038*/ 	.word	0x0500000b


	//   ....[4]....
        /*003c*/ 	.word	0x0500000b


	//   ....[5]....
        /*0040*/ 	.word	0x0500000b


	//   ....[6]....
        /*0044*/ 	.word	0x0500000b


	//   ....[7]....
        /*0048*/ 	.word	0x0500000b


	//   ....[8]....
        /*004c*/ 	.word	0x0500000b


	//   ....[9]....
        /*0050*/ 	.word	0x0500000b


	//   ....[10]....
        /*0054*/ 	.word	0x0500000b


	//   ....[11]....
        /*0058*/ 	.word	0x0500000b


	//   ....[12]....
        /*005c*/ 	.word	0x0500000b


	//   ....[13]....
        /*0060*/ 	.word	0x0500000b


	//   ....[14]....
        /*0064*/ 	.word	0x0500000b


	//   ....[15]....
        /*0068*/ 	.word	0x0500000b


	//   ....[16]....
        /*006c*/ 	.word	0x0500000b


	//   ....[17]....
        /*0070*/ 	.word	0x0500000b


	//   ....[18]....
        /*0074*/ 	.word	0x0500000b


	//   ....[19]....
        /*0078*/ 	.word	0x0500000b


	//   ....[20]....
        /*007c*/ 	.word	0x0500000b


	//   ....[21]....
        /*0080*/ 	.word	0x0500000b


	//----- nvinfo : EIATTR_COOP_GROUP_INSTR_OFFSETS
	.align		4
.L_3429:
        /*0084*/ 	.byte	0x04, 0x28
        /*0086*/ 	.short	(.L_3431 - .L_3430)


	//   ....[0]....
.L_3430:
        /*0088*/ 	.word	0x00000ef0


	//   ....[1]....
        /*008c*/ 	.word	0x00000ff0


	//   ....[2]....
        /*0090*/ 	.word	0x00001030


	//   ....[3]....
        /*0094*/ 	.word	0x00001130


	//   ....[4]....
        /*0098*/ 	.word	0x00001170


	//   ....[5]....
        /*009c*/ 	.word	0x00001270


	//   ....[6]....
        /*00a0*/ 	.word	0x000012b0


	//   ....[7]....
        /*00a4*/ 	.word	0x000013e0


	//   ....[8]....
        /*00a8*/ 	.word	0x00001430


	//   ....[9]....
        /*00ac*/ 	.word	0x000014a0


	//   ....[10]....
        /*00b0*/ 	.word	0x00001510


	//   ....[11]....
        /*00b4*/ 	.word	0x00001a00


	//   ....[12]....
        /*00b8*/ 	.word	0x00001a50


	//   ....[13]....
        /*00bc*/ 	.word	0x00001ac0


	//   ....[14]....
        /*00c0*/ 	.word	0x00001b10


	//   ....[15]....
        /*00c4*/ 	.word	0x00001b80


	//   ....[16]....
        /*00c8*/ 	.word	0x00001bd0


	//   ....[17]....
        /*00cc*/ 	.word	0x00001c40


	//   ....[18]....
        /*00d0*/ 	.word	0x00001ca0


	//   ....[19]....
        /*00d4*/ 	.word	0x00001d20


	//   ....[20]....
        /*00d8*/ 	.word	0x00001db0


	//   ....[21]....
        /*00dc*/ 	.word	0x00001e40


	//----- nvinfo : EIATTR_EXIT_INSTR_OFFSETS
	.align		4
.L_3431:
        /*00e0*/ 	.byte	0x04, 0x1c
        /*00e2*/ 	.short	(.L_3433 - .L_3432)


	//   ....[0]....
.L_3432:
        /*00e4*/ 	.word	0x00001900


	//   ....[1]....
        /*00e8*/ 	.word	0x000019e0


	//----- nvinfo : EIATTR_CRS_STACK_SIZE
	.align		4
.L_3433:
        /*00ec*/ 	.byte	0x04, 0x1e
        /*00ee*/ 	.short	(.L_3435 - .L_3434)
.L_3434:
        /*00f0*/ 	.word	0x00000000


	//----- nvinfo : EIATTR_CBANK_PARAM_SIZE
	.align		4
.L_3435:
        /*00f4*/ 	.byte	0x03, 0x19
        /*00f6*/ 	.short	0x00a0


	//----- nvinfo : EIATTR_PARAM_CBANK
	.align		4
        /*00f8*/ 	.byte	0x04, 0x0a
        /*00fa*/ 	.short	(.L_3437 - .L_3436)
	.align		4
.L_3436:
        /*00fc*/ 	.word	index@(.nv.constant0._Z30group_norm_nhwc_fwd_sum_kernelI11Fp16IOBf16WLi120EEv26Group_norm_nhwc_fwd_params)
        /*0100*/ 	.short	0x0210
        /*0102*/ 	.short	0x00a0


	//----- nvinfo : EIATTR_SW_WAR
	.align		4
.L_3437:
        /*0104*/ 	.byte	0x04, 0x36
        /*0106*/ 	.short	(.L_3439 - .L_3438)
.L_3438:
        /*0108*/ 	.word	0x00000008
.L_3439:


//--------------------- .nv.info._Z30group_norm_nhwc_fwd_sum_kernelI11Fp16IOBf16WLi140EEv26Group_norm_nhwc_fwd_params --------------------------
	.section	.nv.info._Z30group_norm_nhwc_fwd_sum_kernelI11Fp16IOBf16WLi140EEv26Group_norm_nhwc_fwd_params,"",@"SHT_CUDA_INFO"
	.sectionflags	@""
	.align	4


	//----- nvinfo : EIATTR_CUDA_API_VERSION
	.align		4
        /*0000*/ 	.byte	0x04, 0x37
        /*0002*/ 	.short	(.L_3441 - .L_3440)
.L_3440:
        /*0004*/ 	.word	0x00000082


	//----- nvinfo : EIATTR_KPARAM_INFO
	.align		4
.L_3441:
        /*0008*/ 	.byte	0x04, 0x17
        /*000a*/ 	.short	(.L_3443 - .L_3442)
.L_3442:
        /*000c*/ 	.word	0x00000000
        /*0010*/ 	.short	0x0000
        /*0012*/ 	.short	0x0000
        /*0014*/ 	.byte	0x00, 0xf0, 0x81, 0x02


	//----- nvinfo : EIATTR_SPARSE_MMA_MASK
	.align		4
.L_3443:
        /*0018*/ 	.byte	0x03, 0x50
        /*001a*/ 	.short	0x0000


	//----- nvinfo : EIATTR_MAXREG_COUNT
	.align		4
        /*001c*/ 	.byte	0x03, 0x1b
        /*001e*/ 	.short	0x00ff


	//----- nvinfo : EIATTR_NUM_BARRIERS
	.align		4
        /*0020*/ 	.byte	0x02, 0x4c
        /*0022*/ 	.byte	0x01
	.zero		1


	//----- nvinfo : EIATTR_MERCURY_ISA_VERSION
	.align		4
        /*0024*/ 	.byte	0x03, 0x5f
        /*0026*/ 	.short	0x0101


	//----- nvinfo : EIATTR_COOP_GROUP_MASK_REGIDS
	.align		4
        /*0028*/ 	.byte	0x04, 0x29
        /*002a*/ 	.short	(.L_3445 - .L_3444)


	//   ....[0]....
.L_3444:
        /*002c*/ 	.word	0x05000007


	//   ....[1]....
        /*0030*/ 	.word	0x05000007


	//   ....[2]....
        /*0034*/ 	.word	0x05000007


	//   ....[3]....
        /*0038*/ 	.word	0x05000007


	//   ....[4]....
        /*003c*/ 	.word	0x05000007


	//   ....[5]....
        /*0040*/ 	.word	0x05000007


	//   ....[6]....
        /*0044*/ 	.word	0x05000007


	//   ....[7]....
        /*0048*/ 	.word	0x05000007


	//   ....[8]....
        /*004c*/ 	.word	0x05000007


	//   ....[9]....
        /*0050*/ 	.word	0x05000007


	//   ....[10]....
        /*0054*/ 	.word	0x05000007


	//   ....[11]....
        /*0058*/ 	.word	0x05000007


	//   ....[12]....
        /*005c*/ 	.word	0x05000007


	//   ....[13]....
        /*0060*/ 	.word	0x05000007


	//   ....[14]....
        /*0064*/ 	.word	0x05000007


	//   ....[15]....
        /*0068*/ 	.word	0x05000007


	//   ....[16]....
        /*006c*/ 	.word	0x05000007


	//   ....[17]....
        /*0070*/ 	.word	0x05000007


	//   ....[18]....
        /*0074*/ 	.word	0x05000007


	//   ....[19]....
        /*0078*/ 	.word	0x05000007


	//   ....[20]....
        /*007c*/ 	.word	0x05000007


	//   ....[21]....
        /*0080*/ 	.word	0x05000007


	//----- nvinfo : EIATTR_COOP_GROUP_INSTR_OFFSETS
	.align		4
.L_3445:
        /*0084*/ 	.byte	0x04, 0x28
        /*0086*/ 	.short	(.L_3447 - .L_3446)


	//   ....[0]....
.L_3446:
        /*0088*/ 	.word	0x00000f40


	//   ....[1]....
        /*008c*/ 	.word	0x00001040


	//   ....[2]....
        /*0090*/ 	.word	0x00001080


	//   ....[3]....
        /*0094*/ 	.word	0x00001180


	//   ....[4]....
        /*0098*/ 	.word	0x000011c0


	//   ....[5]....
        /*009c*/ 	.word	0x000012c0


	//   ....[6]....
        /*00a0*/ 	.word	0x00001300


	//   ....[7]....
        /*00a4*/ 	.word	0x00001430


	//   ....[8]....
        /*00a8*/ 	.word	0x00001480


	//   ....[9]....
        /*00ac*/ 	.word	0x000014f0


	//   ....[10]....
        /*00b0*/ 	.word	0x00001560


	//   ....[11]....
        /*00b4*/ 	.word	0x00001b30


	//   ....[12]....
        /*00b8*/ 	.word	0x00001b80


	//   ....[13]....
        /*00bc*/ 	.word	0x00001bf0


	//   ....[14]....
        /*00c0*/ 	.word	0x00001c40


	//   ....[15]....
        /*00c4*/ 	.word	0x00001cb0


	//   ....[16]....
        /*00c8*/ 	.word	0x00001d00


	//   ....[17]....
        /*00cc*/ 	.word	0x00001d70


	//   ....[18]....
        /*00d0*/ 	.word	0x00001dd0


	//   ....[19]....
        /*00d4*/ 	.word	0x00001e50


	//   ....[20]....
        /*00d8*/ 	.word	0x00001ee0


	//   ....[21]....
        /*00dc*/ 	.word	0x00001f70


	//----- nvinfo : EIATTR_EXIT_INSTR_OFFSETS
	.align		4
.L_3447:
        /*00e0*/ 	.byte	0x04, 0x1c
        /*00e2*/ 	.short	(.L_3449 - .L_3448)


	//   ....[0]....
.L_3448:
        /*00e4*/ 	.word	0x00001a30


	//   ....[1]....
        /*00e8*/ 	.word	0x00001b10


	//----- nvinfo : EIATTR_CRS_STACK_SIZE
	.align		4
.L_3449:
        /*00ec*/ 	.byte	0x04, 0x1e
        /*00ee*/ 	.short	(.L_3451 - .L_3450)
.L_3450:
        /*00f0*/ 	.word	0x00000000


	//----- nvinfo : EIATTR_CBANK_PARAM_SIZE
	.align		4
.L_3451:
        /*00f4*/ 	.byte	0x03, 0x19
        /*00f6*/ 	.short	0x00a0


	//----- nvinfo : EIATTR_PARAM_CBANK
	.align		4
        /*00f8*/ 	.byte	0x04, 0x0a
        /*00fa*/ 	.short	(.L_3453 - .L_3452)
	.align		4
.L_3452:
        /*00fc*/ 	.word	index@(.nv.constant0._Z30group_norm_nhwc_fwd_sum_kernelI11Fp16IOBf16WLi140EEv26Group_norm_nhwc_fwd_params)
        /*0100*/ 	.short	0x0210
        /*0102*/ 	.short	0x00a0


	//----- nvinfo : EIATTR_SW_WAR
	.align		4
.L_3453:
        /*0104*/ 	.byte	0x04, 0x36
        /*0106*/ 	.short	(.L_3455 - .L_3454)
.L_3454:
        /*0108*/ 	.word	0x00000008
.L_3455:


//--------------------- .nv.info._Z30group_norm_nhwc_fwd_sum_kernelI11Fp16IOBf16WLi160EEv26Group_norm_nhwc_fwd_params --------------------------
	.section	.nv.info._Z30group_norm_nhwc_fwd_sum_kernelI11Fp16IOBf16WLi160EEv26Group_norm_nhwc_fwd_params,"",@"SHT_CUDA_INFO"
	.sectionflags	@""
	.align	4


	//----- nvinfo : EIATTR_CUDA_API_VERSION
	.align		4
        /*0000*/ 	.byte	0x04, 0x37
        /*0002*/ 	.short	(.L_3457 - .L_3456)
.L_3456:
        /*0004*/ 	.word	0x00000082


	//----- nvinfo : EIATTR_KPARAM_INFO
	.align		4
.L_3457:
        /*0008*/ 	.byte	0x04, 0x17
        /*000a*/ 	.short	(.L_3459 - .L_3458)
.L_3458:
        /*000c*/ 	.word	0x00000000
        /*0010*/ 	.short	0x0000
        /*0012*/ 	.short	0x0000
        /*0014*/ 	.byte	0x00, 0xf0, 0x81, 0x02


	//----- nvinfo : EIATTR_SPARSE_MMA_MASK
	.align		4
.L_3459:
        /*0018*/ 	.byte	0x03, 0x50
        /*001a*/ 	.short	0x0000


	//----- nvinfo : EIATTR_MAXREG_COUNT
	.align		4
        /*001c*/ 	.byte	0x03, 0x1b
        /*001e*/ 	.short	0x00ff


	//----- nvinfo : EIATTR_NUM_BARRIERS
	.align		4
        /*0020*/ 	.byte	0x02, 0x4c
        /*0022*/ 	.byte	0x01
	.zero		1


	//----- nvinfo : EIATTR_MERCURY_ISA_VERSION
	.align		4
        /*0024*/ 	.byte	0x03, 0x5f
        /*0026*/ 	.short	0x0101


	//----- nvinfo : EIATTR_COOP_GROUP_MASK_REGIDS
	.align		4
        /*0028*/ 	.byte	0x04, 0x29
        /*002a*/ 	.short	(.L_3461 - .L_3460)


	//   ....[0]....
.L_3460:
        /*002c*/ 	.word	0xffffffff


	//   ....[1]....
        /*0030*/ 	.word	0xffffffff


	//   ....[2]....
        /*0034*/ 	.word	0xffffffff


	//   ....[3]....
        /*0038*/ 	.word	0xffffffff


	//   ....[4]....
        /*003c*/ 	.word	0xffffffff


	//   ....[5]....
        /*0040*/ 	.word	0xffffffff


	//   ....[6]....
        /*0044*/ 	.word	0xffffffff


	//   ....[7]....
        /*0048*/ 	.word	0xffffffff


	//   ....[8]....
        /*004c*/ 	.word	0xffffffff


	//   ....[9]....
        /*0050*/ 	.word	0xffffffff


	//   ....[10]....
        /*0054*/ 	.word	0xffffffff


	//   ....[11]....
        /*0058*/ 	.word	0xffffffff


	//   ....[12]....
        /*005c*/ 	.word	0xffffffff


	//   ....[13]....
        /*0060*/ 	.word	0xffffffff


	//   ....[14]....
        /*0064*/ 	.word	0xffffffff


	//   ....[15]....
        /*0068*/ 	.word	0xffffffff


	//   ....[16]....
        /*006c*/ 	.word	0xffffffff


	//   ....[17]....
        /*0070*/ 	.word	0xffffffff


	//   ....[18]....
        /*0074*/ 	.word	0x05000015


	//   ....[19]....
        /*0078*/ 	.word	0x05000015


	//   ....[20]....
        /*007c*/ 	.word	0x05000015


	//   ....[21]....
        /*0080*/ 	.word	0x05000015


	//   ....[22]....
        /*0084*/ 	.word	0x05000015


	//   ....[23]....
        /*0088*/ 	.word	0x05000015


	//   ....[24]....
        /*008c*/ 	.word	0x05000015


	//   ....[25]....
        /*0090*/ 	.word	0x05000015


	//   ....[26]....
        /*0094*/ 	.word	0x05000015


	//   ....[27]....
        /*0098*/ 	.word	0x05000015


	//   ....[28]....
        /*009c*/ 	.word	0x05000015


	//   ....[29]....
        /*00a0*/ 	.word	0x05000015


	//   ....[30]....
        /*00a4*/ 	.word	0x05000015


	//   ....[31]....
        /*00a8*/ 	.word	0x05000015


	//   ....[32]....
        /*00ac*/ 	.word	0x05000015


	//   ....[33]....
        /*00b0*/ 	.word	0x05000015


	//   ....[34]....
        /*00b4*/ 	.word	0x05000015


	//   ....[35]....
        /*00b8*/ 	.word	0x05000015


	//----- nvinfo : EIATTR_COOP_GROUP_INSTR_OFFSETS
	.align		4
.L_3461:
        /*00bc*/ 	.byte	0x04, 0x28
        /*00be*/ 	.short	(.L_3463 - .L_3462)


	//   ....[0]....
.L_3462:
        /*00c0*/ 	.word	0x00000f90


	//   ....[1]....
        /*00c4*/ 	.word	0x00000fc0


	//   ....[2]....
        /*00c8*/ 	.word	0x00000fd0


	//   ....[3]....
        /*00cc*/ 	.word	0x00001030


	//   ....[4]....
        /*00d0*/ 	.word	0x00001060


	//   ....[5]....
        /*00d4*/ 	.word	0x00001070


	//   ....[6]....
        /*00d8*/ 	.word	0x000010d0


	//   ....[7]....
        /*00dc*/ 	.word	0x00001100


	//   ....[8]....
        /*00e0*/ 	.word	0x00001110


	//   ....[9]....
        /*00e4*/ 	.word	0x00001170


	//   ....[10]....
        /*00e8*/ 	.word	0x000011a0


	//   ....[11]....
        /*00ec*/ 	.word	0x000011b0


	//   ....[12]....
        /*00f0*/ 	.word	0x00001210


	//   ....[13]....
        /*00f4*/ 	.word	0x00001240


	//   ....[14]....
        /*00f8*/ 	.word	0x00001250


	//   ....[15]....
        /*00fc*/ 	.word	0x000012c0


	//   ....[16]....
        /*0100*/ 	.word	0x000012d0


	//   ....[17]....
        /*0104*/ 	.word	0x000012e0


	//   ....[18]....
        /*0108*/ 	.word	0x00001870


	//   ....[19]....
        /*010c*/ 	.word	0x000018c0


	//   ....[20]....
        /*0110*/ 	.word	0x00001920


	//   ....[21]....
        /*0114*/ 	.word	0x000019b0


	//   ....[22]....
        /*0118*/ 	.word	0x00001a20


	//   ....[23]....
        /*011c*/ 	.word	0x00001a80


	//   ....[24]....
        /*0120*/ 	.word	0x00001b10


	//   ....[25]....
        /*0124*/ 	.word	0x00001b80


	//   ....[26]....
        /*0128*/ 	.word	0x00001be0


	//   ....[27]....
        /*012c*/ 	.word	0x00001c70


	//   ....[28]....
        /*0130*/ 	.word	0x00001ce0


	//   ....[29]....
        /*0134*/ 	.word	0x00001d30


	//   ....[30]....
        /*0138*/ 	.word	0x00001e10


	//   ....[31]....
        /*013c*/ 	.word	0x00001e60


	//   ....[32]....
        /*0140*/ 	.word	0x00001ec0


	//   ....[33]....
        /*0144*/ 	.word	0x00001f50


	//   ....[34]....
        /*0148*/ 	.word	0x00001fa0


	//   ....[35]....
        /*014c*/ 	.word	0x00001ff0


	//----- nvinfo : EIATTR_EXIT_INSTR_OFFSETS
	.align		4
.L_3463:
        /*0150*/ 	.byte	0x04, 0x1c
        /*0152*/ 	.short	(.L_3465 - .L_3464)


	//   ....[0]....
.L_3464:
        /*0154*/ 	.word	0x00001700


	//   ....[1]....
        /*0158*/ 	.word	0x000017f0


	//----- nvinfo : EIATTR_CRS_STACK_SIZE
	.align		4
.L_3465:
        /*015c*/ 	.byte	0x04, 0x1e
        /*015e*/ 	.short	(.L_3467 - .L_3466)
.L_3466:
        /*0160*/ 	.word	0x00000000


	//----- nvinfo : EIATTR_CBANK_PARAM_SIZE
	.align		4
.L_3467:
        /*0164*/ 	.byte	0x03, 0x19
        /*0166*/ 	.short	0x00a0


	//----- nvinfo : EIATTR_PARAM_CBANK
	.align		4
        /*0168*/ 	.byte	0x04, 0x0a
        /*016a*/ 	.short	(.L_3469 - .L_3468)
	.align		4
.L_3468:
        /*016c*/ 	.word	index@(.nv.constant0._Z30group_norm_nhwc_fwd_sum_kernelI11Fp16IOBf16WLi160EEv26Group_norm_nhwc_fwd_params)
        /*0170*/ 	.short	0x0210
        /*0172*/ 	.short	0x00a0


	//----- nvinfo : EIATTR_SW_WAR
	.align		4
.L_3469:
        /*0174*/ 	.byte	0x04, 0x36
        /*0176*/ 	.short	(.L_3471 - .L_3470)
.L_3470:
        /*0178*/ 	.word	0x00000008
.L_3471:


//--------------------- .nv.info._Z30group_norm_nhwc_fwd_sum_kernelI11Fp16IOFp16WLi196EEv26Group_norm_nhwc_fwd_params --------------------------
	.section	.nv.info._Z30group_norm_nhwc_fwd_sum_kernelI11Fp16IOFp16WLi196EEv26Group_norm_nhwc_fwd_params,"",@"SHT_CUDA_INFO"
	.sectionflags	@""
	.align	4


	//----- nvinfo : EIATTR_CUDA_API_VERSION
	.align		4
        /*0000*/ 	.byte	0x04, 0x37
        /*0002*/ 	.short	(.L_3473 - .L_3472)
.L_3472:
        /*0004*/ 	.word	0x00000082


	//----- nvinfo : EIATTR_KPARAM_INFO
	.align		4
.L_3473:
        /*0008*/ 	.byte	0x04, 0x17
        /*000a*/ 	.short	(.L_3475 - .L_3474)
.L_3474:
        /*000c*/ 	.word	0x00000000
        /*0010*/ 	.short	0x0000
        /*0012*/ 	.short	0x0000
        /*0014*/ 	.byte	0x00, 0xf0, 0x81, 0x02


	//----- nvinfo : EIATTR_SPARSE_MMA_MASK
	.align		4
.L_3475:
        /*0018*/ 	.byte	0x03, 0x50
        /*001a*/ 	.short	0x0000


	//----- nvinfo : EIATTR_MAXREG_COUNT
	.align		4
        /*001c*/ 	.byte	0x03, 0x1b
        /*001e*/ 	.short	0x00ff


	//----- nvinfo : EIATTR_NUM_BARRIERS
	.align		4
        /*0020*/ 	.byte	0x02, 0x4c
        /*0022*/ 	.byte	0x01
	.zero		1


	//----- nvinfo : EIATTR_MERCURY_ISA_VERSION
	.align		4
        /*0024*/ 	.byte	0x03, 0x5f
        /*0026*/ 	.short	0x0101


	//----- nvinfo : EIATTR_COOP_GROUP_MASK_REGIDS
	.align		4
        /*0028*/ 	.byte	0x04, 0x29
        /*002a*/ 	.short	(.L_3477 - .L_3476)


	//   ....[0]....
.L_3476:
        /*002c*/ 	.word	0x05000003


	//   ....[1]....
        /*0030*/ 	.word	0x05000003


	//   ....[2]....
        /*0034*/ 	.word	0x05000003


	//   ....[3]....
        /*0038*/ 	.word	0x05000003


	//   ....[4]....
        /*003c*/ 	.word	0x05000003


	//   ....[5]....
        /*0040*/ 	.word	0x05000003


	//   ....[6]....
        /*0044*/ 	.word	0x05000003


	//   ....[7]....
        /*0048*/ 	.word	0x05000003


	//   ....[8]....
        /*004c*/ 	.word	0x05000003


	//   ....[9]....
        /*0050*/ 	.word	0x05000003


	//   ....[10]....
        /*0054*/ 	.word	0x05000003


	//   ....[11]....
        /*0058*/ 	.word	0x05000003


	//   ....[12]....
        /*005c*/ 	.word	0x05000003


	//   ....[13]....
        /*0060*/ 	.word	0x05000003


	//   ....[14]....
        /*0064*/ 	.word	0x05000003


	//   ....[15]....
        /*0068*/ 	.word	0x05000003


	//   ....[16]....
        /*006c*/ 	.word	0x05000003


	//   ....[17]....
        /*0070*/ 	.word	0x05000003


	//   ....[18]....
        /*0074*/ 	.word	0x05000003


	//   ....[19]....
        /*0078*/ 	.word	0x05000003


	//   ....[20]....
        /*007c*/ 	.word	0x05000003


	//   ....[21]....
        /*0080*/ 	.word	0x05000003


	//----- nvinfo : EIATTR_COOP_GROUP_INSTR_OFFSETS
	.align		4
.L_3477:
        /*0084*/ 	.byte	0x04, 0x28
        /*0086*/ 	.short	(.L_3479 - .L_3478)


	//   ....[0]....
.L_3478:
        /*0088*/ 	.word	0x00001010


	//   ....[1]....
        /*008c*/ 	.word	0x00001110


	//   ....[2]....
        /*0090*/ 	.word	0x00001150


	//   ....[3]....
        /*0094*/ 	.word	0x00001250


	//   ....[4]....
        /*0098*/ 	.word	0x00001290


	//   ....[5]....
        /*009c*/ 	.word	0x00001390


	//   ....[6]....
        /*00a0*/ 	.word	0x000013d0


	//   ....[7]....
        /*00a4*/ 	.word	0x00001500


	//   ....[8]....
        /*00a8*/ 	.word	0x00001550


	//   ....[9]....
        /*00ac*/ 	.word	0x000015c0


	//   ....[10]....
        /*00b0*/ 	.word	0x00001630


	//   ....[11]....
        /*00b4*/ 	.word	0x00001d40


	//   ....[12]....
        /*00b8*/ 	.word	0x00001d90


	//   ....[13]....
        /*00bc*/ 	.word	0x00001e00


	//   ....[14]....
        /*00c0*/ 	.word	0x00001e50


	//   ....[15]....
        /*00c4*/ 	.word	0x00001ec0


	//   ....[16]....
        /*00c8*/ 	.word	0x00001f10


	//   ....[17]....
        /*00cc*/ 	.word	0x00001f80


	//   ....[18]....
        /*00d0*/ 	.word	0x00001fe0


	//   ....[19]....
        /*00d4*/ 	.word	0x00002060


	//   ....[20]....
        /*00d8*/ 	.word	0x000020f0


	//   ....[21]....
        /*00dc*/ 	.word	0x00002180


	//----- nvinfo : EIATTR_EXIT_INSTR_OFFSETS
	.align		4
.L_3479:
        /*00e0*/ 	.byte	0x04, 0x1c
        /*00e2*/ 	.short	(.L_3481 - .L_3480)


	//   ....[0]....
.L_3480:
        /*00e4*/ 	.word	0x00001c40


	//   ....[1]....
        /*00e8*/ 	.word	0x00001d20


	//----- nvinfo : EIATTR_CRS_STACK_SIZE
	.align		4
.L_3481:
        /*00ec*/ 	.byte	0x04, 0x1e
        /*00ee*/ 	.short	(.L_3483 - .L_3482)
.L_3482:
        /*00f0*/ 	.word	0x00000000


	//----- nvinfo : EIATTR_CBANK_PARAM_SIZE
	.align		4
.L_3483:
        /*00f4*/ 	.byte	0x03, 0x19
        /*00f6*/ 	.short	0x00a0


	//----- nvinfo : EIATTR_PARAM_CBANK
	.align		4
        /*00f8*/ 	.byte	0x04, 0x0a
        /*00fa*/ 	.short	(.L_3485 - .L_3484)
	.align		4
.L_3484:
        /*00fc*/ 	.word	index@(.nv.constant0._Z30group_norm_nhwc_fwd_sum_kernelI11Fp16IOFp16WLi196EEv26Group_norm_nhwc_fwd_params)
        /*0100*/ 	.short	0x0210
        /*0102*/ 	.short	0x00a0


	//----- nvinfo : EIATTR_SW_WAR
	.align		4
.L_3485:
        /*0104*/ 	.byte	0x04, 0x36
        /*0106*/ 	.short	(.L_3487 - .L_3486)
.L_3486:
        /*0108*/ 	.word	0x00000008
.L_3487:


//--------------------- .nv.info._Z30group_norm_nhwc_fwd_sum_kernelI11Fp16IOFp16WLi168EEv26Group_norm_nhwc_fwd_params --------------------------
	.section	.nv.info._Z30group_norm_nhwc_fwd_sum_kernelI11Fp16IOFp16WLi168EEv26Group_norm_nhwc_fwd_params,"",@"SHT_CUDA_INFO"
	.sectionflags	@""
	.align	4


	//----- nvinfo : EIATTR_CUDA_API_VERSION
	.align		4
        /*0000*/ 	.byte	0x04, 0x37
        /*0002*/ 	.short	(.L_3489 - .L_3488)
.L_3488:
        /*0004*/ 	.word	0x00000082


	//----- nvinfo : EIATTR_KPARAM_INFO
	.align		4
.L_3489:
        /*0008*/ 	.byte	0x04, 0x17
        /*000a*/ 	.short	(.L_3491 - .L_3490)
.L_3490:
        /*000c*/ 	.word	0x00000000
        /*0010*/ 	.short	0x0000
        /*0012*/ 	.short	0x0000
        /*0014*/ 	.byte	0x00, 0xf0, 0x81, 0x02


	//----- nvinfo : EIATTR_SPARSE_MMA_MASK
	.align		4
.L_3491:
        /*0018*/ 	.byte	0x03, 0x50
        /*001a*/ 	.short	0x0000


	//----- nvinfo : EIATTR_MAXREG_COUNT
	.align		4
        /*001c*/ 	.byte	0x03, 0x1b
        /*001e*/ 	.short	0x00ff


	//----- nvinfo : EIATTR_NUM_BARRIERS
	.align		4
        /*0020*/ 	.byte	0x02, 0x4c
        /*0022*/ 	.byte	0x01
	.zero		1


	//----- nvinfo : EIATTR_MERCURY_ISA_VERSION
	.align		4
        /*0024*/ 	.byte	0x03, 0x5f
        /*0026*/ 	.short	0x0101


	//----- nvinfo : EIATTR_COOP_GROUP_MASK_REGIDS
	.align		4
        /*0028*/ 	.byte	0x04, 0x29
        /*002a*/ 	.short	(.L_3493 - .L_3492)


	//   ....[0]....
.L_3492:
        /*002c*/ 	.word	0x05000003


	//   ....[1]....
        /*0030*/ 	.word	0x05000003


	//   ....[2]....
        /*0034*/ 	.word	0x05000003


	//   ....[3]....
        /*0038*/ 	.word	0x05000003


	//   ....[4]....
        /*003c*/ 	.word	0x05000003


	//   ....[5]....
        /*0040*/ 	.word	0x05000003


	//   ....[6]....
        /*0044*/ 	.word	0x05000003


	//   ....[7]....
        /*0048*/ 	.word	0x05000003


	//   ....[8]....
        /*004c*/ 	.word	0x05000003


	//   ....[9]....
        /*0050*/ 	.word	0x05000003


	//   ....[10]....
        /*0054*/ 	.word	0x05000003


	//   ....[11]....
        /*0058*/ 	.word	0x05000003


	//   ....[12]....
        /*005c*/ 	.word	0x05000003


	//   ....[13]....
        /*0060*/ 	.word	0x05000003


	//   ....[14]....
        /*0064*/ 	.word	0x05000003


	//   ....[15]....
        /*0068*/ 	.word	0x05000003


	//   ....[16]....
        /*006c*/ 	.word	0x05000003


	//   ....[17]....
        /*0070*/ 	.word	0x05000003


	//   ....[18]....
        /*0074*/ 	.word	0x05000003


	//   ....[19]....
        /*0078*/ 	.word	0x05000003


	//   ....[20]....
        /*007c*/ 	.word	0x05000003


	//   ....[21]....
        /*0080*/ 	.word	0x05000003


	//----- nvinfo : EIATTR_COOP_GROUP_INSTR_OFFSETS
	.align		4
.L_3493:
        /*0084*/ 	.byte	0x04, 0x28
        /*0086*/ 	.short	(.L_3495 - .L_3494)


	//   ....[0]....
.L_3494:
        /*0088*/ 	.word	0x00000fd0


	//   ....[1]....
        /*008c*/ 	.word	0x000010d0


	//   ....[2]....
        /*0090*/ 	.word	0x00001110


	//   ....[3]....
        /*0094*/ 	.word	0x00001210


	//   ....[4]....
        /*0098*/ 	.word	0x00001250


	//   ....[5]....
        /*009c*/ 	.word	0x00001350


	//   ....[6]....
        /*00a0*/ 	.word	0x00001390


	//   ....[7]....
        /*00a4*/ 	.word	0x000014c0


	//   ....[8]....
        /*00a8*/ 	.word	0x00001510


	//   ....[9]....
        /*00ac*/ 	.word	0x00001580


	//   ....[10]....
        /*00b0*/ 	.word	0x000015f0


	//   ....[11]....
        /*00b4*/ 	.word	0x00001cd0


	//   ....[12]....
        /*00b8*/ 	.word	0x00001d20


	//   ....[13]....
        /*00bc*/ 	.word	0x00001d90


	//   ....[14]....
        /*00c0*/ 	.word	0x00001de0


	//   ....[15]....
        /*00c4*/ 	.word	0x00001e50


	//   ....[16]....
        /*00c8*/ 	.word	0x00001ea0


	//   ....[17]....
        /*00cc*/ 	.word	0x00001f10


	//   ....[18]....
        /*00d0*/ 	.word	0x00001f70


	//   ....[19]....
        /*00d4*/ 	.word	0x00001ff0


	//   ....[20]....
        /*00d8*/ 	.word	0x00002080


	//   ....[21]....
        /*00dc*/ 	.word	0x00002110


	//----- nvinfo : EIATTR_EXIT_INSTR_OFFSETS
	.align		4
.L_3495:
        /*00e0*/ 	.byte	0x04, 0x1c
        /*00e2*/ 	.short	(.L_3497 - .L_3496)


	//   ....[0]....
.L_3496:
        /*00e4*/ 	.word	0x00001bd0


	//   ....[1]....
        /*00e8*/ 	.word	0x00001cb0


	//----- nvinfo : EIATTR_CRS_STACK_SIZE
	.align		4
.L_3497:
        /*00ec*/ 	.byte	0x04, 0x1e
        /*00ee*/ 	.short	(.L_3499 - .L_3498)
.L_3498:
        /*00f0*/ 	.word	0x00000000


	//----- nvinfo : EIATTR_CBANK_PARAM_SIZE
	.align		4
.L_3499:
        /*00f4*/ 	.byte	0x03, 0x19
        /*00f6*/ 	.short	0x00a0


	//----- nvinfo : EIATTR_PARAM_CBANK
	.align		4
        /*00f8*/ 	.byte	0x04, 0x0a
        /*00fa*/ 	.short	(.L_3501 - .L_3500)
	.align		4
.L_3500:
        /*00fc*/ 	.word	index@(.nv.constant0._Z30group_norm_nhwc_fwd_sum_kernelI11Fp16IOFp16WLi168EEv26Group_norm_nhwc_fwd_params)
        /*0100*/ 	.short	0x0210
        /*0102*/ 	.short	0x00a0


	//----- nvinfo : EIATTR_SW_WAR
	.align		4
.L_3501:
        /*0104*/ 	.byte	0x04, 0x36
        /*0106*/ 	.short	(.L_3503 - .L_3502)
.L_3502:
        /*0108*/ 	.word	0x00000008
.L_3503:


//--------------------- .nv.info._Z30group_norm_nhwc_fwd_sum_kernelI11Fp16IOFp16WLi64EEv26Group_norm_nhwc_fwd_params --------------------------
	.section	.nv.info._Z30group_norm_nhwc_fwd_sum_kernelI11Fp16IOFp16WLi64EEv26Group_norm_nhwc_fwd_params,"",@"SHT_CUDA_INFO"
	.sectionflags	@""
	.align	4


	//----- nvinfo : EIATTR_CUDA_API_VERSION
	.align		4
        /*0000*/ 	.byte	0x04, 0x37
        /*0002*/ 	.short	(.L_3505 - .L_3504)
.L_3504:
        /*0004*/ 	.word	0x00000082


	//----- nvinfo : EIATTR_KPARAM_INFO
	.align		4
.L_3505:
        /*0008*/ 	.byte	0x04, 0x17
        /*000a*/ 	.short	(.L_3507 - .L_3506)
.L_3506:
        /*000c*/ 	.word	0x00000000
        /*0010*/ 	.short	0x0000
        /*0012*/ 	.short	0x0000
        /*0014*/ 	.byte	0x00, 0xf0, 0x81, 0x02


	//----- nvinfo : EIATTR_SPARSE_MMA_MASK
	.align		4
.L_3507:
        /*0018*/ 	.byte	0x03, 0x50
        /*001a*/ 	.short	0x0000


	//----- nvinfo : EIATTR_MAXREG_COUNT
	.align		4
        /*001c*/ 	.byte	0x03, 0x1b
        /*001e*/ 	.short	0x00ff


	//----- nvinfo : EIATTR_NUM_BARRIERS
	.align		4
        /*0020*/ 	.byte	0x02, 0x4c
        /*0022*/ 	.byte	0x01
	.zero		1


	//----- nvinfo : EIATTR_MERCURY_ISA_VERSION
	.align		4
        /*0024*/ 	.byte	0x03, 0x5f
        /*0026*/ 	.short	0x0101


	//----- nvinfo : EIATTR_COOP_GROUP_MASK_REGIDS
	.align		4
        /*0028*/ 	.byte	0x04, 0x29
        /*002a*/ 	.short	(.L_3509 - .L_3508)


	//   ....[0]....
.L_3508:
        /*002c*/ 	.word	0xffffffff


	//   ....[1]....
        /*0030*/ 	.word	0xffffffff


	//   ....[2]....
        /*0034*/ 	.word	0xffffffff


	//   ....[3]....
        /*0038*/ 	.word	0xffffffff


	//   ....[4]....
        /*003c*/ 	.word	0xffffffff


	//   ....[5]....
        /*0040*/ 	.word	0xffffffff


	//   ....[6]....
        /*0044*/ 	.word	0xffffffff


	//   ....[7]....
        /*0048*/ 	.word	0xffffffff


	//   ....[8]....
        /*004c*/ 	.word	0xffffffff


	//   ....[9]....
        /*0050*/ 	.word	0xffffffff


	//   ....[10]....
        /*0054*/ 	.word	0xffffffff


	//   ....[11]....
        /*0058*/ 	.word	0xffffffff


	//   ....[12]....
        /*005c*/ 	.word	0xffffffff


	//   ....[13]....
        /*0060*/ 	.word	0xffffffff


	//   ....[14]....
        /*0064*/ 	.word	0xffffffff


	//   ....[15]....
        /*0068*/ 	.word	0xffffffff


	//   ....[16]....
        /*006c*/ 	.word	0xffffffff


	//   ....[17]....
        /*0070*/ 	.word	0xffffffff


	//   ....[18]....
        /*0074*/ 	.word	0x05000015


	//   ....[19]....
        /*0078*/ 	.word	0x05000015


	//   ....[20]....
        /*007c*/ 	.word	0x05000015


	//   ....[21]....
        /*0080*/ 	.word	0x05000015


	//   ....[22]....
        /*0084*/ 	.word	0x05000015


	//   ....[23]....
        /*0088*/ 	.word	0x05000015


	//   ....[24]....
        /*008c*/ 	.word	0x05000015


	//   ....[25]....
        /*0090*/ 	.word	0x05000015


	//   ....[26]....
        /*0094*/ 	.word	0x05000015


	//   ....[27]....
        /*0098*/ 	.word	0x05000015


	//   ....[28]....
        /*009c*/ 	.word	0x05000015


	//   ....[29]....
        /*00a0*/ 	.word	0x05000015


	//   ....[30]....
        /*00a4*/ 	.word	0x05000015


	//   ....[31]....
        /*00a8*/ 	.word	0x05000015


	//   ....[32]....
        /*00ac*/ 	.word	0x05000015


	//   ....[33]....
        /*00b0*/ 	.word	0x05000015


	//   ....[34]....
        /*00b4*/ 	.word	0x05000015


	//   ....[35]....
        /*00b8*/ 	.word	0x05000015


	//----- nvinfo : EIATTR_COOP_GROUP_INSTR_OFFSETS
	.align		4
.L_3509:
        /*00bc*/ 	.byte	0x04, 0x28
        /*00be*/ 	.short	(.L_3511 - .L_3510)


	//   ....[0]....
.L_3510:
        /*00c0*/ 	.word	0x00000dd0


	//   ....[1]....
        /*00c4*/ 	.word	0x00000e00


	//   ....[2]....
        /*00c8*/ 	.word	0x00000e10


	//   ....[3]....
        /*00cc*/ 	.word	0x00000e70


	//   ....[4]....
        /*00d0*/ 	.word	0x00000ea0


	//   ....[5]....
        /*00d4*/ 	.word	0x00000eb0


	//   ....[6]....
        /*00d8*/ 	.word	0x00000f10


	//   ....[7]....
        /*00dc*/ 	.word	0x00000f40


	//   ....[8]....
        /*00e0*/ 	.word	0x00000f50


	//   ....[9]....
        /*00e4*/ 	.word	0x00000fb0


	//   ....[10]....
        /*00e8*/ 	.word	0x00000fe0


	//   ....[11]....
        /*00ec*/ 	.word	0x00000ff0


	//   ....[12]....
        /*00f0*/ 	.word	0x00001050


	//   ....[13]....
        /*00f4*/ 	.word	0x00001080


	//   ....[14]....
        /*00f8*/ 	.word	0x00001090


	//   ....[15]....
        /*00fc*/ 	.word	0x000010f0


	//   ....[16]....
        /*0100*/ 	.word	0x00001100


	//   ....[17]....
        /*0104*/ 	.word	0x00001110


	//   ....[18]....
        /*0108*/ 	.word	0x00001480


	//   ....[19]....
        /*010c*/ 	.word	0x000014d0


	//   ....[20]....
        /*0110*/ 	.word	0x00001530


	//   ....[21]....
        /*0114*/ 	.word	0x000015c0


	//   ....[22]....
        /*0118*/ 	.word	0x00001630


	//   ....[23]....
        /*011c*/ 	.word	0x00001690


	//   ....[24]....
        /*0120*/ 	.word	0x00001720


	//   ....[25]....
        /*0124*/ 	.word	0x00001790


	//   ....[26]....
        /*0128*/ 	.word	0x000017f0


	//   ....[27]....
        /*012c*/ 	.word	0x00001880


	//   ....[28]....
        /*0130*/ 	.word	0x000018f0


	//   ....[29]....
        /*0134*/ 	.word	0x00001950


	//   ....[30]....
        /*0138*/ 	.word	0x000019e0


	//   ....[31]....
        /*013c*/ 	.word	0x00001a40


	//   ....[32]....
        /*0140*/ 	.word	0x00001a90


	//   ....[33]....
        /*0144*/ 	.word	0x00001b40


	//   ....[34]....
        /*0148*/ 	.word	0x00001b90


	//   ....[35]....
        /*014c*/ 	.word	0x00001be0


	//----- nvinfo : EIATTR_EXIT_INSTR_OFFSETS
	.align		4
.L_3511:
        /*0150*/ 	.byte	0x04, 0x1c
        /*0152*/ 	.short	(.L_3513 - .L_3512)


	//   ....[0]....
.L_3512:
        /*0154*/ 	.word	0x00001310


	//   ....[1]....
        /*0158*/ 	.word	0x00001400


	//----- nvinfo : EIATTR_CRS_STACK_SIZE
	.align		4
.L_3513:
        /*015c*/ 	.byte	0x04, 0x1e
        /*015e*/ 	.short	(.L_3515 - .L_3514)
.L_3514:
        /*0160*/ 	.word	0x00000000


	//----- nvinfo : EIATTR_CBANK_PARAM_SIZE
	.align		4
.L_3515:
        /*0164*/ 	.byte	0x03, 0x19
        /*0166*/ 	.short	0x00a0


	//----- nvinfo : EIATTR_PARAM_CBANK
	.align		4
        /*0168*/ 	.byte	0x04, 0x0a
        /*016a*/ 	.short	(.L_3517 - .L_3516)
	.align		4
.L_3516:
        /*016c*/ 	.word	index@(.nv.constant0._Z30group_norm_nhwc_fwd_sum_kernelI11Fp16IOFp16WLi64EEv26Group_norm_nhwc_fwd_params)
        /*0170*/ 	.short	0x0210
        /*0172*/ 	.short	0x00a0


	//----- nvinfo : EIATTR_SW_WAR
	.align		4
.L_3517:
        /*0174*/ 	.byte	0x04, 0x36
        /*0176*/ 	.short	(.L_3519 - .L_3518)
.L_3518:
        /*0178*/ 	.word	0x00000008
.L_3519:


//--------------------- .nv.info._Z30group_norm_nhwc_fwd_sum_kernelI11Fp16IOFp16WLi128EEv26Group_norm_nhwc_fwd_params --------------------------
	.section	.nv.info._Z30group_norm_nhwc_fwd_sum_kernelI11Fp16IOFp16WLi128EEv26Group_norm_nhwc_fwd_params,"",@"SHT_CUDA_INFO"
	.sectionflags	@""
	.align	4


	//----- nvinfo : EIATTR_CUDA_API_VERSION
	.align		4
        /*0000*/ 	.byte	0x04, 0x37
        /*0002*/ 	.short	(.L_3521 - .L_3520)
.L_3520:
        /*0004*/ 	.word	0x00000082


	//----- nvinfo : EIATTR_KPARAM_INFO
	.align		4
.L_3521:
        /*0008*/ 	.byte	0x04, 0x17
        /*000a*/ 	.short	(.L_3523 - .L_3522)
.L_3522:
        /*000c*/ 	.word	0x00000000
        /*0010*/ 	.short	0x0000
        /*0012*/ 	.short	0x0000
        /*0014*/ 	.byte	0x00, 0xf0, 0x81, 0x02


	//----- nvinfo : EIATTR_SPARSE_MMA_MASK
	.align		4
.L_3523:
        /*0018*/ 	.byte	0x03, 0x50
        /*001a*/ 	.short	0x0000


	//----- nvinfo : EIATTR_MAXREG_COUNT
	.align		4
        /*001c*/ 	.byte	0x03, 0x1b
        /*001e*/ 	.short	0x00ff


	//----- nvinfo : EIATTR_NUM_BARRIERS
	.align		4
        /*0020*/ 	.byte	0x02, 0x4c
        /*0022*/ 	.byte	0x01
	.zero		1


	//----- nvinfo : EIATTR_MERCURY_ISA_VERSION
	.align		4
        /*0024*/ 	.byte	0x03, 0x5f
        /*0026*/ 	.short	0x0101


	//----- nvinfo : EIATTR_COOP_GROUP_MASK_REGIDS
	.align		4
        /*0028*/ 	.byte	0x04, 0x29
        /*002a*/ 	.short	(.L_3525 - .L_3524)


	//   ....[0]....
.L_3524:
        /*002c*/ 	.word	0xffffffff


	//   ....[1]....
        /*0030*/ 	.word	0xffffffff


	//   ....[2]....
        /*0034*/ 	.word	0xffffffff


	//   ....[3]....
        /*0038*/ 	.word	0xffffffff


	//   ....[4]....
        /*003c*/ 	.word	0xffffffff


	//   ....[5]....
        /*0040*/ 	.word	0xffffffff


	//   ....[6]....
        /*0044*/ 	.word	0xffffffff


	//   ....[7]....
        /*0048*/ 	.word	0xffffffff


	//   ....[8]....
        /*004c*/ 	.word	0xffffffff


	//   ....[9]....
        /*0050*/ 	.word	0xffffffff


	//   ....[10]....
        /*0054*/ 	.word	0xffffffff


	//   ....[11]....
        /*0058*/ 	.word	0xffffffff


	//   ....[12]....
        /*005c*/ 	.word	0xffffffff


	//   ....[13]....
        /*0060*/ 	.word	0xffffffff


	//   ....[14]....
        /*0064*/ 	.word	0xffffffff


	//   ....[15]....
        /*0068*/ 	.word	0xffffffff


	//   ....[16]....
        /*006c*/ 	.word	0xffffffff


	//   ....[17]....
        /*0070*/ 	.word	0xffffffff


	//   ....[18]....
        /*0074*/ 	.word	0x05000000


	//   ....[19]....
        /*0078*/ 	.word	0x05000000


	//   ....[20]....
        /*007c*/ 	.word	0x05000000


	//   ....[21]....
        /*0080*/ 	.word	0x05000000


	//   ....[22]....
        /*0084*/ 	.word	0x05000000


	//   ....[23]....
        /*0088*/ 	.word	0x05000000


	//   ....[24]....
        /*008c*/ 	.word	0x05000000


	//   ....[25]....
        /*0090*/ 	.word	0x05000000


	//   ....[26]....
        /*0094*/ 	.word	0x05000000


	//   ....[27]....
        /*0098*/ 	.word	0x05000000


	//   ....[28]....
        /*009c*/ 	.word	0x05000000


	//   ....[29]....
        /*00a0*/ 	.word	0x05000000


	//   ....[30]....
        /*00a4*/ 	.word	0x05000000


	//   ....[31]....
        /*00a8*/ 	.word	0x05000000


	//   ....[32]....
        /*00ac*/ 	.word	0x05000000


	//   ....[33]....
        /*00b0*/ 	.word	0x05000000


	//   ....[34]....
        /*00b4*/ 	.word	0x05000000


	//   ....[35]....
        /*00b8*/ 	.word	0x05000000


	//----- nvinfo : EIATTR_COOP_GROUP_INSTR_OFFSETS
	.align		4
.L_3525:
        /*00bc*/ 	.byte	0x04, 0x28
        /*00be*/ 	.short	(.L_3527 - .L_3526)


	//   ....[0]....
.L_3526:
        /*00c0*/ 	.word	0x00000f20


	//   ....[1]....
        /*00c4*/ 	.word	0x00000f50


	//   ....[2]....
        /*00c8*/ 	.word	0x00000f70


	//   ....[3]....
        /*00cc*/ 	.word	0x00000fd0


	//   ....[4]....
        /*00d0*/ 	.word	0x00001000


	//   ....[5]....
        /*00d4*/ 	.word	0x00001010


	//   ....[6]....
        /*00d8*/ 	.word	0x00001070


	//   ....[7]....
        /*00dc*/ 	.word	0x000010a0


	//   ....[8]....
        /*00e0*/ 	.word	0x000010b0


	//   ....[9]....
        /*00e4*/ 	.word	0x00001110


	//   ....[10]....
        /*00e8*/ 	.word	0x00001140


	//   ....[11]....
        /*00ec*/ 	.word	0x00001150


	//   ....[12]....
        /*00f0*/ 	.word	0x000011b0


	//   ....[13]....
        /*00f4*/ 	.word	0x000011e0


	//   ....[14]....
        /*00f8*/ 	.word	0x000011f0


	//   ....[15]....
        /*00fc*/ 	.word	0x00001260


	//   ....[16]....
        /*0100*/ 	.word	0x00001270


	//   ....[17]....
        /*0104*/ 	.word	0x00001280


	//   ....[18]....
        /*0108*/ 	.word	0x00001710


	//   ....[19]....
        /*010c*/ 	.word	0x00001770


	//   ....[20]....
        /*0110*/ 	.word	0x000017d0


	//   ....[21]....
        /*0114*/ 	.word	0x00001860


	//   ....[22]....
        /*0118*/ 	.word	0x000018d0


	//   ....[23]....
        /*011c*/ 	.word	0x00001930


	//   ....[24]....
        /*0120*/ 	.word	0x000019c0


	//   ....[25]....
        /*0124*/ 	.word	0x00001a30


	//   ....[26]....
        /*0128*/ 	.word	0x00001a90


	//   ....[27]....
        /*012c*/ 	.word	0x00001b20


	//   ....[28]....
        /*0130*/ 	.word	0x00001ba0


	//   ....[29]....
        /*0134*/ 	.word	0x00001c00


	//   ....[30]....
        /*0138*/ 	.word	0x00001c90


	//   ....[31]....
        /*013c*/ 	.word	0x00001cf0


	//   ....[32]....
        /*0140*/ 	.word	0x00001d50


	//   ....[33]....
        /*0144*/ 	.word	0x00001de0


	//   ....[34]....
        /*0148*/ 	.word	0x00001e30


	//   ....[35]....
        /*014c*/ 	.word	0x00001e80


	//----- nvinfo : EIATTR_EXIT_INSTR_OFFSETS
	.align		4
.L_3527:
        /*0150*/ 	.byte	0x04, 0x1c
        /*0152*/ 	.short	(.L_3529 - .L_3528)


	//   ....[0]....
.L_3528:
        /*0154*/ 	.word	0x000015a0


	//   ....[1]....
        /*0158*/ 	.word	0x00001690


	//----- nvinfo : EIATTR_CRS_STACK_SIZE
	.align		4
.L_3529:
        /*015c*/ 	.byte	0x04, 0x1e
        /*015e*/ 	.short	(.L_3531 - .L_3530)
.L_3530:
        /*0160*/ 	.word	0x00000000


	//----- nvinfo : EIATTR_CBANK_PARAM_SIZE
	.align		4
.L_3531:
        /*0164*/ 	.byte	0x03, 0x19
        /*0166*/ 	.short	0x00a0


	//----- nvinfo : EIATTR_PARAM_CBANK
	.align		4
        /*0168*/ 	.byte	0x04, 0x0a
        /*016a*/ 	.short	(.L_3533 - .L_3532)
	.align		4
.L_3532:
        /*016c*/ 	.word	index@(.nv.constant0._Z30group_norm_nhwc_fwd_sum_kernelI11Fp16IOFp16WLi128EEv26Group_norm_nhwc_fwd_params)
        /*0170*/ 	.short	0x0210
        /*0172*/ 	.short	0x00a0


	//----- nvinfo : EIATTR_SW_WAR
	.align		4
.L_3533:
        /*0174*/ 	.byte	0x04, 0x36
        /*0176*/ 	.short	(.L_3535 - .L_3534)
.L_3534:
        /*0178*/ 	.word	0x00000008
.L_3535:


//--------------------- .nv.info._Z30group_norm_nhwc_fwd_sum_kernelI11Fp16IOFp16WLi192EEv26Group_norm_nhwc_fwd_params --------------------------
	.section	.nv.info._Z30group_norm_nhwc_fwd_sum_kernelI11Fp16IOFp16WLi192EEv26Group_norm_nhwc_fwd_params,"",@"SHT_CUDA_INFO"
	.sectionflags	@""
	.align	4


	//----- nvinfo : EIATTR_CUDA_API_VERSION
	.align		4
        /*0000*/ 	.byte	0x04, 0x37
        /*0002*/ 	.short	(.L_3537 - .L_3536)
.L_3536:
        /*0004*/ 	.word	0x00000082


	//----- nvinfo : EIATTR_KPARAM_INFO
	.align		4
.L_3537:
        /*0008*/ 	.byte	0x04, 0x17
        /*000a*/ 	.short	(.L_3539 - .L_3538)
.L_3538:
        /*000c*/ 	.word	0x00000000
        /*0010*/ 	.short	0x0000
        /*0012*/ 	.short	0x0000
        /*0014*/ 	.byte	0x00, 0xf0, 0x81, 0x02


	//----- nvinfo : EIATTR_SPARSE_MMA_MASK
	.align		4
.L_3539:
        /*0018*/ 	.byte	0x03, 0x50
        /*001a*/ 	.short	0x0000


	//----- nvinfo : EIATTR_MAXREG_COUNT
	.align		4
        /*001c*/ 	.byte	0x03, 0x1b
        /*001e*/ 	.short	0x00ff


	//----- nvinfo : EIATTR_NUM_BARRIERS
	.align		4
        /*0020*/ 	.byte	0x02, 0x4c
        /*0022*/ 	.byte	0x01
	.zero		1


	//----- nvinfo : EIATTR_MERCURY_ISA_VERSION
	.align		4
        /*0024*/ 	.byte	0x03, 0x5f
        /*0026*/ 	.short	0x0101


	//----- nvinfo : EIATTR_COOP_GROUP_MASK_REGIDS
	.align		4
        /*0028*/ 	.byte	0x04, 0x29
        /*002a*/ 	.short	(.L_3541 - .L_3540)


	//   ....[0]....
.L_3540:
        /*002c*/ 	.word	0xffffffff


	//   ....[1]....
        /*0030*/ 	.word	0xffffffff


	//   ....[2]....
        /*0034*/ 	.word	0xffffffff


	//   ....[3]....
        /*0038*/ 	.word	0xffffffff


	//   ....[4]....
        /*003c*/ 	.word	0xffffffff


	//   ....[5]....
        /*0040*/ 	.word	0xffffffff


	//   ....[6]....
        /*0044*/ 	.word	0xffffffff


	//   ....[7]....
        /*0048*/ 	.word	0xffffffff


	//   ....[8]....
        /*004c*/ 	.word	0xffffffff


	//   ....[9]....
        /*0050*/ 	.word	0xffffffff


	//   ....[10]....
        /*0054*/ 	.word	0xffffffff


	//   ....[11]....
        /*0058*/ 	.word	0xffffffff


	//   ....[12]....
        /*005c*/ 	.word	0xffffffff


	//   ....[13]....
        /*0060*/ 	.word	0xffffffff


	//   ....[14]....
        /*0064*/ 	.word	0xffffffff


	//   ....[15]....
        /*0068*/ 	.word	0xffffffff


	//   ....[16]....
        /*006c*/ 	.word	0xffffffff


	//   ....[17]....
        /*0070*/ 	.word	0xffffffff


	//   ....[18]....
        /*0074*/ 	.word	0x0500001a


	//   ....[19]....
        /*0078*/ 	.word	0x0500001a


	//   ....[20]....
        /*007c*/ 	.word	0x0500001a


	//   ....[21]....
        /*0080*/ 	.word	0x0500001a


	//   ....[22]....
        /*0084*/ 	.word	0x0500001a


	//   ....[23]....
        /*0088*/ 	.word	0x0500001a


	//   ....[24]....
        /*008c*/ 	.word	0x0500001a


	//   ....[25]....
        /*0090*/ 	.word	0x0500001a


	//   ....[26]....
        /*0094*/ 	.word	0x0500001a


	//   ....[27]....
        /*0098*/ 	.word	0x0500001a


	//   ....[28]....
        /*009c*/ 	.word	0x0500001a


	//   ....[29]....
        /*00a0*/ 	.word	0x0500001a


	//   ....[30]....
        /*00a4*/ 	.word	0x0500001a


	//   ....[31]....
        /*00a8*/ 	.word	0x0500001a


	//   ....[32]....
        /*00ac*/ 	.word	0x0500001a


	//   ....[33]....
        /*00b0*/ 	.word	0x0500001a


	//   ....[34]....
        /*00b4*/ 	.word	0x0500001a


	//   ....[35]....
        /*00b8*/ 	.word	0x0500001a


	//----- nvinfo : EIATTR_COOP_GROUP_INSTR_OFFSETS
	.align		4
.L_3541:
        /*00bc*/ 	.byte	0x04, 0x28
        /*00be*/ 	.short	(.L_3543 - .L_3542)


	//   ....[0]....
.L_3542:
        /*00c0*/ 	.word	0x00001050


	//   ....[1]....
        /*00c4*/ 	.word	0x00001080


	//   ....[2]....
        /*00c8*/ 	.word	0x00001090


	//   ....[3]....
        /*00cc*/ 	.word	0x000010f0


	//   ....[4]....
        /*00d0*/ 	.word	0x00001120


	//   ....[5]....
        /*00d4*/ 	.word	0x00001130


	//   ....[6]....
        /*00d8*/ 	.word	0x00001190


	//   ....[7]....
        /*00dc*/ 	.word	0x000011c0


	//   ....[8]....
        /*00e0*/ 	.word	0x000011d0


	//   ....[9]....
        /*00e4*/ 	.word	0x00001230


	//   ....[10]....
        /*00e8*/ 	.word	0x00001260


	//   ....[11]....
        /*00ec*/ 	.word	0x00001270


	//   ....[12]....
        /*00f0*/ 	.word	0x000012d0


	//   ....[13]....
        /*00f4*/ 	.word	0x00001300


	//   ....[14]....
        /*00f8*/ 	.word	0x00001310


	//   ....[15]....
        /*00fc*/ 	.word	0x00001380


	//   ....[16]....
        /*0100*/ 	.word	0x00001390


	//   ....[17]....
        /*0104*/ 	.word	0x000013a0


	//   ....[18]....
        /*0108*/ 	.word	0x000019e0


	//   ....[19]....
        /*010c*/ 	.word	0x00001a30


	//   ....[20]....
        /*0110*/ 	.word	0x00001aa0


	//   ....[21]....
        /*0114*/ 	.word	0x00001b50


	//   ....[22]....
        /*0118*/ 	.word	0x00001ba0


	//   ....[23]....
        /*011c*/ 	.word	0x00001c10


	//   ....[24]....
        /*0120*/ 	.word	0x00001cc0


	//   ....[25]....
        /*0124*/ 	.word	0x00001d10


	//   ....[26]....
        /*0128*/ 	.word	0x00001d80


	//   ....[27]....
        /*012c*/ 	.word	0x00001e30


	//   ....[28]....
        /*0130*/ 	.word	0x00001e80


	//   ....[29]....
        /*0134*/ 	.word	0x00001ef0


	//   ....[30]....
        /*0138*/ 	.word	0x00001fa0


	//   ....[31]....
        /*013c*/ 	.word	0x00002000


	//   ....[32]....
        /*0140*/ 	.word	0x00002050


	//   ....[33]....
        /*0144*/ 	.word	0x00002110


	//   ....[34]....
        /*0148*/ 	.word	0x00002160


	//   ....[35]....
        /*014c*/ 	.word	0x000021b0


	//----- nvinfo : EIATTR_EXIT_INSTR_OFFSETS
	.align		4
.L_3543:
        /*0150*/ 	.byte	0x04, 0x1c
        /*0152*/ 	.short	(.L_3545 - .L_3544)


	//   ....[0]....
.L_3544:
        /*0154*/ 	.word	0x00001880


	//   ....[1]....
        /*0158*/ 	.word	0x00001970


	//----- nvinfo : EIATTR_CRS_STACK_SIZE
	.align		4
.L_3545:
        /*015c*/ 	.byte	0x04, 0x1e
        /*015e*/ 	.short	(.L_3547 - .L_3546)
.L_3546:
        /*0160*/ 	.word	0x00000000


	//----- nvinfo : EIATTR_CBANK_PARAM_SIZE
	.align		4
.L_3547:
        /*0164*/ 	.byte	0x03, 0x19
        /*0166*/ 	.short	0x00a0


	//----- nvinfo : EIATTR_PARAM_CBANK
	.align		4
        /*0168*/ 	.byte	0x04, 0x0a
        /*016a*/ 	.short	(.L_3549 - .L_3548)
	.align		4
.L_3548:
        /*016c*/ 	.word	index@(.nv.constant0._Z30group_norm_nhwc_fwd_sum_kernelI11Fp16IOFp16WLi192EEv26Group_norm_nhwc_fwd_params)
        /*0170*/ 	.short	0x0210
        /*0172*/ 	.short	0x00a0


	//----- nvinfo : EIATTR_SW_WAR
	.align		4
.L_3549:
        /*0174*/ 	.byte	0x04, 0x36
        /*0176*/ 	.short	(.L_3551 - .L_3550)
.L_3550:
        /*0178*/ 	.word	0x00000008
.L_3551:


//--------------------- .nv.info._Z30group_norm_nhwc_fwd_sum_kernelI11Fp16IOFp16WLi448EEv26Group_norm_nhwc_fwd_params --------------------------
	.section	.nv.info._Z30group_norm_nhwc_fwd_sum_kernelI11Fp16IOFp16WLi448EEv26Group_norm_nhwc_fwd_params,"",@"SHT_CUDA_INFO"
	.sectionflags	@""
	.align	4


	//----- nvinfo : EIATTR_CUDA_API_VERSION
	.align		4
        /*0000*/ 	.byte	0x04, 0x37
        /*0002*/ 	.short	(.L_3553 - .L_3552)
.L_3552:
        /*0004*/ 	.word	0x00000082


	//----- nvinfo : EIATTR_KPARAM_INFO
	.align		4
.L_3553:
        /*0008*/ 	.byte	0x04, 0x17
        /*000a*/ 	.short	(.L_3555 - .L_3554)
.L_3554:
        /*000c*/ 	.word	0x00000000
        /*0010*/ 	.short	0x0000
        /*0012*/ 	.short	0x0000
        /*0014*/ 	.byte	0x00, 0xf0, 0x81, 0x02


	//----- nvinfo : EIATTR_SPARSE_MMA_MASK
	.align		4
.L_3555:
        /*0018*/ 	.byte	0x03, 0x50
        /*001a*/ 	.short	0x0000


	//----- nvinfo : EIATTR_MAXREG_COUNT
	.align		4
        /*001c*/ 	.byte	0x03, 0x1b
        /*001e*/ 	.short	0x00ff


	//----- nvinfo : EIATTR_NUM_BARRIERS
	.align		4
        /*0020*/ 	.byte	0x02, 0x4c
        /*0022*/ 	.byte	0x01
	.zero		1


	//----- nvinfo : EIATTR_MERCURY_ISA_VERSION
	.align		4
        /*0024*/ 	.byte	0x03, 0x5f
        /*0026*/ 	.short	0x0101


	//----- nvinfo : EIATTR_COOP_GROUP_MASK_REGIDS
	.align		4
        /*0028*/ 	.byte	0x04, 0x29
        /*002a*/ 	.short	(.L_3557 - .L_3556)


	//   ....[0]....
.L_3556:
        /*002c*/ 	.word	0xffffffff


	//   ....[1]....
        /*0030*/ 	.word	0xffffffff


	//   ....[2]....
        /*0034*/ 	.word	0xffffffff


	//   ....[3]....
        /*0038*/ 	.word	0xffffffff


	//   ....[4]....
        /*003c*/ 	.word	0xffffffff


	//   ....[5]....
        /*0040*/ 	.word	0xffffffff


	//   ....[6]....
        /*0044*/ 	.word	0xffffffff


	//   ....[7]....
        /*0048*/ 	.word	0xffffffff


	//   ....[8]....
        /*004c*/ 	.word	0xffffffff


	//   ....[9]....
        /*0050*/ 	.word	0xffffffff


	//   ....[10]....
        /*0054*/ 	.word	0xffffffff


	//   ....[11]....
        /*0058*/ 	.word	0xffffffff


	//   ....[12]....
        /*005c*/ 	.word	0xffffffff


	//   ....[13]....
        /*0060*/ 	.word	0xffffffff


	//   ....[14]....
        /*0064*/ 	.word	0xffffffff


	//   ....[15]....
        /*0068*/ 	.word	0xffffffff


	//   ....[16]....
        /*006c*/ 	.word	0xffffffff


	//   ....[17]....
        /*0070*/ 	.word	0xffffffff


	//   ....[18]....
        /*0074*/ 	.word	0x05000032


	//   ....[19]....
        /*0078*/ 	.word	0x05000032


	//   ....[20]....
        /*007c*/ 	.word	0x05000032


	//   ....[21]....
        /*0080*/ 	.word	0x05000032


	//   ....[22]....
        /*0084*/ 	.word	0x05000032


	//   ....[23]....
        /*0088*/ 	.word	0x05000032


	//   ....[24]....
        /*008c*/ 	.word	0x05000032


	//   ....[25]....
        /*0090*/ 	.word	0x05000032


	//   ....[26]....
        /*0094*/ 	.word	0x05000032


	//   ....[27]....
        /*0098*/ 	.word	0x05000032


	//   ....[28]....
        /*009c*/ 	.word	0x05000032


	//   ....[29]....
        /*00a0*/ 	.word	0x05000032


	//   ....[30]....
        /*00a4*/ 	.word	0x05000032


	//   ....[31]....
        /*00a8*/ 	.word	0x05000032


	//   ....[32]....
        /*00ac*/ 	.word	0x05000032


	//   ....[33]....
        /*00b0*/ 	.word	0x05000032


	//   ....[34]....
        /*00b4*/ 	.word	0x05000032


	//   ....[35]....
        /*00b8*/ 	.word	0x05000032


	//----- nvinfo : EIATTR_COOP_GROUP_INSTR_OFFSETS
	.align		4
.L_3557:
        /*00bc*/ 	.byte	0x04, 0x28
        /*00be*/ 	.short	(.L_3559 - .L_3558)


	//   ....[0]....
.L_3558:
        /*00c0*/ 	.word	0x00001550


	//   ....[1]....
        /*00c4*/ 	.word	0x00001580


	//   ....[2]....
        /*00c8*/ 	.word	0x000015a0


	//   ....[3]....
        /*00cc*/ 	.word	0x00001600


	//   ....[4]....
        /*00d0*/ 	.word	0x00001630


	//   ....[5]....
        /*00d4*/ 	.word	0x00001640


	//   ....[6]....
        /*00d8*/ 	.word	0x000016a0


	//   ....[7]....
        /*00dc*/ 	.word	0x000016d0


	//   ....[8]....
        /*00e0*/ 	.word	0x000016e0


	//   ....[9]....
        /*00e4*/ 	.word	0x00001740


	//   ....[10]....
        /*00e8*/ 	.word	0x00001770


	//   ....[11]....
        /*00ec*/ 	.word	0x00001780


	//   ....[12]....
        /*00f0*/ 	.word	0x000017d0


	//   ....[13]....
        /*00f4*/ 	.word	0x00001810


	//   ....[14]....
        /*00f8*/ 	.word	0x00001830


	//   ....[15]....
        /*00fc*/ 	.word	0x00001870


	//   ....[16]....
        /*0100*/ 	.word	0x000018b0


	//   ....[17]....
        /*0104*/ 	.word	0x000018d0


	//   ....[18]....
        /*0108*/ 	.word	0x00002370


	//   ....[19]....
        /*010c*/ 	.word	0x000023e0


	//   ....[20]....
        /*0110*/ 	.word	0x00002450


	//   ....[21]....
        /*0114*/ 	.word	0x00002500


	//   ....[22]....
        /*0118*/ 	.word	0x00002570


	//   ....[23]....
        /*011c*/ 	.word	0x000025e0


	//   ....[24]....
        /*0120*/ 	.word	0x00002690


	//   ....[25]....
        /*0124*/ 	.word	0x00002700


	//   ....[26]....
        /*0128*/ 	.word	0x00002770


	//   ....[27]....
        /*012c*/ 	.word	0x00002820


	//   ....[28]....
        /*0130*/ 	.word	0x00002890


	//   ....[29]....
        /*0134*/ 	.word	0x00002900


	//   ....[30]....
        /*0138*/ 	.word	0x000029b0


	//   ....[31]....
        /*013c*/ 	.word	0x00002a30


	//   ....[32]....
        /*0140*/ 	.word	0x00002a90


	//   ....[33]....
        /*0144*/ 	.word	0x00002b40


	//   ....[34]....
        /*0148*/ 	.word	0x00002bc0


	//   ....[35]....
        /*014c*/ 	.word	0x00002c20


	//----- nvinfo : EIATTR_EXIT_INSTR_OFFSETS
	.align		4
.L_3559:
        /*0150*/ 	.byte	0x04, 0x1c
        /*0152*/ 	.short	(.L_3561 - .L_3560)


	//   ....[0]....
.L_3560:
        /*0154*/ 	.word	0x000021e0


	//   ....[1]....
        /*0158*/ 	.word	0x000022d0


	//----- nvinfo : EIATTR_CRS_STACK_SIZE
	.align		4
.L_3561:
        /*015c*/ 	.byte	0x04, 0x1e
        /*015e*/ 	.short	(.L_3563 - .L_3562)
.L_3562:
        /*0160*/ 	.word	0x00000000


	//----- nvinfo : EIATTR_CBANK_PARAM_SIZE
	.align		4
.L_3563:
        /*0164*/ 	.byte	0x03, 0x19
        /*0166*/ 	.short	0x00a0


	//----- nvinfo : EIATTR_PARAM_CBANK
	.align		4
        /*0168*/ 	.byte	0x04, 0x0a
        /*016a*/ 	.short	(.L_3565 - .L_3564)
	.align		4
.L_3564:
        /*016c*/ 	.word	index@(.nv.constant0._Z30group_norm_nhwc_fwd_sum_kernelI11Fp16IOFp16WLi448EEv26Group_norm_nhwc_fwd_params)
        /*0170*/ 	.short	0x0210
        /*0172*/ 	.short	0x00a0


	//----- nvinfo : EIATTR_SW_WAR
	.align		4
.L_3565:
        /*0174*/ 	.byte	0x04, 0x36
        /*0176*/ 	.short	(.L_3567 - .L_3566)
.L_3566:
        /*0178*/ 	.word	0x00000008
.L_3567:


//--------------------- .nv.info._Z30group_norm_nhwc_fwd_sum_kernelI11Fp16IOFp16WLi256EEv26Group_norm_nhwc_fwd_params --------------------------
	.section	.nv.info._Z30group_norm_nhwc_fwd_sum_kernelI11Fp16IOFp16WLi256EEv26Group_norm_nhwc_fwd_params,"",@"SHT_CUDA_INFO"
	.sectionflags	@""
	.align	4


	//----- nvinfo : EIATTR_CUDA_API_VERSION
	.align		4
        /*0000*/ 	.byte	0x04, 0x37
        /*0002*/ 	.short	(.L_3569 - .L_3568)
.L_3568:
        /*0004*/ 	.word	0x00000082


	//----- nvinfo : EIATTR_KPARAM_INFO
	.align		4
.L_3569:
        /*0008*/ 	.byte	0x04, 0x17
        /*000a*/ 	.short	(.L_3571 - .L_3570)
.L_3570:
        /*000c*/ 	.word	0x00000000
        /*0010*/ 	.short	0x0000
        /*0012*/ 	.short	0x0000
        /*0014*/ 	.byte	0x00, 0xf0, 0x81, 0x02


	//----- nvinfo : EIATTR_SPARSE_MMA_MASK
	.align		4
.L_3571:
        /*0018*/ 	.byte	0x03, 0x50
        /*001a*/ 	.short	0x0000


	//----- nvinfo : EIATTR_MAXREG_COUNT
	.align		4
        /*001c*/ 	.byte	0x03, 0x1b
        /*001e*/ 	.short	0x00ff


	//----- nvinfo : EIATTR_NUM_BARRIERS
	.align		4
        /*0020*/ 	.byte	0x02, 0x4c
        /*0022*/ 	.byte	0x01
	.zero		1


	//----- nvinfo : EIATTR_MERCURY_ISA_VERSION
	.align		4
        /*0024*/ 	.byte	0x03, 0x5f
        /*0026*/ 	.short	0x0101


	//----- nvinfo : EIATTR_COOP_GROUP_MASK_REGIDS
	.align		4
        /*0028*/ 	.byte	0x04, 0x29
        /*002a*/ 	.short	(.L_3573 - .L_3572)


	//   ....[0]....
.L_3572:
        /*002c*/ 	.word	0xffffffff


	//   ....[1]....
        /*0030*/ 	.word	0xffffffff


	//   ....[2]....
        /*0034*/ 	.word	0xffffffff


	//   ....[3]....
        /*0038*/ 	.word	0xffffffff


	//   ....[4]....
        /*003c*/ 	.word	0xffffffff


	//   ....[5]....
        /*0040*/ 	.word	0xffffffff


	//   ....[6]....
        /*0044*/ 	.word	0xffffffff


	//   ....[7]....
        /*0048*/ 	.word	0xffffffff


	//   ....[8]....
        /*004c*/ 	.word	0xffffffff


	//   ....[9]....
        /*0050*/ 	.word	0xffffffff


	//   ....[10]....
        /*0054*/ 	.word	0xffffffff


	//   ....[11]....
        /*0058*/ 	.word	0xffffffff


	//   ....[12]....
        /*005c*/ 	.word	0xffffffff


	//   ....[13]....
        /*0060*/ 	.word	0xffffffff


	//   ....[14]....
        /*0064*/ 	.word	0xffffffff


	//   ....[15]....
        /*0068*/ 	.word	0xffffffff


	//   ....[16]....
        /*006c*/ 	.word	0xffffffff


	//   ....[17]....
        /*0070*/ 	.word	0xffffffff


	//   ....[18]....
        /*0074*/ 	.word	0x05000020


	//   ....[19]....
        /*0078*/ 	.word	0x05000020


	//   ....[20]....
        /*007c*/ 	.word	0x05000020


	//   ....[21]....
        /*0080*/ 	.word	0x05000020


	//   ....[22]....
        /*0084*/ 	.word	0x05000020


	//   ....[23]....
        /*0088*/ 	.word	0x05000020


	//   ....[24]....
        /*008c*/ 	.word	0x05000020


	//   ....[25]....
        /*0090*/ 	.word	0x05000020


	//   ....[26]....
        /*0094*/ 	.word	0x05000020


	//   ....[27]....
        /*0098*/ 	.word	0x05000020


	//   ....[28]....
        /*009c*/ 	.word	0x05000020


	//   ....[29]....
        /*00a0*/ 	.word	0x05000020


	//   ....[30]....
        /*00a4*/ 	.word	0x05000020


	//   ....[31]....
        /*00a8*/ 	.word	0x05000020


	//   ....[32]....
        /*00ac*/ 	.word	0x05000020


	//   ....[33]....
        /*00b0*/ 	.word	0x05000020


	//   ....[34]....
        /*00b4*/ 	.word	0x05000020


	//   ....[35]....
        /*00b8*/ 	.word	0x05000020


	//----- nvinfo : EIATTR_COOP_GROUP_INSTR_OFFSETS
	.align		4
.L_3573:
        /*00bc*/ 	.byte	0x04, 0x28
        /*00be*/ 	.short	(.L_3575 - .L_3574)


	//   ....[0]....
.L_3574:
        /*00c0*/ 	.word	0x00001160


	//   ....[1]....
        /*00c4*/ 	.word	0x00001190


	//   ....[2]....
        /*00c8*/ 	.word	0x000011b0


	//   ....[3]....
        /*00cc*/ 	.word	0x00001210


	//   ....[4]....
        /*00d0*/ 	.word	0x00001240


	//   ....[5]....
        /*00d4*/ 	.word	0x00001250


	//   ....[6]....
        /*00d8*/ 	.word	0x000012a0


	//   ....[7]....
        /*00dc*/ 	.word	0x000012d0


	//   ....[8]....
        /*00e0*/ 	.word	0x000012f0


	//   ....[9]....
        /*00e4*/ 	.word	0x00001340


	//   ....[10]....
        /*00e8*/ 	.word	0x00001350


	//   ....[11]....
        /*00ec*/ 	.word	0x00001390


	//   ....[12]....
        /*00f0*/ 	.word	0x000013e0


	//   ....[13]....
        /*00f4*/ 	.word	0x00001420


	//   ....[14]....
        /*00f8*/ 	.word	0x00001460


	//   ....[15]....
        /*00fc*/ 	.word	0x00001480


	//   ....[16]....
        /*0100*/ 	.word	0x000014b0


	//   ....[17]....
        /*0104*/ 	.word	0x000014e0


	//   ....[18]....
        /*0108*/ 	.word	0x00001c10


	//   ....[19]....
        /*010c*/ 	.word	0x00001c80


	//   ....[20]....
        /*0110*/ 	.word	0x00001cf0


	//   ....[21]....
        /*0114*/ 	.word	0x00001da0


	//   ....[22]....
        /*0118*/ 	.word	0x00001e10


	//   ....[23]....
        /*011c*/ 	.word	0x00001e80


	//   ....[24]....
        /*0120*/ 	.word	0x00001f30


	//   ....[25]....
        /*0124*/ 	.word	0x00001fa0


	//   ....[26]....
        /*0128*/ 	.word	0x00002010


	//   ....[27]....
        /*012c*/ 	.word	0x000020c0


	//   ....[28]....
        /*0130*/ 	.word	0x00002130


	//   ....[29]....
        /*0134*/ 	.word	0x000021a0


	//   ....[30]....
        /*0138*/ 	.word	0x00002250


	//   ....[31]....
        /*013c*/ 	.word	0x000022d0


	//   ....[32]....
        /*0140*/ 	.word	0x00002340


	//   ....[33]....
        /*0144*/ 	.word	0x000023e0


	//   ....[34]....
        /*0148*/ 	.word	0x00002460


	//   ....[35]....
        /*014c*/ 	.word	0x000024c0


	//----- nvinfo : EIATTR_EXIT_INSTR_OFFSETS
	.align		4
.L_3575:
        /*0150*/ 	.byte	0x04, 0x1c
        /*0152*/ 	.short	(.L_3577 - .L_3576)


	//   ....[0]....
.L_3576:
        /*0154*/ 	.word	0x00001a80


	//   ....[1]....
        /*0158*/ 	.word	0x00001b70


	//----- nvinfo : EIATTR_CRS_STACK_SIZE
	.align		4
.L_3577:
        /*015c*/ 	.byte	0x04, 0x1e
        /*015e*/ 	.short	(.L_3579 - .L_3578)
.L_3578:
        /*0160*/ 	.word	0x00000000


	//----- nvinfo : EIATTR_CBANK_PARAM_SIZE
	.align		4
.L_3579:
        /*0164*/ 	.byte	0x03, 0x19
        /*0166*/ 	.short	0x00a0


	//----- nvinfo : EIATTR_PARAM_CBANK
	.align		4
        /*0168*/ 	.byte	0x04, 0x0a
        /*016a*/ 	.short	(.L_3581 - .L_3580)
	.align		4
.L_3580:
        /*016c*/ 	.word	index@(.nv.constant0._Z30group_norm_nhwc_fwd_sum_kernelI11Fp16IOFp16WLi256EEv26Group_norm_nhwc_fwd_params)
        /*0170*/ 	.short	0x0210
        /*0172*/ 	.short	0x00a0


	//----- nvinfo : EIATTR_SW_WAR
	.align		4
.L_3581:
        /*0174*/ 	.byte	0x04, 0x36
        /*0176*/ 	.short	(.L_3583 - .L_3582)
.L_3582:
        /*0178*/ 	.word	0x00000008
.L_3583:


//--------------------- .nv.info._Z30group_norm_nhwc_fwd_sum_kernelI11Fp16IOFp16WLi120EEv26Group_norm_nhwc_fwd_params --------------------------
	.section	.nv.info._Z30group_norm_nhwc_fwd_sum_kernelI11Fp16IOFp16WLi120EEv26Group_norm_nhwc_fwd_params,"",@"SHT_CUDA_INFO"
	.sectionflags	@""
	.align	4


	//----- nvinfo : EIATTR_CUDA_API_VERSION
	.align		4
        /*0000*/ 	.byte	0x04, 0x37
        /*0002*/ 	.short	(.L_3585 - .L_3584)
.L_3584:
        /*0004*/ 	.word	0x00000082


	//----- nvinfo : EIATTR_KPARAM_INFO
	.align		4
.L_3585:
        /*0008*/ 	.byte	0x04, 0x17
        /*000a*/ 	.short	(.L_3587 - .L_3586)
.L_3586:
        /*000c*/ 	.word	0x00000000
        /*0010*/ 	.short	0x0000
        /*0012*/ 	.short	0x0000
        /*0014*/ 	.byte	0x00, 0xf0, 0x81, 0x02


	//----- nvinfo : EIATTR_SPARSE_MMA_MASK
	.align		4
.L_3587:
        /*0018*/ 	.byte	0x03, 0x50
        /*001a*/ 	.short	0x0000


	//----- nvinfo : EIATTR_MAXREG_COUNT
	.align		4
        /*001c*/ 	.byte	0x03, 0x1b
        /*001e*/ 	.short	0x00ff


	//----- nvinfo : EIATTR_NUM_BARRIERS
	.align		4
        /*0020*/ 	.byte	0x02, 0x4c
        /*0022*/ 	.byte	0x01
	.zero		1


	//----- nvinfo : EIATTR_MERCURY_ISA_VERSION
	.align		4
        /*0024*/ 	.byte	0x03, 0x5f
        /*0026*/ 	.short	0x0101


	//----- nvinfo : EIATTR_COOP_GROUP_MASK_REGIDS
	.align		4
        /*0028*/ 	.byte	0x04, 0x29
        /*002a*/ 	.short	(.L_3589 - .L_3588)


	//   ....[0]....
.L_3588:
        /*002c*/ 	.word	0x0500000b


	//   ....[1]....
        /*0030*/ 	.word	0x0500000b


	//   ....[2]....
        /*0034*/ 	.word	0x0500000b


	//   ....[3]....
        /*0038*/ 	.word	0x0500000b


	//   ....[4]....
        /*003c*/ 	.word	0x0500000b


	//   ....[5]....
        /*0040*/ 	.word	0x0500000b


	//   ....[6]....
        /*0044*/ 	.word	0x0500000b


	//   ....[7]....
        /*0048*/ 	.word	0x0500000b


	//   ....[8]....
        /*004c*/ 	.word	0x0500000b


	//   ....[9]....
        /*0050*/ 	.word	0x0500000b


	//   ....[10]....
        /*0054*/ 	.word	0x0500000b


	//   ....[11]....
        /*0058*/ 	.word	0x0500000b


	//   ....[12]....
        /*005c*/ 	.word	0x0500000b


	//   ....[13]....
        /*0060*/ 	.word	0x0500000b


	//   ....[14]....
        /*0064*/ 	.word	0x0500000b


	//   ....[15]....
        /*0068*/ 	.word	0x0500000b


	//   ....[16]....
        /*006c*/ 	.word	0x0500000b


	//   ....[17]....
        /*0070*/ 	.word	0x0500000b


	//   ....[18]....
        /*0074*/ 	.word	0x0500000b


	//   ....[19]....
        /*0078*/ 	.word	0x0500000b


	//   ....[20]....
        /*007c*/ 	.word	0x0500000b


	//   ....[21]....
        /*0080*/ 	.word	0x0500000b


	//----- nvinfo : EIATTR_COOP_GROUP_INSTR_OFFSETS
	.align		4
.L_3589:
        /*0084*/ 	.byte	0x04, 0x28
        /*0086*/ 	.short	(.L_3591 - .L_3590)


	//   ....[0]....
.L_3590:
        /*0088*/ 	.word	0x00000ef0


	//   ....[1]....
        /*008c*/ 	.word	0x00000ff0


	//   ....[2]....
        /*0090*/ 	.word	0x00001030


	//   ....[3]....
        /*0094*/ 	.word	0x00001130


	//   ....[4]....
        /*0098*/ 	.word	0x00001170


	//   ....[5]....
        /*009c*/ 	.word	0x00001270


	//   ....[6]....
        /*00a0*/ 	.word	0x000012b0


	//   ....[7]....
        /*00a4*/ 	.word	0x000013e0


	//   ....[8]....
        /*00a8*/ 	.word	0x00001430


	//   ....[9]....
        /*00ac*/ 	.word	0x000014a0


	//   ....[10]....
        /*00b0*/ 	.word	0x00001510


	//   ....[11]....
        /*00b4*/ 	.word	0x00001a00


	//   ....[12]....
        /*00b8*/ 	.word	0x00001a50


	//   ....[13]....
        /*00bc*/ 	.word	0x00001ac0


	//   ....[14]....
        /*00c0*/ 	.word	0x00001b10


	//   ....[15]....
        /*00c4*/ 	.word	0x00001b80


	//   ....[16]....
        /*00c8*/ 	.word	0x00001bd0


	//   ....[17]....
        /*00cc*/ 	.word	0x00001c40


	//   ....[18]....
        /*00d0*/ 	.word	0x00001ca0


	//   ....[19]....
        /*00d4*/ 	.word	0x00001d20


	//   ....[20]....
        /*00d8*/ 	.word	0x00001db0


	//   ....[21]....
        /*00dc*/ 	.word	0x00001e40


	//----- nvinfo : EIATTR_EXIT_INSTR_OFFSETS
	.align		4
.L_3591:
        /*00e0*/ 	.byte	0x04, 0x1c
        /*00e2*/ 	.short	(.L_3593 - .L_3592)


	//   ....[0]....
.L_3592:
        /*00e4*/ 	.word	0x00001900


	//   ....[1]....
        /*00e8*/ 	.word	0x000019e0


	//----- nvinfo : EIATTR_CRS_STACK_SIZE
	.align		4
.L_3593:
        /*00ec*/ 	.byte	0x04, 0x1e
        /*00ee*/ 	.short	(.L_3595 - .L_3594)
.L_3594:
        /*00f0*/ 	.word	0x00000000


	//----- nvinfo : EIATTR_CBANK_PARAM_SIZE
	.align		4
.L_3595:
        /*00f4*/ 	.byte	0x03, 0x19
        /*00f6*/ 	.short	0x00a0


	//----- nvinfo : EIATTR_PARAM_CBANK
	.align		4
        /*00f8*/ 	.byte	0x04, 0x0a
        /*00fa*/ 	.short	(.L_3597 - .L_3596)
	.align		4
.L_3596:
        /*00fc*/ 	.word	index@(.nv.constant0._Z30group_norm_nhwc_fwd_sum_kernelI11Fp16IOFp16WLi120EEv26Group_norm_nhwc_fwd_params)
        /*0100*/ 	.short	0x0210
        /*0102*/ 	.short	0x00a0


	//----- nvinfo : EIATTR_SW_WAR
	.align		4
.L_3597:
        /*0104*/ 	.byte	0x04, 0x36
        /*0106*/ 	.short	(.L_3599 - .L_3598)
.L_3598:
        /*0108*/ 	.word	0x00000008
.L_3599:


//--------------------- .nv.info._Z30group_norm_nhwc_fwd_sum_kernelI11Fp16IOFp16WLi140EEv26Group_norm_nhwc_fwd_params --------------------------
	.section	.nv.info._Z30group_norm_nhwc_fwd_sum_kernelI11Fp16IOFp16WLi140EEv26Group_norm_nhwc_fwd_params,"",@"SHT_CUDA_INFO"
	.sectionflags	@""
	.align	4


	//----- nvinfo : EIATTR_CUDA_API_VERSION
	.align		4
        /*0000*/ 	.byte	0x04, 0x37
        /*0002*/ 	.short	(.L_3601 - .L_3600)
.L_3600:
        /*0004*/ 	.word	0x00000082


	//----- nvinfo : EIATTR_KPARAM_INFO
	.align		4
.L_3601:
        /*0008*/ 	.byte	0x04, 0x17
        /*000a*/ 	.short	(.L_3603 - .L_3602)
.L_3602:
        /*000c*/ 	.word	0x00000000
        /*0010*/ 	.short	0x0000
        /*0012*/ 	.short	0x0000
        /*0014*/ 	.byte	0x00, 0xf0, 0x81, 0x02


	//----- nvinfo : EIATTR_SPARSE_MMA_MASK
	.align		4
.L_3603:
        /*0018*/ 	.byte	0x03, 0x50
        /*001a*/ 	.short	0x0000


	//----- nvinfo : EIATTR_MAXREG_COUNT
	.align		4
        /*001c*/ 	.byte	0x03, 0x1b
        /*001e*/ 	.short	0x00ff


	//----- nvinfo : EIATTR_NUM_BARRIERS
	.align		4
        /*0020*/ 	.byte	0x02, 0x4c
        /*0022*/ 	.byte	0x01
	.zero		1


	//----- nvinfo : EIATTR_MERCURY_ISA_VERSION
	.align		4
        /*0024*/ 	.byte	0x03, 0x5f
        /*0026*/ 	.short	0x0101


	//----- nvinfo : EIATTR_COOP_GROUP_MASK_REGIDS
	.align		4
        /*0028*/ 	.byte	0x04, 0x29
        /*002a*/ 	.short	(.L_3605 - .L_3604)


	//   ....[0]....
.L_3604:
        /*002c*/ 	.word	0x05000007


	//   ....[1]....
        /*0030*/ 	.word	0x05000007


	//   ....[2]....
        /*0034*/ 	.word	0x05000007


	//   ....[3]....
        /*0038*/ 	.word	0x05000007


	//   ....[4]....
        /*003c*/ 	.word	0x05000007


	//   ....[5]....
        /*0040*/ 	.word	0x05000007


	//   ....[6]....
        /*0044*/ 	.word	0x05000007


	//   ....[7]....
        /*0048*/ 	.word	0x05000007


	//   ....[8]....
        /*004c*/ 	.word	0x05000007


	//   ....[9]....
        /*0050*/ 	.word	0x05000007


	//   ....[10]....
        /*0054*/ 	.word	0x05000007


	//   ....[11]....
        /*0058*/ 	.word	0x05000007


	//   ....[12]....
        /*005c*/ 	.word	0x05000007


	//   ....[13]....
        /*0060*/ 	.word	0x05000007


	//   ....[14]....
        /*0064*/ 	.word	0x05000007


	//   ....[15]....
        /*0068*/ 	.word	0x05000007


	//   ....[16]....
        /*006c*/ 	.word	0x05000007


	//   ....[17]....
        /*0070*/ 	.word	0x05000007


	//   ....[18]....
        /*0074*/ 	.word	0x05000007


	//   ....[19]....
        /*0078*/ 	.word	0x05000007


	//   ....[20]....
        /*007c*/ 	.word	0x05000007


	//   ....[21]....
        /*0080*/ 	.word	0x05000007


	//----- nvinfo : EIATTR_COOP_GROUP_INSTR_OFFSETS
	.align		4
.L_3605:
        /*0084*/ 	.byte	0x04, 0x28
        /*0086*/ 	.short	(.L_3607 - .L_3606)


	//   ....[0]....
.L_3606:
        /*0088*/ 	.word	0x00000f40


	//   ....[1]....
        /*008c*/ 	.word	0x00001040


	//   ....[2]....
        /*0090*/ 	.word	0x00001080


	//   ....[3]....
        /*0094*/ 	.word	0x00001180


	//   ....[4]....
        /*0098*/ 	.word	0x000011c0


	//   ....[5]....
        /*009c*/ 	.word	0x000012c0


	//   ....[6]....
        /*00a0*/ 	.word	0x00001300


	//   ....[7]....
        /*00a4*/ 	.word	0x00001430


	//   ....[8]....
        /*00a8*/ 	.word	0x00001480


	//   ....[9]....
        /*00ac*/ 	.word	0x000014f0


	//   ....[10]....
        /*00b0*/ 	.word	0x00001560


	//   ....[11]....
        /*00b4*/ 	.word	0x00001b30


	//   ....[12]....
        /*00b8*/ 	.word	0x00001b80


	//   ....[13]....
        /*00bc*/ 	.word	0x00001bf0


	//   ....[14]....
        /*00c0*/ 	.word	0x00001c40


	//   ....[15]....
        /*00c4*/ 	.word	0x00001cb0


	//   ....[16]....
        /*00c8*/ 	.word	0x00001d00


	//   ....[17]....
        /*00cc*/ 	.word	0x00001d70


	//   ....[18]....
        /*00d0*/ 	.word	0x00001dd0


	//   ....[19]....
        /*00d4*/ 	.word	0x00001e50


	//   ....[20]....
        /*00d8*/ 	.word	0x00001ee0


	//   ....[21]....
        /*00dc*/ 	.word	0x00001f70


	//----- nvinfo : EIATTR_EXIT_INSTR_OFFSETS
	.align		4
.L_3607:
        /*00e0*/ 	.byte	0x04, 0x1c
        /*00e2*/ 	.short	(.L_3609 - .L_3608)


	//   ....[0]....
.L_3608:
        /*00e4*/ 	.word	0x00001a30


	//   ....[1]....
        /*00e8*/ 	.word	0x00001b10


	//----- nvinfo : EIATTR_CRS_STACK_SIZE
	.align		4
.L_3609:
        /*00ec*/ 	.byte	0x04, 0x1e
        /*00ee*/ 	.short	(.L_3611 - .L_3610)
.L_3610:
        /*00f0*/ 	.word	0x00000000


	//----- nvinfo : EIATTR_CBANK_PARAM_SIZE
	.align		4
.L_3611:
        /*00f4*/ 	.byte	0x03, 0x19
        /*00f6*/ 	.short	0x00a0


	//----- nvinfo : EIATTR_PARAM_CBANK
	.align		4
        /*00f8*/ 	.byte	0x04, 0x0a
        /*00fa*/ 	.short	(.L_3613 - .L_3612)
	.align		4
.L_3612:
        /*00fc*/ 	.word	index@(.nv.constant0._Z30group_norm_nhwc_fwd_sum_kernelI11Fp16IOFp16WLi140EEv26Group_norm_nhwc_fwd_params)
        /*0100*/ 	.short	0x0210
        /*0102*/ 	.short	0x00a0


	//----- nvinfo : EIATTR_SW_WAR
	.align		4
.L_3613:
        /*0104*/ 	.byte	0x04, 0x36
        /*0106*/ 	.short	(.L_3615 - .L_3614)
.L_3614:
        /*0108*/ 	.word	0x00000008
.L_3615:


//--------------------- .nv.info._Z30group_norm_nhwc_fwd_sum_kernelI11Fp16IOFp16WLi160EEv26Group_norm_nhwc_fwd_params --------------------------
	.section	.nv.info._Z30group_norm_nhwc_fwd_sum_kernelI11Fp16IOFp16WLi160EEv26Group_norm_nhwc_fwd_params,"",@"SHT_CUDA_INFO"
	.sectionflags	@""
	.align	4


	//----- nvinfo : EIATTR_CUDA_API_VERSION
	.align		4
        /*0000*/ 	.byte	0x04, 0x37
        /*0002*/ 	.short	(.L_3617 - .L_3616)
.L_3616:
        /*0004*/ 	.word	0x00000082


	//----- nvinfo : EIATTR_KPARAM_INFO
	.align		4
.L_3617:
        /*0008*/ 	.byte	0x04, 0x17
        /*000a*/ 	.short	(.L_3619 - .L_3618)
.L_3618:
        /*000c*/ 	.word	0x00000000
        /*0010*/ 	.short	0x0000
        /*0012*/ 	.short	0x0000
        /*0014*/ 	.byte	0x00, 0xf0, 0x81, 0x02


	//----- nvinfo : EIATTR_SPARSE_MMA_MASK
	.align		4
.L_3619:
        /*0018*/ 	.byte	0x03, 0x50
        /*001a*/ 	.short	0x0000


	//----- nvinfo : EIATTR_MAXREG_COUNT
	.align		4
        /*001c*/ 	.byte	0x03, 0x1b
        /*001e*/ 	.short	0x00ff


	//----- nvinfo : EIATTR_NUM_BARRIERS
	.align		4
        /*0020*/ 	.byte	0x02, 0x4c
        /*0022*/ 	.byte	0x01
	.zero		1


	//----- nvinfo : EIATTR_MERCURY_ISA_VERSION
	.align		4
        /*0024*/ 	.byte	0x03, 0x5f
        /*0026*/ 	.short	0x0101


	//----- nvinfo : EIATTR_COOP_GROUP_MASK_REGIDS
	.align		4
        /*0028*/ 	.byte	0x04, 0x29
        /*002a*/ 	.short	(.L_3621 - .L_3620)


	//   ....[0]....
.L_3620:
        /*002c*/ 	.word	0xffffffff


	//   ....[1]....
        /*0030*/ 	.word	0xffffffff


	//   ....[2]....
        /*0034*/ 	.word	0xffffffff


	//   ....[3]....
        /*0038*/ 	.word	0xffffffff


	//   ....[4]....
        /*003c*/ 	.word	0xffffffff


	//   ....[5]....
        /*0040*/ 	.word	0xffffffff


	//   ....[6]....
        /*0044*/ 	.word	0xffffffff


	//   ....[7]....
        /*0048*/ 	.word	0xffffffff


	//   ....[8]....
        /*004c*/ 	.word	0xffffffff


	//   ....[9]....
        /*0050*/ 	.word	0xffffffff


	//   ....[10]....
        /*0054*/ 	.word	0xffffffff


	//   ....[11]....
        /*0058*/ 	.word	0xffffffff


	//   ....[12]....
        /*005c*/ 	.word	0xffffffff


	//   ....[13]....
        /*0060*/ 	.word	0xffffffff


	//   ....[14]....
        /*0064*/ 	.word	0xffffffff


	//   ....[15]....
        /*0068*/ 	.word	0xffffffff


	//   ....[16]....
        /*006c*/ 	.word	0xffffffff


	//   ....[17]....
        /*0070*/ 	.word	0xffffffff


	//   ....[18]....
        /*0074*/ 	.word	0x05000015


	//   ....[19]....
        /*0078*/ 	.word	0x05000015


	//   ....[20]....
        /*007c*/ 	.word	0x05000015


	//   ....[21]....
        /*0080*/ 	.word	0x05000015


	//   ....[22]....
        /*0084*/ 	.word	0x05000015


	//   ....[23]....
        /*0088*/ 	.word	0x05000015


	//   ....[24]....
        /*008c*/ 	.word	0x05000015


	//   ....[25]....
        /*0090*/ 	.word	0x05000015


	//   ....[26]....
        /*0094*/ 	.word	0x05000015


	//   ....[27]....
        /*0098*/ 	.word	0x05000015


	//   ....[28]....
        /*009c*/ 	.word	0x05000015


	//   ....[29]....
        /*00a0*/ 	.word	0x05000015


	//   ....[30]....
        /*00a4*/ 	.word	0x05000015


	//   ....[31]....
        /*00a8*/ 	.word	0x05000015


	//   ....[32]....
        /*00ac*/ 	.word	0x05000015


	//   ....[33]....
        /*00b0*/ 	.word	0x05000015


	//   ....[34]....
        /*00b4*/ 	.word	0x05000015


	//   ....[35]....
        /*00b8*/ 	.word	0x05000015


	//----- nvinfo : EIATTR_COOP_GROUP_INSTR_OFFSETS
	.align		4
.L_3621:
        /*00bc*/ 	.byte	0x04, 0x28
        /*00be*/ 	.short	(.L_3623 - .L_3622)


	//   ....[0]....
.L_3622:
        /*00c0*/ 	.word	0x00000f90


	//   ....[1]....
        /*00c4*/ 	.word	0x00000fc0


	//   ....[2]....
        /*00c8*/ 	.word	0x00000fd0


	//   ....[3]....
        /*00cc*/ 	.word	0x00001030


	//   ....[4]....
        /*00d0*/ 	.word	0x00001060


	//   ....[5]....
        /*00d4*/ 	.word	0x00001070


	//   ....[6]....
        /*00d8*/ 	.word	0x000010d0


	//   ....[7]....
        /*00dc*/ 	.word	0x00001100


	//   ....[8]....
        /*00e0*/ 	.word	0x00001110


	//   ....[9]....
        /*00e4*/ 	.word	0x00001170


	//   ....[10]....
        /*00e8*/ 	.word	0x000011a0


	//   ....[11]....
        /*00ec*/ 	.word	0x000011b0


	//   ....[12]....
        /*00f0*/ 	.word	0x00001210


	//   ....[13]....
        /*00f4*/ 	.word	0x00001240


	//   ....[14]....
        /*00f8*/ 	.word	0x00001250


	//   ....[15]....
        /*00fc*/ 	.word	0x000012c0


	//   ....[16]....
        /*0100*/ 	.word	0x000012d0


	//   ....[17]....
        /*0104*/ 	.word	0x000012e0


	//   ....[18]....
        /*0108*/ 	.word	0x00001870


	//   ....[19]....
        /*010c*/ 	.word	0x000018c0


	//   ....[20]....
        /*0110*/ 	.word	0x00001920


	//   ....[21]....
        /*0114*/ 	.word	0x000019b0


	//   ....[22]....
        /*0118*/ 	.word	0x00001a20


	//   ....[23]....
        /*011c*/ 	.word	0x00001a80


	//   ....[24]....
        /*0120*/ 	.word	0x00001b10


	//   ....[25]....
        /*0124*/ 	.word	0x00001b80


	//   ....[26]....
        /*0128*/ 	.word	0x00001be0


	//   ....[27]....
        /*012c*/ 	.word	0x00001c70


	//   ....[28]....
        /*0130*/ 	.word	0x00001ce0


	//   ....[29]....
        /*0134*/ 	.word	0x00001d30


	//   ....[30]....
        /*0138*/ 	.word	0x00001e10


	//   ....[31]....
        /*013c*/ 	.word	0x00001e60


	//   ....[32]....
        /*0140*/ 	.word	0x00001ec0


	//   ....[33]....
        /*0144*/ 	.word	0x00001f50


	//   ....[34]....
        /*0148*/ 	.word	0x00001fa0


	//   ....[35]....
        /*014c*/ 	.word	0x00001ff0


	//----- nvinfo : EIATTR_EXIT_INSTR_OFFSETS
	.align		4
.L_3623:
        /*0150*/ 	.byte	0x04, 0x1c
        /*0152*/ 	.short	(.L_3625 - .L_3624)


	//   ....[0]....
.L_3624:
        /*0154*/ 	.word	0x00001700


	//   ....[1]....
        /*0158*/ 	.word	0x000017f0


	//----- nvinfo : EIATTR_CRS_STACK_SIZE
	.align		4
.L_3625:
        /*015c*/ 	.byte	0x04, 0x1e
        /*015e*/ 	.short	(.L_3627 - .L_3626)
.L_3626:
        /*0160*/ 	.word	0x00000000


	//----- nvinfo : EIATTR_CBANK_PARAM_SIZE
	.align		4
.L_3627:
        /*0164*/ 	.byte	0x03, 0x19
        /*0166*/ 	.short	0x00a0


	//----- nvinfo : EIATTR_PARAM_CBANK
	.align		4
        /*0168*/ 	.byte	0x04, 0x0a
        /*016a*/ 	.short	(.L_3629 - .L_3628)
	.align		4
.L_3628:
        /*016c*/ 	.word	index@(.nv.constant0._Z30group_norm_nhwc_fwd_sum_kernelI11Fp16IOFp16WLi160EEv26Group_norm_nhwc_fwd_params)
        /*0170*/ 	.short	0x0210
        /*0172*/ 	.short	0x00a0


	//----- nvinfo : EIATTR_SW_WAR
	.align		4
.L_3629:
        /*0174*/ 	.byte	0x04, 0x36
        /*0176*/ 	.short	(.L_3631 - .L_3630)
.L_3630:
        /*0178*/ 	.word	0x00000008
.L_3631:


//--------------------- .nv.callgraph             --------------------------
	.section	.nv.callgraph,"",@"SHT_CUDA_CALLGRAPH"
	.align	4
	.sectionentsize	8
	.align		4
        /*0000*/ 	.word	0x00000000
	.align		4
        /*0004*/ 	.word	0xffffffff
	.align		4
        /*0008*/ 	.word	0x00000000
	.align		4
        /*000c*/ 	.word	0xfffffffe
	.align		4
        /*0010*/ 	.word	0x00000000
	.align		4
        /*0014*/ 	.word	0xfffffffd
	.align		4
        /*0018*/ 	.word	0x00000000
	.align		4
        /*001c*/ 	.word	0xfffffffc


//--------------------- .nv.constant4             --------------------------
	.section	.nv.constant4,"a",@progbits
	.align	8
	.align		8
.nv.constant4:
        /*0000*/ 	.dword	_ZN62_INTERNAL_cf15bb87_31_group_norm_nhwc_fwd_two_pass_cu_d07e6dcf4cuda3std3__45__cpo5beginE
	.align		8
        /*0008*/ 	.dword	_ZN62_INTERNAL_cf15bb87_31_group_norm_nhwc_fwd_two_pass_cu_d07e6dcf4cuda3std3__45__cpo3endE
	.align		8
        /*0010*/ 	.dword	_ZN62_INTERNAL_cf15bb87_31_group_norm_nhwc_fwd_two_pass_cu_d07e6dcf4cuda3std3__45__cpo6cbeginE
	.align		8
        /*0018*/ 	.dword	_ZN62_INTERNAL_cf15bb87_31_group_norm_nhwc_fwd_two_pass_cu_d07e6dcf4cuda3std3__45__cpo4cendE
	.align		8
        /*0020*/ 	.dword	_ZN62_INTERNAL_cf15bb87_31_group_norm_nhwc_fwd_two_pass_cu_d07e6dcf4cuda3std3__45__cpo6rbeginE
	.align		8
        /*0028*/ 	.dword	_ZN62_INTERNAL_cf15bb87_31_group_norm_nhwc_fwd_two_pass_cu_d07e6dcf4cuda3std3__45__cpo4rendE
	.align		8
        /*0030*/ 	.dword	_ZN62_INTERNAL_cf15bb87_31_group_norm_nhwc_fwd_two_pass_cu_d07e6dcf4cuda3std3__45__cpo7crbeginE
	.align		8
        /*0038*/ 	.dword	_ZN62_INTERNAL_cf15bb87_31_group_norm_nhwc_fwd_two_pass_cu_d07e6dcf4cuda3std3__45__cpo5crendE
	.align		8
        /*0040*/ 	.dword	_ZN62_INTERNAL_cf15bb87_31_group_norm_nhwc_fwd_two_pass_cu_d07e6dcf4cuda3std3__464_GLOBAL__N__cf15bb87_31_group_norm_nhwc_fwd_two_pass_cu_d07e6dcf6ignoreE
	.align		8
        /*0048*/ 	.dword	_ZN62_INTERNAL_cf15bb87_31_group_norm_nhwc_fwd_two_pass_cu_d07e6dcf4cuda3std3__419piecewise_constructE
	.align		8
        /*0050*/ 	.dword	_ZN62_INTERNAL_cf15bb87_31_group_norm_nhwc_fwd_two_pass_cu_d07e6dcf4cuda3std3__48in_placeE
	.align		8
        /*0058*/ 	.dword	_ZN62_INTERNAL_cf15bb87_31_group_norm_nhwc_fwd_two_pass_cu_d07e6dcf4cuda3std3__420unreachable_sentinelE
	.align		8
        /*0060*/ 	.dword	_ZN62_INTERNAL_cf15bb87_31_group_norm_nhwc_fwd_two_pass_cu_d07e6dcf4cuda3std3__47nulloptE
	.align		8
        /*0068*/ 	.dword	_ZN62_INTERNAL_cf15bb87_31_group_norm_nhwc_fwd_two_pass_cu_d07e6dcf4cuda3std3__48unexpectE
	.align		8
        /*0070*/ 	.dword	_ZN62_INTERNAL_cf15bb87_31_group_norm_nhwc_fwd_two_pass_cu_d07e6dcf4cuda3std6ranges3__45__cpo4swapE
	.align		8
        /*0078*/ 	.dword	_ZN62_INTERNAL_cf15bb87_31_group_norm_nhwc_fwd_two_pass_cu_d07e6dcf4cuda3std6ranges3__45__cpo9iter_moveE
	.align		8
        /*0080*/ 	.dword	_ZN62_INTERNAL_cf15bb87_31_group_norm_nhwc_fwd_two_pass_cu_d07e6dcf4cuda3std6ranges3__45__cpo5beginE
	.align		8
        /*0088*/ 	.dword	_ZN62_INTERNAL_cf15bb87_31_group_norm_nhwc_fwd_two_pass_cu_d07e6dcf4cuda3std6ranges3__45__cpo3endE
	.align		8
        /*0090*/ 	.dword	_ZN62_INTERNAL_cf15bb87_31_group_norm_nhwc_fwd_two_pass_cu_d07e6dcf4cuda3std6ranges3__45__cpo6cbeginE
	.align		8
        /*0098*/ 	.dword	_ZN62_INTERNAL_cf15bb87_31_group_norm_nhwc_fwd_two_pass_cu_d07e6dcf4cuda3std6ranges3__45__cpo4cendE
	.align		8
        /*00a0*/ 	.dword	_ZN62_INTERNAL_cf15bb87_31_group_norm_nhwc_fwd_two_pass_cu_d07e6dcf4cuda3std6ranges3__45__cpo7advanceE
	.align		8
        /*00a8*/ 	.dword	_ZN62_INTERNAL_cf15bb87_31_group_norm_nhwc_fwd_two_pass_cu_d07e6dcf4cuda3std6ranges3__45__cpo9iter_swapE
	.align		8
        /*00b0*/ 	.dword	_ZN62_INTERNAL_cf15bb87_31_group_norm_nhwc_fwd_two_pass_cu_d07e6dcf4cuda3std6ranges3__45__cpo4nextE
	.align		8
        /*00b8*/ 	.dword	_ZN62_INTERNAL_cf15bb87_31_group_norm_nhwc_fwd_two_pass_cu_d07e6dcf4cuda3std6ranges3__45__cpo4prevE
	.align		8
        /*00c0*/ 	.dword	_ZN62_INTERNAL_cf15bb87_31_group_norm_nhwc_fwd_two_pass_cu_d07e6dcf4cuda3std6ranges3__45__cpo4dataE
	.align		8
        /*00c8*/ 	.dword	_ZN62_INTERNAL_cf15bb87_31_group_norm_nhwc_fwd_two_pass_cu_d07e6dcf4cuda3std6ranges3__45__cpo5cdataE
	.align		8
        /*00d0*/ 	.dword	_ZN62_INTERNAL_cf15bb87_31_group_norm_nhwc_fwd_two_pass_cu_d07e6dcf4cuda3std6ranges3__45__cpo4sizeE
	.align		8
        /*00d8*/ 	.dword	_ZN62_INTERNAL_cf15bb87_31_group_norm_nhwc_fwd_two_pass_cu_d07e6dcf4cuda3std6ranges3__45__cpo5ssizeE
	.align		8
        /*00e0*/ 	.dword	_ZN62_INTERNAL_cf15bb87_31_group_norm_nhwc_fwd_two_pass_cu_d07e6dcf4cuda3std6ranges3__45__cpo8distanceE
	.align		8
        /*00e8*/ 	.dword	_ZN62_INTERNAL_cf15bb87_31_group_norm_nhwc_fwd_two_pass_cu_d07e6dcf6thrust23THRUST_300001_SM_900_NS6system6detail10sequential3seqE
	.align		8
        /*00f0*/ 	.dword	_ZN62_INTERNAL_cf15bb87_31_group_norm_nhwc_fwd_two_pass_cu_d07e6dcf6thrust23THRUST_300001_SM_900_NS12placeholders2_1E
	.align		8
        /*00f8*/ 	.dword	_ZN62_INTERNAL_cf15bb87_31_group_norm_nhwc_fwd_two_pass_cu_d07e6dcf6thrust23THRUST_300001_SM_900_NS12placeholders2_2E
	.align		8
        /*0100*/ 	.dword	_ZN62_INTERNAL_cf15bb87_31_group_norm_nhwc_fwd_two_pass_cu_d07e6dcf6thrust23THRUST_300001_SM_900_NS12placeholders2_3E
	.align		8
        /*0108*/ 	.dword	_ZN62_INTERNAL_cf15bb87_31_group_norm_nhwc_fwd_two_pass_cu_d07e6dcf6thrust23THRUST_300001_SM_900_NS12placeholders2_4E
	.align		8
        /*0110*/ 	.dword	_ZN62_INTERNAL_cf15bb87_31_group_norm_nhwc_fwd_two_pass_cu_d07e6dcf6thrust23THRUST_300001_SM_900_NS12placeholders2_5E
	.align		8
        /*0118*/ 	.dword	_ZN62_INTERNAL_cf15bb87_31_group_norm_nhwc_fwd_two_pass_cu_d07e6dcf6thrust23THRUST_300001_SM_900_NS12placeholders2_6E
	.align		8
        /*0120*/ 	.dword	_ZN62_INTERNAL_cf15bb87_31_group_norm_nhwc_fwd_two_pass_cu_d07e6dcf6thrust23THRUST_300001_SM_900_NS12placeholders2_7E
	.align		8
        /*0128*/ 	.dword	_ZN62_INTERNAL_cf15bb87_31_group_norm_nhwc_fwd_two_pass_cu_d07e6dcf6thrust23THRUST_300001_SM_900_NS12placeholders2_8E
	.align		8
        /*0130*/ 	.dword	_ZN62_INTERNAL_cf15bb87_31_group_norm_nhwc_fwd_two_pass_cu_d07e6dcf6thrust23THRUST_300001_SM_900_NS12placeholders2_9E
	.align		8
        /*0138*/ 	.dword	_ZN62_INTERNAL_cf15bb87_31_group_norm_nhwc_fwd_two_pass_cu_d07e6dcf6thrust23THRUST_300001_SM_900_NS12placeholders3_10E


//--------------------- .text._ZN3cub17CUB_300001_SM_9006detail11EmptyKernelIvEEvv --------------------------
	.section	.text._ZN3cub17CUB_300001_SM_9006detail11EmptyKernelIvEEvv,"ax",@progbits
	.align	128
        .global         _ZN3cub17CUB_300001_SM_9006detail11EmptyKernelIvEEvv
        .type           _ZN3cub17CUB_300001_SM_9006detail11EmptyKernelIvEEvv,@function
        .size           _ZN3cub17CUB_300001_SM_9006detail11EmptyKernelIvEEvv,(.L_x_4357 - _ZN3cub17CUB_300001_SM_9006detail11EmptyKernelIvEEvv)
        .other          _ZN3cub17CUB_300001_SM_9006detail11EmptyKernelIvEEvv,@"STO_CUDA_ENTRY STV_DEFAULT"
_ZN3cub17CUB_300001_SM_9006detail11EmptyKernelIvEEvv:
.text._ZN3cub17CUB_300001_SM_9006detail11EmptyKernelIvEEvv:
[----:B------:R-:W-:Y:S01]  /*0000*/  LDC R1, c[0x0][0x28] ;  /* 0x00000a00ff017b82 */ /* 0x000fe20000000800 */
[----:B------:R-:W-:Y:S05]  /*0010*/  EXIT ;  /* 0x000000000000794d */ /* 0x000fea0003800000 */
.L_x_0:
[----:B------:R-:W-:-:S00]  /*0020*/  BRA `(.L_x_0) ;  /* 0xfffffffc00fc7947 */ /* 0x000fc0000383ffff */
[----:B------:R-:W-:-:S00]  /*0030*/  NOP ;  /* 0x0000000000007918 */ /* 0x000fc00000000000 */
        /* <DEDUP_REMOVED lines=12> */
.L_x_4357:


//--------------------- .text._Z32group_norm_nhwc_fwd_scale_kernelI11Fp32IOFp32WLi196EEv26Group_norm_nhwc_fwd_params --------------------------
	.section	.text._Z32group_norm_nhwc_fwd_scale_kernelI11Fp32IOFp32WLi196EEv26Group_norm_nhwc_fwd_params,"ax",@progbits
	.align	128
        .global         _Z32group_norm_nhwc_fwd_scale_kernelI11Fp32IOFp32WLi196EEv26Group_norm_nhwc_fwd_params
        .type           _Z32group_norm_nhwc_fwd_scale_kernelI11Fp32IOFp32WLi196EEv26Group_norm_nhwc_fwd_params,@function
        .size           _Z32group_norm_nhwc_fwd_scale_kernelI11Fp32IOFp32WLi196EEv26Group_norm_nhwc_fwd_params,(.L_x_4358 - _Z32group_norm_nhwc_fwd_scale_kernelI11Fp32IOFp32WLi196EEv26Group_norm_nhwc_fwd_params)
        .other          _Z32group_norm_nhwc_fwd_scale_kernelI11Fp32IOFp32WLi196EEv26Group_norm_nhwc_fwd_params,@"STO_CUDA_ENTRY STV_DEFAULT"
_Z32group_norm_nhwc_fwd_scale_kernelI11Fp32IOFp32WLi196EEv26Group_norm_nhwc_fwd_params:
.text._Z32group_norm_nhwc_fwd_scale_kernelI11Fp32IOFp32WLi196EEv26Group_norm_nhwc_fwd_params:
[----:B------:R-:W-:Y:S08]  /*0000*/  LDC R1, c[0x0][0x28] ;  /* 0x00000a00ff017b82 */ /* 0x000ff00000000800 */
[----:B------:R-:W0:Y:S01]  /*0010*/  LDC R7, c[0x0][0x29c] ;  /* 0x0000a700ff077b82 */ /* 0x000e220000000800 */
[----:B------:R-:W1:Y:S01]  /*0020*/  S2R R20, SR_TID.X ;  /* 0x0000000000147919 */ /* 0x000e620000002100 */
[----:B------:R-:W-:Y:S01]  /*0030*/  ULDC.64 UR8, c[0x0][0x208] ;  /* 0x0000820000087ab9 */ /* 0x000fe20000000a00 */
[----:B------:R-:W-:-:S05]  /*0040*/  ULDC UR6, c[0x0][0x2a4] ;  /* 0x0000a90000067ab9 */ /* 0x000fca0000000800 */
[----:B------:R-:W2:Y:S08]  /*0050*/  S2UR UR4, SR_CTAID.X ;  /* 0x00000000000479c3 */ /* 0x000eb00000002500 */
[----:B------:R-:W2:Y:S01]  /*0060*/  LDC R21, c[0x0][0x2a0] ;  /* 0x0000a800ff157b82 */ /* 0x000ea20000000800 */
[----:B0-----:R-:W-:-:S07]  /*0070*/  IABS R5, R7 ;  /* 0x0000000700057213 */ /* 0x001fce0000000000 */
[----:B------:R-:W0:Y:S01]  /*0080*/  LDC R13, c[0x0][0x294] ;  /* 0x0000a500ff0d7b82 */ /* 0x000e220000000800 */
[----:B------:R-:W3:Y:S01]  /*0090*/  I2F.RP R0, R5 ;  /* 0x0000000500007306 */ /* 0x000ee20000209400 */
[----:B-1----:R-:W-:-:S05]  /*00a0*/  SHF.L.U32 R20, R20, 0x1, RZ ;  /* 0x0000000114147819 */ /* 0x002fca00000006ff */
[----:B--2---:R-:W-:Y:S01]  /*00b0*/  IMAD R20, R21, UR4, R20 ;  /* 0x0000000415147c24 */ /* 0x004fe2000f8e0214 */
[----:B------:R-:W-:Y:S01]  /*00c0*/  ULDC UR4, c[0x0][0x288] ;  /* 0x0000a20000047ab9 */ /* 0x000fe20000000800 */
[----:B---3--:R-:W1:Y:S02]  /*00d0*/  MUFU.RCP R0, R0 ;  /* 0x0000000000007308 */ /* 0x008e640000001000 */
[----:B-1----:R-:W-:-:S06]  /*00e0*/  IADD3 R2, R0, 0xffffffe, RZ ;  /* 0x0ffffffe00027810 */ /* 0x002fcc0007ffe0ff */
[----:B------:R1:W2:Y:S02]  /*00f0*/  F2I.FTZ.U32.TRUNC.NTZ R3, R2 ;  /* 0x0000000200037305 */ /* 0x0002a4000021f000 */
[----:B-1----:R-:W-:Y:S01]  /*0100*/  HFMA2.MMA R2, -RZ, RZ, 0, 0 ;  /* 0x00000000ff027435 */ /* 0x002fe200000001ff */
[----:B--2---:R-:W-:-:S05]  /*0110*/  IADD3 R4, RZ, -R3, RZ ;  /* 0x80000003ff047210 */ /* 0x004fca0007ffe0ff */
[----:B------:R-:W-:Y:S01]  /*0120*/  IMAD R9, R4, R5, RZ ;  /* 0x0000000504097224 */ /* 0x000fe200078e02ff */
[----:B------:R-:W-:-:S03]  /*0130*/  IABS R4, R20 ;  /* 0x0000001400047213 */ /* 0x000fc60000000000 */
[----:B------:R-:W-:-:S06]  /*0140*/  IMAD.HI.U32 R3, R3, R9, R2 ;  /* 0x0000000903037227 */ /* 0x000fcc00078e0002 */
[----:B------:R-:W-:Y:S02]  /*0150*/  IMAD.HI.U32 R0, R3, R4, RZ ;  /* 0x0000000403007227 */ /* 0x000fe400078e00ff */
[----:B------:R-:W1:Y:S02]  /*0160*/  S2R R3, SR_CTAID.Z ;  /* 0x0000000000037919 */ /* 0x000e640000002700 */
[----:B------:R-:W-:-:S04]  /*0170*/  IMAD.MOV R2, RZ, RZ, -R0 ;  /* 0x000000ffff027224 */ /* 0x000fc800078e0a00 */
[----:B------:R-:W-:-:S05]  /*0180*/  IMAD R2, R5, R2, R4 ;  /* 0x0000000205027224 */ /* 0x000fca00078e0204 */
[----:B------:R-:W-:-:S13]  /*0190*/  ISETP.GT.U32.AND P1, PT, R5, R2, PT ;  /* 0x000000020500720c */ /* 0x000fda0003f24070 */
[-C--:B------:R-:W-:Y:S02]  /*01a0*/  @!P1 IADD3 R2, R2, -R5.reuse, RZ ;  /* 0x8000000502029210 */ /* 0x080fe40007ffe0ff */
[----:B------:R-:W-:Y:S02]  /*01b0*/  @!P1 IADD3 R0, R0, 0x1, RZ ;  /* 0x0000000100009810 */ /* 0x000fe40007ffe0ff */
[----:B------:R-:W-:Y:S02]  /*01c0*/  ISETP.GE.U32.AND P0, PT, R2, R5, PT ;  /* 0x000000050200720c */ /* 0x000fe40003f06070 */
[----:B------:R-:W-:Y:S02]  /*01d0*/  LOP3.LUT R2, R20, R7, RZ, 0x3c, !PT ;  /* 0x0000000714027212 */ /* 0x000fe400078e3cff */
[----:B------:R-:W-:Y:S02]  /*01e0*/  ISETP.NE.AND P1, PT, R7, RZ, PT ;  /* 0x000000ff0700720c */ /* 0x000fe40003f25270 */
[----:B------:R-:W-:-:S02]  /*01f0*/  ISETP.GE.AND P2, PT, R2, RZ, PT ;  /* 0x000000ff0200720c */ /* 0x000fc40003f46270 */
[----:B------:R-:W-:-:S05]  /*0200*/  MOV R2, RZ ;  /* 0x000000ff00027202 */ /* 0x000fca0000000f00 */
[----:B------:R-:W-:-:S06]  /*0210*/  @P0 IADD3 R0, R0, 0x1, RZ ;  /* 0x0000000100000810 */ /* 0x000fcc0007ffe0ff */
[----:B------:R-:W-:Y:S02]  /*0220*/  @!P2 IADD3 R0, -R0, RZ, RZ ;  /* 0x000000ff0000a210 */ /* 0x000fe40007ffe1ff */
[----:B------:R-:W-:-:S04]  /*0230*/  @!P1 LOP3.LUT R0, RZ, R7, RZ, 0x33, !PT ;  /* 0x00000007ff009212 */ /* 0x000fc800078e33ff */
[----:B------:R-:W-:-:S13]  /*0240*/  ISETP.GE.AND P0, PT, R0, UR4, PT ;  /* 0x0000000400007c0c */ /* 0x000fda000bf06270 */
[----:B------:R-:W2:Y:S01]  /*0250*/  @!P0 LDC.64 R8, c[0x0][0x250] ;  /* 0x00009400ff088b82 */ /* 0x000ea20000000a00 */
[----:B-1----:R-:W-:-:S04]  /*0260*/  @!P0 IMAD.SHL.U32 R5, R3, 0x2, RZ ;  /* 0x0000000203058824 */ /* 0x002fc800078e00ff */
[C---:B------:R-:W-:Y:S01]  /*0270*/  @!P0 IMAD R7, R5.reuse, UR4, R0 ;  /* 0x0000000405078c24 */ /* 0x040fe2000f8e0200 */
[----:B------:R-:W-:Y:S01]  /*0280*/  @!P0 IADD3 R5, R5, 0x1, RZ ;  /* 0x0000000105058810 */ /* 0x000fe20007ffe0ff */
[----:B------:R-:W-:-:S04]  /*0290*/  HFMA2.MMA R4, -RZ, RZ, 0, 0 ;  /* 0x00000000ff047435 */ /* 0x000fc800000001ff */
[----:B------:R-:W-:Y:S01]  /*02a0*/  @!P0 IMAD R5, R5, UR4, R0 ;  /* 0x0000000405058c24 */ /* 0x000fe2000f8e0200 */
[----:B------:R-:W-:Y:S01]  /*02b0*/  ULDC.64 UR4, c[0x0][0x270] ;  /* 0x00009c0000047ab9 */ /* 0x000fe20000000a00 */
[----:B--2---:R-:W-:-:S05]  /*02c0*/  @!P0 IMAD.WIDE R6, R7, 0x4, R8 ;  /* 0x0000000407068825 */ /* 0x004fca00078e0208 */
[----:B------:R1:W2:Y:S01]  /*02d0*/  @!P0 LDG.E R2, desc[UR8][R6.64] ;  /* 0x0000000806028981 */ /* 0x0002a2000c1e1900 */
[----:B------:R-:W-:-:S05]  /*02e0*/  @!P0 IMAD.WIDE R8, R5, 0x4, R8 ;  /* 0x0000000405088825 */ /* 0x000fca00078e0208 */
[----:B------:R3:W4:Y:S01]  /*02f0*/  @!P0 LDG.E R4, desc[UR8][R8.64] ;  /* 0x0000000808048981 */ /* 0x000722000c1e1900 */
[----:B------:R-:W-:Y:S02]  /*0300*/  ISETP.GE.U32.AND P0, PT, R20, UR4, PT ;  /* 0x0000000414007c0c */ /* 0x000fe4000bf06070 */
[----:B------:R-:W-:-:S04]  /*0310*/  SHF.R.S32.HI R21, RZ, 0x1f, R20 ;  /* 0x0000001fff157819 */ /* 0x000fc80000011414 */
[----:B------:R-:W-:-:S13]  /*0320*/  ISETP.GE.AND.EX P0, PT, R21, UR5, PT, P0 ;  /* 0x0000000515007c0c */ /* 0x000fda000bf06300 */
[----:B------:R-:W1:Y:S01]  /*0330*/  @!P0 LDC.64 R18, c[0x0][0x228] ;  /* 0x00008a00ff128b82 */ /* 0x000e620000000a00 */
[C---:B------:R-:W-:Y:S02]  /*0340*/  @!P0 SHF.L.U32 R11, R20.reuse, 0x2, RZ ;  /* 0x00000002140b8819 */ /* 0x040fe400000006ff */
[----:B------:R-:W-:-:S05]  /*0350*/  @!P0 SHF.L.U64.HI R12, R20, 0x2, R21 ;  /* 0x00000002140c8819 */ /* 0x000fca0000010215 */
[----:B------:R-:W0:Y:S01]  /*0360*/  @!P0 LDC.64 R22, c[0x0][0x230] ;  /* 0x00008c00ff168b82 */ /* 0x000e220000000a00 */
[----:B-1----:R-:W-:-:S05]  /*0370*/  @!P0 IADD3 R6, P1, R11, R18, RZ ;  /* 0x000000120b068210 */ /* 0x002fca0007f3e0ff */
[----:B------:R-:W-:Y:S01]  /*0380*/  @!P0 IMAD.X R7, R12, 0x1, R19, P1 ;  /* 0x000000010c078824 */ /* 0x000fe200008e0613 */
[----:B0-----:R-:W-:-:S04]  /*0390*/  @!P0 IADD3 R10, P2, R11, R22, RZ ;  /* 0x000000160b0a8210 */ /* 0x001fc80007f5e0ff */
[----:B------:R-:W5:Y:S01]  /*03a0*/  @!P0 LDG.E.64 R14, desc[UR8][R6.64] ;  /* 0x00000008060e8981 */ /* 0x000f62000c1e1b00 */
[----:B------:R-:W-:-:S05]  /*03b0*/  @!P0 IADD3.X R11, R12, R23, RZ, P2, !PT ;  /* 0x000000170c0b8210 */ /* 0x000fca00017fe4ff */
[----:B------:R0:W5:Y:S01]  /*03c0*/  @!P0 LDG.E.64 R16, desc[UR8][R10.64] ;  /* 0x000000080a108981 */ /* 0x000162000c1e1b00 */
[----:B--2---:R-:W-:-:S04]  /*03d0*/  FMUL.FTZ R5, R2, UR6 ;  /* 0x0000000602057c20 */ /* 0x004fc80008410000 */
[----:B---3--:R-:W-:-:S04]  /*03e0*/  FMUL.FTZ R9, R5, R5 ;  /* 0x0000000505097220 */ /* 0x008fc80000410000 */
[----:B----4-:R-:W-:Y:S01]  /*03f0*/  FFMA.FTZ R19, R4, UR6, -R9 ;  /* 0x0000000604137c23 */ /* 0x010fe20008010809 */
[----:B------:R-:W1:Y:S04]  /*0400*/  S2UR UR6, SR_CTAID.Y ;  /* 0x00000000000679c3 */ /* 0x000e680000002600 */
[----:B------:R-:W-:-:S04]  /*0410*/  FSETP.GTU.FTZ.AND P2, PT, R19, RZ, PT ;  /* 0x000000ff1300720b */ /* 0x000fc80003f5c000 */
[----:B------:R-:W2:Y:S09]  /*0420*/  LDC.64 R8, c[0x0][0x278] ;  /* 0x00009e00ff087b82 */ /* 0x000eb20000000a00 */
[----:B------:R-:W3:Y:S01]  /*0430*/  @P2 LDC R12, c[0x0][0x238] ;  /* 0x00008e00ff0c2b82 */ /* 0x000ee20000000800 */
[----:B-1----:R-:W-:-:S05]  /*0440*/  IMAD R18, R13, UR6, RZ ;  /* 0x000000060d127c24 */ /* 0x002fca000f8e02ff */
[----:B0-----:R-:W-:Y:S02]  /*0450*/  SHF.R.S32.HI R10, RZ, 0x1f, R18 ;  /* 0x0000001fff0a7819 */ /* 0x001fe40000011412 */
[----:B------:R-:W-:-:S04]  /*0460*/  IADD3 R7, P1, R18, R13, RZ ;  /* 0x0000000d12077210 */ /* 0x000fc80007f3e0ff */
[----:B------:R-:W-:Y:S02]  /*0470*/  LEA.HI.X.SX32 R6, R13, R10, 0x1, P1 ;  /* 0x0000000a0d067211 */ /* 0x000fe400008f0eff */
[----:B--2---:R-:W-:-:S04]  /*0480*/  ISETP.LT.U32.AND P1, PT, R7, R8, PT ;  /* 0x000000080700720c */ /* 0x004fc80003f21070 */
[----:B------:R-:W-:Y:S02]  /*0490*/  ISETP.LT.AND.EX P1, PT, R6, R9, PT, P1 ;  /* 0x000000090600720c */ /* 0x000fe40003f21310 */
[----:B------:R-:W-:Y:S02]  /*04a0*/  MOV R6, 0x3f800000 ;  /* 0x3f80000000067802 */ /* 0x000fe40000000f00 */
[----:B------:R-:W-:Y:S01]  /*04b0*/  SEL R7, R7, R8, P1 ;  /* 0x0000000807077207 */ /* 0x000fe20000800000 */
[----:B---3--:R-:W-:-:S03]  /*04c0*/  @P2 FADD.FTZ R9, R19, R12 ;  /* 0x0000000c13092221 */ /* 0x008fc60000010000 */
[----:B------:R-:W-:Y:S01]  /*04d0*/  ISETP.GE.AND P1, PT, R18, R7, PT ;  /* 0x000000071200720c */ /* 0x000fe20003f26270 */
[----:B------:R0:W1:-:S12]  /*04e0*/  @P2 MUFU.RSQ R6, R9 ;  /* 0x0000000900062308 */ /* 0x0000580000001400 */
[----:B0-----:R-:W-:Y:S05]  /*04f0*/  @P1 BRA `(.L_x_1) ;  /* 0x0000001400041947 */ /* 0x001fea0003800000 */
[----:B------:R-:W-:Y:S01]  /*0500*/  SHF.R.S32.HI R8, RZ, 0x1f, R3 ;  /* 0x0000001fff087819 */ /* 0x000fe20000011403 */
[----:B------:R-:W-:Y:S01]  /*0510*/  ULDC.64 UR6, c[0x0][0x280] ;  /* 0x0000a00000067ab9 */ /* 0x000fe20000000a00 */
[----:B------:R-:W-:Y:S01]  /*0520*/  MOV R12, R18 ;  /* 0x00000012000c7202 */ /* 0x000fe20000000f00 */
[C---:B------:R-:W-:Y:S01]  /*0530*/  IMAD.WIDE.U32 R22, R3.reuse, UR6, R20 ;  /* 0x0000000603167c25 */ /* 0x040fe2000f8e0014 */
[-C--:B------:R-:W-:Y:S02]  /*0540*/  LOP3.LUT R9, RZ, R7.reuse, RZ, 0x33, !PT ;  /* 0x00000007ff097212 */ /* 0x080fe400078e33ff */
[----:B------:R-:W-:Y:S01]  /*0550*/  IADD3 R19, -R12, R7, RZ ;  /* 0x000000070c137210 */ /* 0x000fe20007ffe1ff */
[----:B------:R-:W-:Y:S01]  /*0560*/  IMAD R8, R8, UR6, RZ ;  /* 0x0000000608087c24 */ /* 0x000fe2000f8e02ff */
[----:B------:R-:W-:Y:S02]  /*0570*/  ULDC.U8 UR6, c[0x0][0x28c] ;  /* 0x0000a30000067ab9 */ /* 0x000fe40000000000 */
[----:B------:R-:W-:Y:S01]  /*0580*/  ISETP.NE.AND P1, PT, RZ, UR6, PT ;  /* 0x00000006ff007c0c */ /* 0x000fe2000bf25270 */
[----:B------:R-:W-:Y:S01]  /*0590*/  IMAD R11, R3, UR7, R8 ;  /* 0x00000007030b7c24 */ /* 0x000fe2000f8e0208 */
[----:B------:R-:W-:Y:S01]  /*05a0*/  LOP3.LUT R19, R19, 0x3, RZ, 0xc0, !PT ;  /* 0x0000000313137812 */ /* 0x000fe200078ec0ff */
[----:B------:R-:W-:Y:S01]  /*05b0*/  IMAD.MOV.U32 R8, RZ, RZ, R10 ;  /* 0x000000ffff087224 */ /* 0x000fe200078e000a */
[----:B------:R-:W-:-:S02]  /*05c0*/  IADD3 R10, -R9, -0x2, -R12 ;  /* 0xfffffffe090a7810 */ /* 0x000fc40007ffe90c */
[----:B------:R-:W-:-:S07]  /*05d0*/  IADD3 R9, R23, R11, RZ ;  /* 0x0000000b17097210 */ /* 0x000fce0007ffe0ff */
[----:B------:R-:W-:Y:S05]  /*05e0*/  @!P1 BRA `(.L_x_2) ;  /* 0x0000000800cc9947 */ /* 0x000fea0003800000 */
[----:B------:R-:W-:Y:S01]  /*05f0*/  ISETP.NE.AND P2, PT, R19, RZ, PT ;  /* 0x000000ff1300720c */ /* 0x000fe20003f45270 */
[----:B------:R-:W-:Y:S01]  /*0600*/  ULDC.64 UR6, c[0x0][0x270] ;  /* 0x00009c0000067ab9 */ /* 0x000fe20000000a00 */
[----:B------:R-:W-:-:S11]  /*0610*/  ISETP.GE.U32.AND P1, PT, R10, 0x3, PT ;  /* 0x000000030a00780c */ /* 0x000fd60003f26070 */
[----:B------:R-:W-:Y:S05]  /*0620*/  @!P2 BRA `(.L_x_3) ;  /* 0x00000000009ca947 */ /* 0x000fea0003800000 */
.L_x_4:
[----:B0-----:R-:W0:Y:S01]  /*0630*/  @!P0 LDC.64 R10, c[0x0][0x220] ;  /* 0x00008800ff0a8b82 */ /* 0x001e220000000a00 */
[----:B------:R-:W-:Y:S01]  /*0640*/  UMOV UR4, UR6 ;  /* 0x0000000600047c82 */ /* 0x000fe20008000000 */
[----:B------:R-:W-:Y:S01]  /*0650*/  MOV R12, R22 ;  /* 0x00000016000c7202 */ /* 0x000fe20000000f00 */
[----:B------:R-:W-:Y:S01]  /*0660*/  IMAD R27, R8, UR4, RZ ;  /* 0x00000004081b7c24 */ /* 0x000fe2000f8e02ff */
[----:B------:R-:W-:Y:S01]  /*0670*/  MOV R13, R9 ;  /* 0x00000009000d7202 */ /* 0x000fe20000000f00 */
[----:B------:R-:W-:Y:S02]  /*0680*/  UMOV UR5, UR7 ;  /* 0x0000000700057c82 */ /* 0x000fe40008000000 */
[C---:B------:R-:W-:Y:S02]  /*0690*/  IMAD R27, R18.reuse, UR5, R27 ;  /* 0x00000005121b7c24 */ /* 0x040fe4000f8e021b */
[----:B------:R-:W-:Y:S02]  /*06a0*/  IMAD.WIDE.U32 R24, R18, UR4, R12 ;  /* 0x0000000412187c25 */ /* 0x000fe4000f8e000c */
[----:B------:R-:W2:Y:S03]  /*06b0*/  @!P0 LDC.64 R12, c[0x0][0x210] ;  /* 0x00008400ff0c8b82 */ /* 0x000ea60000000a00 */
[----:B------:R-:W-:-:S02]  /*06c0*/  IADD3 R25, R25, R27, RZ ;  /* 0x0000001b19197210 */ /* 0x000fc40007ffe0ff */
[----:B0-----:R-:W-:-:S04]  /*06d0*/  @!P0 LEA R26, P2, R24, R10, 0x2 ;  /* 0x0000000a181a8211 */ /* 0x001fc800078410ff */
[----:B------:R-:W-:Y:S02]  /*06e0*/  @!P0 LEA.HI.X R27, R24, R11, R25, 0x2, P2 ;  /* 0x0000000b181b8211 */ /* 0x000fe400010f1419 */
[----:B------:R-:W-:-:S06]  /*06f0*/  CS2R R10, SRZ ;  /* 0x00000000000a7805 */ /* 0x000fcc000001ff00 */
[----:B------:R-:W3:Y:S01]  /*0700*/  @!P0 LDG.E.64 R10, desc[UR8][R26.64] ;  /* 0x000000081a0a8981 */ /* 0x000ee2000c1e1b00 */
[----:B--2---:R-:W-:Y:S01]  /*0710*/  @!P0 LEA R12, P2, R24, R12, 0x2 ;  /* 0x0000000c180c8211 */ /* 0x004fe200078410ff */
[----:B------:R-:W-:Y:S01]  /*0720*/  VIADD R19, R19, 0xffffffff ;  /* 0xffffffff13137836 */ /* 0x000fe20000000000 */
[----:B------:R-:W-:Y:S02]  /*0730*/  IADD3 R18, P3, R18, 0x1, RZ ;  /* 0x0000000112127810 */ /* 0x000fe40007f7e0ff */
[----:B------:R-:W-:Y:S02]  /*0740*/  @!P0 LEA.HI.X R13, R24, R13, R25, 0x2, P2 ;  /* 0x0000000d180d8211 */ /* 0x000fe400010f1419 */
[----:B------:R-:W-:Y:S02]  /*0750*/  ISETP.NE.AND P2, PT, R19, RZ, PT ;  /* 0x000000ff1300720c */ /* 0x000fe40003f45270 */
[----:B------:R-:W-:Y:S01]  /*0760*/  IADD3.X R8, RZ, R8, RZ, P3, !PT ;  /* 0x00000008ff087210 */ /* 0x000fe20001ffe4ff */
[C---:B---3--:R-:W-:Y:S01]  /*0770*/  FADD.FTZ R11, -R5.reuse, R11 ;  /* 0x0000000b050b7221 */ /* 0x048fe20000010100 */
[----:B------:R-:W-:-:S03]  /*0780*/  FADD.FTZ R25, -R5, R10 ;  /* 0x0000000a05197221 */ /* 0x000fc60000010100 */
[-C--:B-1----:R-:W-:Y:S01]  /*0790*/  FMUL.FTZ R24, R11, R6.reuse ;  /* 0x000000060b187220 */ /* 0x082fe20000410000 */
[----:B------:R-:W-:-:S03]  /*07a0*/  FMUL.FTZ R25, R25, R6 ;  /* 0x0000000619197220 */ /* 0x000fc60000410000 */
[----:B-----5:R-:W-:Y:S01]  /*07b0*/  FFMA.FTZ R11, R15, R24, R17 ;  /* 0x000000180f0b7223 */ /* 0x020fe20000010011 */
[----:B------:R-:W-:-:S03]  /*07c0*/  FFMA.FTZ R10, R14, R25, R16 ;  /* 0x000000190e0a7223 */ /* 0x000fc60000010010 */
[----:B------:R-:W-:Y:S01]  /*07d0*/  @!P0 FMUL.FTZ R26, R11, -1.4426950216293334961 ;  /* 0xbfb8aa3b0b1a8820 */ /* 0x000fe20000410000 */
[----:B------:R-:W-:-:S05]  /*07e0*/  @!P0 FMUL.FTZ R25, R10, -1.4426950216293334961 ;  /* 0xbfb8aa3b0a198820 */ /* 0x000fca0000410000 */
[----:B------:R-:W0:Y:S08]  /*07f0*/  @!P0 MUFU.EX2 R26, R26 ;  /* 0x0000001a001a8308 */ /* 0x000e300000000800 */
[----:B------:R-:W1:Y:S01]  /*0800*/  @!P0 MUFU.EX2 R25, R25 ;  /* 0x0000001900198308 */ /* 0x000e620000000800 */
[----:B0-----:R-:W-:-:S07]  /*0810*/  @!P0 FADD.FTZ R28, R26, 1 ;  /* 0x3f8000001a1c8421 */ /* 0x001fce0000010000 */
[----:B------:R-:W0:Y:S01]  /*0820*/  @!P0 MUFU.RCP R28, R28 ;  /* 0x0000001c001c8308 */ /* 0x000e220000001000 */
[----:B-1----:R-:W-:-:S07]  /*0830*/  @!P0 FADD.FTZ R24, R25, 1 ;  /* 0x3f80000019188421 */ /* 0x002fce0000010000 */
[----:B------:R-:W1:Y:S01]  /*0840*/  @!P0 MUFU.RCP R27, R24 ;  /* 0x00000018001b8308 */ /* 0x000e620000001000 */
[----:B0-----:R-:W-:Y:S01]  /*0850*/  @!P0 FMUL.FTZ R11, R11, R28 ;  /* 0x0000001c0b0b8220 */ /* 0x001fe20000410000 */
[----:B-1----:R-:W-:-:S05]  /*0860*/  @!P0 FMUL.FTZ R10, R10, R27 ;  /* 0x0000001b0a0a8220 */ /* 0x002fca0000410000 */
[----:B------:R0:W-:Y:S01]  /*0870*/  @!P0 STG.E.64 desc[UR8][R12.64], R10 ;  /* 0x0000000a0c008986 */ /* 0x0001e2000c101b08 */
[----:B------:R-:W-:Y:S05]  /*0880*/  @P2 BRA `(.L_x_4) ;  /* 0xfffffffc00682947 */ /* 0x000fea000383ffff */
[----:B0-----:R-:W-:-:S07]  /*0890*/  MOV R12, R18 ;  /* 0x00000012000c7202 */ /* 0x001fce0000000f00 */
.L_x_3:
[----:B------:R-:W-:Y:S05]  /*08a0*/  @!P1 BRA `(.L_x_1) ;  /* 0x0000001000189947 */ /* 0x000fea0003800000 */
[----:B------:R-:W-:Y:S02]  /*08b0*/  ISETP.GE.U32.AND P0, PT, R20, UR4, PT ;  /* 0x0000000414007c0c */ /* 0x000fe4000bf06070 */
[----:B------:R-:W-:Y:S02]  /*08c0*/  IADD3 R20, R12, 0x1, RZ ;  /* 0x000000010c147810 */ /* 0x000fe40007ffe0ff */
[----:B------:R-:W-:Y:S01]  /*08d0*/  ISETP.GE.AND.EX P0, PT, R21, UR5, PT, P0 ;  /* 0x0000000515007c0c */ /* 0x000fe2000bf06300 */
[----:B------:R-:W-:Y:S01]  /*08e0*/  ULDC.64 UR4, c[0x0][0x270] ;  /* 0x00009c0000047ab9 */ /* 0x000fe20000000a00 */
[----:B------:R-:W-:-:S11]  /*08f0*/  SHF.R.S32.HI R8, RZ, 0x1f, R20 ;  /* 0x0000001fff087819 */ /* 0x000fd60000011414 */
.L_x_5:
[----:B------:R-:W0:Y:S01]  /*0900*/  @!P0 LDC.64 R12, c[0x0][0x220] ;  /* 0x00008800ff0c8b82 */ /* 0x000e220000000a00 */
[----:B------:R-:W-:Y:S01]  /*0910*/  IADD3 R11, P1, R20, -0x1, RZ ;  /* 0xffffffff140b7810 */ /* 0x000fe20007f3e0ff */
[----:B------:R-:W-:Y:S01]  /*0920*/  IMAD.MOV.U32 R25, RZ, RZ, R9 ;  /* 0x000000ffff197224 */ /* 0x000fe200078e0009 */
[----:B------:R-:W-:Y:S02]  /*0930*/  MOV R24, R22 ;  /* 0x0000001600187202 */ /* 0x000fe40000000f00 */
[----:B------:R-:W-:-:S03]  /*0940*/  IADD3.X R10, R8, -0x1, RZ, P1, !PT ;  /* 0xffffffff080a7810 */ /* 0x000fc60000ffe4ff */
[----:B------:R-:W-:-:S04]  /*0950*/  IMAD.WIDE.U32 R18, R11, UR4, R24 ;  /* 0x000000040b127c25 */ /* 0x000fc8000f8e0018 */
[----:B------:R-:W-:-:S04]  /*0960*/  IMAD R10, R10, UR4, RZ ;  /* 0x000000040a0a7c24 */ /* 0x000fc8000f8e02ff */
[----:B------:R-:W-:-:S05]  /*0970*/  IMAD R11, R11, UR5, R10 ;  /* 0x000000050b0b7c24 */ /* 0x000fca000f8e020a */
[----:B------:R-:W-:Y:S02]  /*0980*/  IADD3 R19, R19, R11, RZ ;  /* 0x0000000b13137210 */ /* 0x000fe40007ffe0ff */
[----:B------:R-:W-:Y:S02]  /*0990*/  CS2R R10, SRZ ;  /* 0x00000000000a7805 */ /* 0x000fe4000001ff00 */
[----:B0-----:R-:W-:-:S04]  /*09a0*/  @!P0 LEA R26, P1, R18, R12, 0x2 ;  /* 0x0000000c121a8211 */ /* 0x001fc800078210ff */
[C---:B------:R-:W-:Y:S02]  /*09b0*/  @!P0 LEA.HI.X R27, R18.reuse, R13, R19, 0x2, P1 ;  /* 0x0000000d121b8211 */ /* 0x040fe400008f1413 */
[----:B------:R-:W0:Y:S03]  /*09c0*/  @!P0 LDC.64 R12, c[0x0][0x210] ;  /* 0x00008400ff0c8b82 */ /* 0x000e260000000a00 */
[----:B------:R-:W2:Y:S01]  /*09d0*/  @!P0 LDG.E.64 R10, desc[UR8][R26.64] ;  /* 0x000000081a0a8981 */ /* 0x000ea2000c1e1b00 */
[----:B0-----:R-:W-:-:S04]  /*09e0*/  @!P0 LEA R28, P1, R18, R12, 0x2 ;  /* 0x0000000c121c8211 */ /* 0x001fc800078210ff */
[----:B------:R-:W-:Y:S01]  /*09f0*/  @!P0 LEA.HI.X R29, R18, R13, R19, 0x2, P1 ;  /* 0x0000000d121d8211 */ /* 0x000fe200008f1413 */
[C---:B--2---:R-:W-:Y:S01]  /*0a00*/  FADD.FTZ R21, -R5.reuse, R10 ;  /* 0x0000000a05157221 */ /* 0x044fe20000010100 */
[----:B------:R-:W-:-:S03]  /*0a10*/  FADD.FTZ R11, -R5, R11 ;  /* 0x0000000b050b7221 */ /* 0x000fc60000010100 */
[-C--:B-1----:R-:W-:Y:S01]  /*0a20*/  FMUL.FTZ R21, R21, R6.reuse ;  /* 0x0000000615157220 */ /* 0x082fe20000410000 */
[----:B------:R-:W-:-:S03]  /*0a30*/  FMUL.FTZ R10, R11, R6 ;  /* 0x000000060b0a7220 */ /* 0x000fc60000410000 */
[----:B-----5:R-:W-:Y:S01]  /*0a40*/  FFMA.FTZ R12, R14, R21, R16 ;  /* 0x000000150e0c7223 */ /* 0x020fe20000010010 */
[----:B------:R-:W-:Y:S02]  /*0a50*/  FFMA.FTZ R19, R15, R10, R17 ;  /* 0x0000000a0f137223 */ /* 0x000fe40000010011 */
[----:B------:R-:W0:Y:S01]  /*0a60*/  @!P0 LDC.64 R10, c[0x0][0x220] ;  /* 0x00008800ff0a8b82 */ /* 0x000e220000000a00 */
[----:B------:R-:W-:Y:S01]  /*0a70*/  @!P0 FMUL.FTZ R13, R12, -1.4426950216293334961 ;  /* 0xbfb8aa3b0c0d8820 */ /* 0x000fe20000410000 */
[----:B------:R-:W-:-:S05]  /*0a80*/  @!P0 FMUL.FTZ R26, R19, -1.4426950216293334961 ;  /* 0xbfb8aa3b131a8820 */ /* 0x000fca0000410000 */
[----:B------:R-:W1:Y:S08]  /*0a90*/  @!P0 MUFU.EX2 R13, R13 ;  /* 0x0000000d000d8308 */ /* 0x000e700000000800 */
[----:B------:R-:W2:Y:S01]  /*0aa0*/  @!P0 MUFU.EX2 R26, R26 ;  /* 0x0000001a001a8308 */ /* 0x000ea20000000800 */
[----:B-1----:R-:W-:-:S07]  /*0ab0*/  @!P0 FADD.FTZ R13, R13, 1 ;  /* 0x3f8000000d0d8421 */ /* 0x002fce0000010000 */
[----:B------:R-:W1:Y:S01]  /*0ac0*/  @!P0 MUFU.RCP R21, R13 ;  /* 0x0000000d00158308 */ /* 0x000e620000001000 */
[----:B--2---:R-:W-:-:S07]  /*0ad0*/  @!P0 FADD.FTZ R18, R26, 1 ;  /* 0x3f8000001a128421 */ /* 0x004fce0000010000 */
[----:B------:R1:W2:Y:S02]  /*0ae0*/  @!P0 MUFU.RCP R27, R18 ;  /* 0x00000012001b8308 */ /* 0x0002a40000001000 */
[----:B-1----:R-:W-:Y:S01]  /*0af0*/  @!P0 FMUL.FTZ R18, R12, R21 ;  /* 0x000000150c128220 */ /* 0x002fe20000410000 */
[----:B------:R-:W-:Y:S01]  /*0b00*/  IMAD R21, R8, UR4, RZ ;  /* 0x0000000408157c24 */ /* 0x000fe2000f8e02ff */
[----:B------:R-:W-:-:S03]  /*0b10*/  CS2R R12, SRZ ;  /* 0x00000000000c7805 */ /* 0x000fc6000001ff00 */
[C---:B------:R-:W-:Y:S02]  /*0b20*/  IMAD R21, R20.reuse, UR5, R21 ;  /* 0x0000000514157c24 */ /* 0x040fe4000f8e0215 */
[----:B--2---:R-:W-:Y:S01]  /*0b30*/  @!P0 FMUL.FTZ R19, R19, R27 ;  /* 0x0000001b13138220 */ /* 0x004fe20000410000 */
[----:B------:R-:W-:-:S04]  /*0b40*/  IMAD.WIDE.U32 R26, R20, UR4, R24 ;  /* 0x00000004141a7c25 */ /* 0x000fc8000f8e0018 */
[----:B------:R1:W-:Y:S01]  /*0b50*/  @!P0 STG.E.64 desc[UR8][R28.64], R18 ;  /* 0x000000121c008986 */ /* 0x0003e2000c101b08 */
[----:B------:R-:W-:Y:S02]  /*0b60*/  IADD3 R21, R27, R21, RZ ;  /* 0x000000151b157210 */ /* 0x000fe40007ffe0ff */
[----:B0-----:R-:W-:-:S04]  /*0b70*/  @!P0 LEA R10, P1, R26, R10, 0x2 ;  /* 0x0000000a1a0a8211 */ /* 0x001fc800078210ff */
[----:B------:R-:W-:-:S05]  /*0b80*/  @!P0 LEA.HI.X R11, R26, R11, R21, 0x2, P1 ;  /* 0x0000000b1a0b8211 */ /* 0x000fca00008f1415 */
[----:B------:R0:W2:Y:S02]  /*0b90*/  @!P0 LDG.E.64 R12, desc[UR8][R10.64] ;  /* 0x000000080a0c8981 */ /* 0x0000a4000c1e1b00 */
[----:B0-----:R-:W1:Y:S02]  /*0ba0*/  @!P0 LDC.64 R10, c[0x0][0x210] ;  /* 0x00008400ff0a8b82 */ /* 0x001e640000000a00 */
[----:B-1----:R-:W-:-:S04]  /*0bb0*/  @!P0 LEA R28, P1, R26, R10, 0x2 ;  /* 0x0000000a1a1c8211 */ /* 0x002fc800078210ff */
[----:B------:R-:W-:Y:S02]  /*0bc0*/  @!P0 LEA.HI.X R29, R26, R11, R21, 0x2, P1 ;  /* 0x0000000b1a1d8211 */ /* 0x000fe400008f1415 */
[----:B------:R-:W0:Y:S01]  /*0bd0*/  @!P0 LDC.64 R10, c[0x0][0x220] ;  /* 0x00008800ff0a8b82 */ /* 0x000e220000000a00 */
[C---:B--2---:R-:W-:Y:S01]  /*0be0*/  FADD.FTZ R27, -R5.reuse, R12 ;  /* 0x0000000c051b7221 */ /* 0x044fe20000010100 */
[----:B------:R-:W-:-:S03]  /*0bf0*/  FADD.FTZ R13, -R5, R13 ;  /* 0x0000000d050d7221 */ /* 0x000fc60000010100 */
[-C--:B------:R-:W-:Y:S01]  /*0c00*/  FMUL.FTZ R27, R27, R6.reuse ;  /* 0x000000061b1b7220 */ /* 0x080fe20000410000 */
[----:B------:R-:W-:-:S03]  /*0c10*/  FMUL.FTZ R12, R13, R6 ;  /* 0x000000060d0c7220 */ /* 0x000fc60000410000 */
[----:B------:R-:W-:Y:S01]  /*0c20*/  FFMA.FTZ R18, R14, R27, R16 ;  /* 0x0000001b0e127223 */ /* 0x000fe20000010010 */
[----:B------:R-:W-:-:S03]  /*0c30*/  FFMA.FTZ R19, R15, R12, R17 ;  /* 0x0000000c0f137223 */ /* 0x000fc60000010011 */
[----:B------:R-:W-:Y:S01]  /*0c40*/  @!P0 FMUL.FTZ R13, R18, -1.4426950216293334961 ;  /* 0xbfb8aa3b120d8820 */ /* 0x000fe20000410000 */
[----:B------:R-:W-:-:S05]  /*0c50*/  @!P0 FMUL.FTZ R26, R19, -1.4426950216293334961 ;  /* 0xbfb8aa3b131a8820 */ /* 0x000fca0000410000 */
[----:B------:R-:W1:Y:S08]  /*0c60*/  @!P0 MUFU.EX2 R13, R13 ;  /* 0x0000000d000d8308 */ /* 0x000e700000000800 */
[----:B------:R-:W2:Y:S01]  /*0c70*/  @!P0 MUFU.EX2 R26, R26 ;  /* 0x0000001a001a8308 */ /* 0x000ea20000000800 */
[----:B-1----:R-:W-:-:S07]  /*0c80*/  @!P0 FADD.FTZ R12, R13, 1 ;  /* 0x3f8000000d0c8421 */ /* 0x002fce0000010000 */
[----:B------:R-:W1:Y:S01]  /*0c90*/  @!P0 MUFU.RCP R21, R12 ;  /* 0x0000000c00158308 */ /* 0x000e620000001000 */
[----:B--2---:R-:W-:-:S07]  /*0ca0*/  @!P0 FADD.FTZ R27, R26, 1 ;  /* 0x3f8000001a1b8421 */ /* 0x004fce0000010000 */
[----:B------:R-:W2:Y:S01]  /*0cb0*/  @!P0 MUFU.RCP R27, R27 ;  /* 0x0000001b001b8308 */ /* 0x000ea20000001000 */
[----:B-1----:R-:W-:Y:S01]  /*0cc0*/  @!P0 FMUL.FTZ R18, R18, R21 ;  /* 0x0000001512128220 */ /* 0x002fe20000410000 */
[----:B------:R-:W-:-:S04]  /*0cd0*/  IADD3 R21, P1, R20, 0x1, RZ ;  /* 0x0000000114157810 */ /* 0x000fc80007f3e0ff */
[----:B------:R-:W-:Y:S01]  /*0ce0*/  IADD3.X R13, RZ, R8, RZ, P1, !PT ;  /* 0x00000008ff0d7210 */ /* 0x000fe20000ffe4ff */
[----:B--2---:R-:W-:-:S04]  /*0cf0*/  @!P0 FMUL.FTZ R19, R19, R27 ;  /* 0x0000001b13138220 */ /* 0x004fc80000410000 */
[----:B------:R-:W-:Y:S01]  /*0d00*/  IMAD R26, R13, UR4, RZ ;  /* 0x000000040d1a7c24 */ /* 0x000fe2000f8e02ff */
[----:B------:R-:W-:Y:S01]  /*0d10*/  CS2R R12, SRZ ;  /* 0x00000000000c7805 */ /* 0x000fe2000001ff00 */
[----:B------:R1:W-:Y:S02]  /*0d20*/  @!P0 STG.E.64 desc[UR8][R28.64], R18 ;  /* 0x000000121c008986 */ /* 0x0003e4000c101b08 */
[----:B-1----:R-:W-:-:S04]  /*0d30*/  IMAD.WIDE.U32 R28, R21, UR4, R24 ;  /* 0x00000004151c7c25 */ /* 0x002fc8000f8e0018 */
[----:B------:R-:W-:Y:S01]  /*0d40*/  IMAD R21, R21, UR5, R26 ;  /* 0x0000000515157c24 */ /* 0x000fe2000f8e021a */
[----:B0-----:R-:W-:-:S04]  /*0d50*/  @!P0 LEA R10, P1, R28, R10, 0x2 ;  /* 0x0000000a1c0a8211 */ /* 0x001fc800078210ff */
[----:B------:R-:W-:-:S04]  /*0d60*/  IADD3 R21, R29, R21, RZ ;  /* 0x000000151d157210 */ /* 0x000fc80007ffe0ff */
[----:B------:R-:W-:-:S05]  /*0d70*/  @!P0 LEA.HI.X R11, R28, R11, R21, 0x2, P1 ;  /* 0x0000000b1c0b8211 */ /* 0x000fca00008f1415 */
[----:B------:R0:W2:Y:S02]  /*0d80*/  @!P0 LDG.E.64 R12, desc[UR8][R10.64] ;  /* 0x000000080a0c8981 */ /* 0x0000a4000c1e1b00 */
[----:B0-----:R-:W0:Y:S02]  /*0d90*/  @!P0 LDC.64 R10, c[0x0][0x210] ;  /* 0x00008400ff0a8b82 */ /* 0x001e240000000a00 */
[----:B0-----:R-:W-:-:S04]  /*0da0*/  @!P0 LEA R26, P1, R28, R10, 0x2 ;  /* 0x0000000a1c1a8211 */ /* 0x001fc800078210ff */
[----:B------:R-:W-:Y:S02]  /*0db0*/  @!P0 LEA.HI.X R27, R28, R11, R21, 0x2, P1 ;  /* 0x0000000b1c1b8211 */ /* 0x000fe400008f1415 */
[----:B------:R-:W-:-:S05]  /*0dc0*/  IADD3 R21, P1, R20, 0x2, RZ ;  /* 0x0000000214157810 */ /* 0x000fca0007f3e0ff */
[----:B------:R-:W-:-:S04]  /*0dd0*/  IMAD.WIDE.U32 R24, R21, UR4, R24 ;  /* 0x0000000415187c25 */ /* 0x000fc8000f8e0018 */
[C---:B--2---:R-:W-:Y:S01]  /*0de0*/  FADD.FTZ R19, -R5.reuse, R12 ;  /* 0x0000000c05137221 */ /* 0x044fe20000010100 */
[----:B------:R-:W-:-:S03]  /*0df0*/  FADD.FTZ R13, -R5, R13 ;  /* 0x0000000d050d7221 */ /* 0x000fc60000010100 */
[-C--:B------:R-:W-:Y:S01]  /*0e00*/  FMUL.FTZ R19, R19, R6.reuse ;  /* 0x0000000613137220 */ /* 0x080fe20000410000 */
[----:B------:R-:W-:-:S03]  /*0e10*/  FMUL.FTZ R28, R13, R6 ;  /* 0x000000060d1c7220 */ /* 0x000fc60000410000 */
[----:B------:R-:W-:Y:S01]  /*0e20*/  FFMA.FTZ R12, R14, R19, R16 ;  /* 0x000000130e0c7223 */ /* 0x000fe20000010010 */
[----:B------:R-:W-:-:S03]  /*0e30*/  FFMA.FTZ R13, R15, R28, R17 ;  /* 0x0000001c0f0d7223 */ /* 0x000fc60000010011 */
[----:B------:R-:W-:Y:S01]  /*0e40*/  @!P0 FMUL.FTZ R18, R12, -1.4426950216293334961 ;  /* 0xbfb8aa3b0c128820 */ /* 0x000fe20000410000 */
[----:B------:R-:W-:-:S04]  /*0e50*/  @!P0 FMUL.FTZ R28, R13, -1.4426950216293334961 ;  /* 0xbfb8aa3b0d1c8820 */ /* 0x000fc80000410000 */
[----:B------:R-:W0:Y:S08]  /*0e60*/  @!P0 MUFU.EX2 R10, R28 ;  /* 0x0000001c000a8308 */ /* 0x000e300000000800 */
[----:B------:R-:W1:Y:S01]  /*0e70*/  @!P0 MUFU.EX2 R18, R18 ;  /* 0x0000001200128308 */ /* 0x000e620000000800 */
[----:B0-----:R-:W-:Y:S01]  /*0e80*/  @!P0 FADD.FTZ R29, R10, 1 ;  /* 0x3f8000000a1d8421 */ /* 0x001fe20000010000 */
[----:B-1----:R-:W-:Y:S01]  /*0e90*/  @!P0 FADD.FTZ R19, R18, 1 ;  /* 0x3f80000012138421 */ /* 0x002fe20000010000 */
[----:B------:R-:W-:-:S05]  /*0ea0*/  IMAD.X R18, RZ, RZ, R8, P1 ;  /* 0x000000ffff127224 */ /* 0x000fca00008e0608 */
[----:B------:R-:W0:Y:S01]  /*0eb0*/  @!P0 MUFU.RCP R11, R19 ;  /* 0x00000013000b8308 */ /* 0x000e220000001000 */
[----:B------:R-:W-:-:S04]  /*0ec0*/  IMAD R18, R18, UR4, RZ ;  /* 0x0000000412127c24 */ /* 0x000fc8000f8e02ff */
[----:B------:R-:W-:-:S03]  /*0ed0*/  IMAD R21, R21, UR5, R18 ;  /* 0x0000000515157c24 */ /* 0x000fc6000f8e0212 */
[----:B------:R-:W1:Y:S02]  /*0ee0*/  @!P0 MUFU.RCP R18, R29 ;  /* 0x0000001d00128308 */ /* 0x000e640000001000 */
[----:B------:R-:W-:Y:S01]  /*0ef0*/  IADD3 R21, R25, R21, RZ ;  /* 0x0000001519157210 */ /* 0x000fe20007ffe0ff */
[----:B0-----:R-:W-:Y:S02]  /*0f00*/  @!P0 FMUL.FTZ R12, R12, R11 ;  /* 0x0000000b0c0c8220 */ /* 0x001fe40000410000 */
[----:B------:R-:W0:Y:S01]  /*0f10*/  @!P0 LDC.64 R10, c[0x0][0x220] ;  /* 0x00008800ff0a8b82 */ /* 0x000e220000000a00 */
[----:B-1----:R-:W-:Y:S01]  /*0f20*/  @!P0 FMUL.FTZ R13, R13, R18 ;  /* 0x000000120d0d8220 */ /* 0x002fe20000410000 */
[----:B------:R-:W-:-:S04]  /*0f30*/  CS2R R18, SRZ ;  /* 0x0000000000127805 */ /* 0x000fc8000001ff00 */
[----:B------:R1:W-:Y:S01]  /*0f40*/  @!P0 STG.E.64 desc[UR8][R26.64], R12 ;  /* 0x0000000c1a008986 */ /* 0x0003e2000c101b08 */
[----:B0-----:R-:W-:-:S04]  /*0f50*/  @!P0 LEA R10, P1, R24, R10, 0x2 ;  /* 0x0000000a180a8211 */ /* 0x001fc800078210ff */
[----:B------:R-:W-:-:S05]  /*0f60*/  @!P0 LEA.HI.X R11, R24, R11, R21, 0x2, P1 ;  /* 0x0000000b180b8211 */ /* 0x000fca00008f1415 */
[----:B------:R0:W2:Y:S02]  /*0f70*/  @!P0 LDG.E.64 R18, desc[UR8][R10.64] ;  /* 0x000000080a128981 */ /* 0x0000a4000c1e1b00 */
[----:B0-----:R-:W1:Y:S02]  /*0f80*/  @!P0 LDC.64 R10, c[0x0][0x210] ;  /* 0x00008400ff0a8b82 */ /* 0x001e640000000a00 */
[----:B-1----:R-:W-:-:S04]  /*0f90*/  @!P0 LEA R12, P1, R24, R10, 0x2 ;  /* 0x0000000a180c8211 */ /* 0x002fc800078210ff */
[----:B------:R-:W-:Y:S01]  /*0fa0*/  @!P0 LEA.HI.X R13, R24, R11, R21, 0x2, P1 ;  /* 0x0000000b180d8211 */ /* 0x000fe200008f1415 */
        /* <DEDUP_REMOVED lines=15> */
[----:B-1----:R-:W-:Y:S01]  /*10a0*/  @!P0 FMUL.FTZ R10, R18, R27 ;  /* 0x0000001b120a8220 */ /* 0x002fe20000410000 */
[C---:B------:R-:W-:Y:S02]  /*10b0*/  IADD3 R18, R20.reuse, 0x3, RZ ;  /* 0x0000000314127810 */ /* 0x040fe40007ffe0ff */
[----:B------:R-:W-:Y:S02]  /*10c0*/  IADD3 R20, P2, R20, 0x4, RZ ;  /* 0x0000000414147810 */ /* 0x000fe40007f5e0ff */
[----:B------:R0:W-:Y:S01]  /*10d0*/  @!P0 STG.E.64 desc[UR8][R12.64], R10 ;  /* 0x0000000a0c008986 */ /* 0x0001e2000c101b08 */
[----:B------:R-:W-:Y:S02]  /*10e0*/  ISETP.GE.AND P1, PT, R18, R7, PT ;  /* 0x000000071200720c */ /* 0x000fe40003f26270 */
[----:B------:R-:W-:-:S11]  /*10f0*/  IADD3.X R8, RZ, R8, RZ, P2, !PT ;  /* 0x00000008ff087210 */ /* 0x000fd600017fe4ff */
[----:B0-----:R-:W-:Y:S05]  /*1100*/  @!P1 BRA `(.L_x_5) ;  /* 0xfffffff400fc9947 */ /* 0x001fea000383ffff */
[----:B------:R-:W-:Y:S05]  /*1110*/  BRA `(.L_x_1) ;  /* 0x0000000400fc7947 */ /* 0x000fea0003800000 */
.L_x_2:
[----:B------:R-:W-:Y:S01]  /*1120*/  ISETP.NE.AND P2, PT, R19, RZ, PT ;  /* 0x000000ff1300720c */ /* 0x000fe20003f45270 */
[----:B------:R-:W-:Y:S01]  /*1130*/  ULDC.64 UR6, c[0x0][0x270] ;  /* 0x00009c0000067ab9 */ /* 0x000fe20000000a00 */
[----:B------:R-:W-:-:S11]  /*1140*/  ISETP.GE.U32.AND P1, PT, R10, 0x3, PT ;  /* 0x000000030a00780c */ /* 0x000fd60003f26070 */
[----:B------:R-:W-:Y:S05]  /*1150*/  @!P2 BRA `(.L_x_6) ;  /* 0x000000000074a947 */ /* 0x000fea0003800000 */
.L_x_7:
[----:B0-----:R-:W0:Y:S01]  /*1160*/  @!P0 LDC.64 R10, c[0x0][0x220] ;  /* 0x00008800ff0a8b82 */ /* 0x001e220000000a00 */
[----:B------:R-:W-:Y:S01]  /*1170*/  UMOV UR4, UR6 ;  /* 0x0000000600047c82 */ /* 0x000fe20008000000 */
[----:B------:R-:W-:Y:S01]  /*1180*/  MOV R12, R22 ;  /* 0x00000016000c7202 */ /* 0x000fe20000000f00 */
[----:B------:R-:W-:Y:S01]  /*1190*/  IMAD R27, R8, UR4, RZ ;  /* 0x00000004081b7c24 */ /* 0x000fe2000f8e02ff */
[----:B------:R-:W-:Y:S01]  /*11a0*/  UMOV UR5, UR7 ;  /* 0x0000000700057c82 */ /* 0x000fe20008000000 */
[----:B------:R-:W-:Y:S02]  /*11b0*/  IMAD.MOV.U32 R13, RZ, RZ, R9 ;  /* 0x000000ffff0d7224 */ /* 0x000fe400078e0009 */
        /* <DEDUP_REMOVED lines=8> */
[C---:B--2---:R-:W-:Y:S02]  /*1240*/  @!P0 LEA R12, P2, R24.reuse, R12, 0x2 ;  /* 0x0000000c180c8211 */ /* 0x044fe400078410ff */
[----:B------:R-:W-:Y:S02]  /*1250*/  IADD3 R19, R19, -0x1, RZ ;  /* 0xffffffff13137810 */ /* 0x000fe40007ffe0ff */
[----:B------:R-:W-:Y:S02]  /*1260*/  @!P0 LEA.HI.X R13, R24, R13, R25, 0x2, P2 ;  /* 0x0000000d180d8211 */ /* 0x000fe400010f1419 */
[----:B------:R-:W-:Y:S02]  /*1270*/  ISETP.NE.AND P2, PT, R19, RZ, PT ;  /* 0x000000ff1300720c */ /* 0x000fe40003f45270 */
[----:B------:R-:W-:-:S04]  /*1280*/  IADD3 R18, P3, R18, 0x1, RZ ;  /* 0x0000000112127810 */ /* 0x000fc80007f7e0ff */
[----:B------:R-:W-:Y:S01]  /*1290*/  IADD3.X R8, RZ, R8, RZ, P3, !PT ;  /* 0x00000008ff087210 */ /* 0x000fe20001ffe4ff */
[C---:B---3--:R-:W-:Y:S01]  /*12a0*/  FADD.FTZ R25, -R5.reuse, R10 ;  /* 0x0000000a05197221 */ /* 0x048fe20000010100 */
[----:B------:R-:W-:-:S03]  /*12b0*/  FADD.FTZ R11, -R5, R11 ;  /* 0x0000000b050b7221 */ /* 0x000fc60000010100 */
[-C--:B-1----:R-:W-:Y:S01]  /*12c0*/  FMUL.FTZ R25, R25, R6.reuse ;  /* 0x0000000619197220 */ /* 0x082fe20000410000 */
[----:B------:R-:W-:-:S03]  /*12d0*/  FMUL.FTZ R24, R11, R6 ;  /* 0x000000060b187220 */ /* 0x000fc60000410000 */
[----:B-----5:R-:W-:Y:S01]  /*12e0*/  FFMA.FTZ R10, R14, R25, R16 ;  /* 0x000000190e0a7223 */ /* 0x020fe20000010010 */
[----:B------:R-:W-:-:S05]  /*12f0*/  FFMA.FTZ R11, R15, R24, R17 ;  /* 0x000000180f0b7223 */ /* 0x000fca0000010011 */
[----:B------:R0:W-:Y:S01]  /*1300*/  @!P0 STG.E.64 desc[UR8][R12.64], R10 ;  /* 0x0000000a0c008986 */ /* 0x0001e2000c101b08 */
[----:B------:R-:W-:Y:S05]  /*1310*/  @P2 BRA `(.L_x_7) ;  /* 0xfffffffc00902947 */ /* 0x000fea000383ffff */
[----:B0-----:R-:W-:-:S07]  /*1320*/  MOV R12, R18 ;  /* 0x00000012000c7202 */ /* 0x001fce0000000f00 */
.L_x_6:
[----:B------:R-:W-:Y:S05]  /*1330*/  @!P1 BRA `(.L_x_1) ;  /* 0x0000000400749947 */ /* 0x000fea0003800000 */
[----:B------:R-:W-:Y:S01]  /*1340*/  ISETP.GE.U32.AND P0, PT, R20, UR4, PT ;  /* 0x0000000414007c0c */ /* 0x000fe2000bf06070 */
[--C-:B------:R-:W-:Y:S01]  /*1350*/  IMAD.MOV.U32 R10, RZ, RZ, R12.reuse ;  /* 0x000000ffff0a7224 */ /* 0x100fe200078e000c */
[----:B------:R-:W-:Y:S01]  /*1360*/  SHF.R.S32.HI R8, RZ, 0x1f, R12 ;  /* 0x0000001fff087819 */ /* 0x000fe2000001140c */
[----:B------:R-:W-:Y:S01]  /*1370*/  ULDC.64 UR6, c[0x0][0x270] ;  /* 0x00009c0000067ab9 */ /* 0x000fe20000000a00 */
[----:B------:R-:W-:-:S13]  /*1380*/  ISETP.GE.AND.EX P0, PT, R21, UR5, PT, P0 ;  /* 0x0000000515007c0c */ /* 0x000fda000bf06300 */
.L_x_8:
[----:B--2---:R-:W0:Y:S01]  /*1390*/  @!P0 LDC.64 R12, c[0x0][0x220] ;  /* 0x00008800ff0c8b82 */ /* 0x004e220000000a00 */
[----:B------:R-:W-:Y:S01]  /*13a0*/  MOV R24, R22 ;  /* 0x0000001600187202 */ /* 0x000fe20000000f00 */
[----:B------:R-:W-:Y:S01]  /*13b0*/  IMAD R11, R8, UR6, RZ ;  /* 0x00000006080b7c24 */ /* 0x000fe2000f8e02ff */
[----:B------:R-:W-:Y:S02]  /*13c0*/  MOV R25, R9 ;  /* 0x0000000900197202 */ /* 0x000fe40000000f00 */
[----:B------:R-:W-:Y:S01]  /*13d0*/  CS2R R18, SRZ ;  /* 0x0000000000127805 */ /* 0x000fe2000001ff00 */
[C---:B------:R-:W-:Y:S02]  /*13e0*/  IMAD R11, R10.reuse, UR7, R11 ;  /* 0x000000070a0b7c24 */ /* 0x040fe4000f8e020b */
[----:B------:R-:W-:-:S05]  /*13f0*/  IMAD.WIDE.U32 R20, R10, UR6, R24 ;  /* 0x000000060a147c25 */ /* 0x000fca000f8e0018 */
[----:B------:R-:W-:Y:S02]  /*1400*/  IADD3 R11, R21, R11, RZ ;  /* 0x0000000b150b7210 */ /* 0x000fe40007ffe0ff */
[----:B0-----:R-:W-:-:S04]  /*1410*/  @!P0 LEA R28, P1, R20, R12, 0x2 ;  /* 0x0000000c141c8211 */ /* 0x001fc800078210ff */
[C---:B------:R-:W-:Y:S02]  /*1420*/  @!P0 LEA.HI.X R29, R20.reuse, R13, R11, 0x2, P1 ;  /* 0x0000000d141d8211 */ /* 0x040fe400008f140b */
[----:B------:R-:W0:Y:S03]  /*1430*/  @!P0 LDC.64 R12, c[0x0][0x210] ;  /* 0x00008400ff0c8b82 */ /* 0x000e260000000a00 */
[----:B------:R-:W2:Y:S01]  /*1440*/  @!P0 LDG.E.64 R18, desc[UR8][R28.64] ;  /* 0x000000081c128981 */ /* 0x000ea2000c1e1b00 */
[----:B0-----:R-:W-:-:S04]  /*1450*/  @!P0 LEA R26, P1, R20, R12, 0x2 ;  /* 0x0000000c141a8211 */ /* 0x001fc800078210ff */
[----:B------:R-:W-:Y:S02]  /*1460*/  @!P0 LEA.HI.X R27, R20, R13, R11, 0x2, P1 ;  /* 0x0000000d141b8211 */ /* 0x000fe400008f140b */
[----:B------:R-:W0:Y:S01]  /*1470*/  @!P0 LDC.64 R12, c[0x0][0x220] ;  /* 0x00008800ff0c8b82 */ /* 0x000e220000000a00 */
[C---:B--2---:R-:W-:Y:S01]  /*1480*/  FADD.FTZ R11, -R5.reuse, R18 ;  /* 0x00000012050b7221 */ /* 0x044fe20000010100 */
[----:B------:R-:W-:-:S03]  /*1490*/  FADD.FTZ R21, -R5, R19 ;  /* 0x0000001305157221 */ /* 0x000fc60000010100 */
[-C--:B-1----:R-:W-:Y:S01]  /*14a0*/  FMUL.FTZ R19, R11, R6.reuse ;  /* 0x000000060b137220 */ /* 0x082fe20000410000 */
[----:B------:R-:W-:Y:S01]  /*14b0*/  FMUL.FTZ R18, R21, R6 ;  /* 0x0000000615127220 */ /* 0x000fe20000410000 */
[----:B------:R-:W-:Y:S02]  /*14c0*/  IADD3 R11, P1, R10, 0x1, RZ ;  /* 0x000000010a0b7810 */ /* 0x000fe40007f3e0ff */
[----:B-----5:R-:W-:Y:S01]  /*14d0*/  FFMA.FTZ R20, R14, R19, R16 ;  /* 0x000000130e147223 */ /* 0x020fe20000010010 */
[----:B------:R-:W-:Y:S01]  /*14e0*/  FFMA.FTZ R21, R15, R18, R17 ;  /* 0x000000120f157223 */ /* 0x000fe20000010011 */
[----:B------:R-:W-:Y:S01]  /*14f0*/  IADD3.X R18, RZ, R8, RZ, P1, !PT ;  /* 0x00000008ff127210 */ /* 0x000fe20000ffe4ff */
[----:B------:R-:W-:-:S03]  /*1500*/  IMAD.WIDE.U32 R28, R11, UR6, R24 ;  /* 0x000000060b1c7c25 */ /* 0x000fc6000f8e0018 */
[----:B------:R1:W-:Y:S01]  /*1510*/  @!P0 STG.E.64 desc[UR8][R26.64], R20 ;  /* 0x000000141a008986 */ /* 0x0003e2000c101b08 */
[----:B------:R-:W-:Y:S01]  /*1520*/  IMAD R18, R18, UR6, RZ ;  /* 0x0000000612127c24 */ /* 0x000fe2000f8e02ff */
[----:B0-----:R-:W-:-:S03]  /*1530*/  @!P0 LEA R12, P1, R28, R12, 0x2 ;  /* 0x0000000c1c0c8211 */ /* 0x001fc600078210ff */
[----:B------:R-:W-:Y:S01]  /*1540*/  IMAD R11, R11, UR7, R18 ;  /* 0x000000070b0b7c24 */ /* 0x000fe2000f8e0212 */
[----:B------:R-:W-:-:S03]  /*1550*/  CS2R R18, SRZ ;  /* 0x0000000000127805 */ /* 0x000fc6000001ff00 */
[----:B------:R-:W-:-:S05]  /*1560*/  IMAD.IADD R11, R29, 0x1, R11 ;  /* 0x000000011d0b7824 */ /* 0x000fca00078e020b */
        /* <DEDUP_REMOVED lines=9> */
[----:B------:R-:W-:Y:S01]  /*1600*/  FMUL.FTZ R18, R21, R6 ;  /* 0x0000000615127220 */ /* 0x000fe20000410000 */
[----:B------:R-:W-:Y:S02]  /*1610*/  IADD3 R11, P1, R10, 0x2, RZ ;  /* 0x000000020a0b7810 */ /* 0x000fe40007f3e0ff */
[----:B------:R-:W-:Y:S01]  /*1620*/  FFMA.FTZ R20, R14, R19, R16 ;  /* 0x000000130e147223 */ /* 0x000fe20000010010 */
[----:B------:R-:W-:Y:S01]  /*1630*/  FFMA.FTZ R21, R15, R18, R17 ;  /* 0x000000120f157223 */ /* 0x000fe20000010011 */
[----:B------:R-:W-:Y:S01]  /*1640*/  IADD3.X R18, RZ, R8, RZ, P1, !PT ;  /* 0x00000008ff127210 */ /* 0x000fe20000ffe4ff */
[----:B------:R-:W-:-:S03]  /*1650*/  IMAD.WIDE.U32 R28, R11, UR6, R24 ;  /* 0x000000060b1c7c25 */ /* 0x000fc6000f8e0018 */
[----:B------:R1:W-:Y:S01]  /*1660*/  @!P0 STG.E.64 desc[UR8][R26.64], R20 ;  /* 0x000000141a008986 */ /* 0x0003e2000c101b08 */
[----:B------:R-:W-:Y:S01]  /*1670*/  IMAD R18, R18, UR6, RZ ;  /* 0x0000000612127c24 */ /* 0x000fe2000f8e02ff */
[----:B0-----:R-:W-:-:S03]  /*1680*/  @!P0 LEA R12, P1, R28, R12, 0x2 ;  /* 0x0000000c1c0c8211 */ /* 0x001fc600078210ff */
[----:B------:R-:W-:Y:S01]  /*1690*/  IMAD R11, R11, UR7, R18 ;  /* 0x000000070b0b7c24 */ /* 0x000fe2000f8e0212 */
[----:B------:R-:W-:-:S04]  /*16a0*/  CS2R R18, SRZ ;  /* 0x0000000000127805 */ /* 0x000fc8000001ff00 */
[----:B------:R-:W-:-:S04]  /*16b0*/  IADD3 R11, R29, R11, RZ ;  /* 0x0000000b1d0b7210 */ /* 0x000fc80007ffe0ff */
[----:B------:R-:W-:-:S05]  /*16c0*/  @!P0 LEA.HI.X R13, R28, R13, R11, 0x2, P1 ;  /* 0x0000000d1c0d8211 */ /* 0x000fca00008f140b */
[----:B------:R0:W2:Y:S02]  /*16d0*/  @!P0 LDG.E.64 R18, desc[UR8][R12.64] ;  /* 0x000000080c128981 */ /* 0x0000a4000c1e1b00 */
[----:B0-----:R-:W1:Y:S02]  /*16e0*/  @!P0 LDC.64 R12, c[0x0][0x210] ;  /* 0x00008400ff0c8b82 */ /* 0x001e640000000a00 */
[----:B-1----:R-:W-:-:S04]  /*16f0*/  @!P0 LEA R26, P1, R28, R12, 0x2 ;  /* 0x0000000c1c1a8211 */ /* 0x002fc800078210ff */
[----:B------:R-:W-:Y:S02]  /*1700*/  @!P0 LEA.HI.X R27, R28, R13, R11, 0x2, P1 ;  /* 0x0000000d1c1b8211 */ /* 0x000fe400008f140b */
[----:B------:R-:W0:Y:S01]  /*1710*/  @!P0 LDC.64 R12, c[0x0][0x220] ;  /* 0x00008800ff0c8b82 */ /* 0x000e220000000a00 */
[----:B------:R-:W-:-:S04]  /*1720*/  IADD3 R11, P1, R10, 0x3, RZ ;  /* 0x000000030a0b7810 */ /* 0x000fc80007f3e0ff */
[----:B------:R-:W-:Y:S01]  /*1730*/  IADD3.X R20, RZ, R8, RZ, P1, !PT ;  /* 0x00000008ff147210 */ /* 0x000fe20000ffe4ff */
[----:B------:R-:W-:-:S04]  /*1740*/  IMAD.WIDE.U32 R24, R11, UR6, R24 ;  /* 0x000000060b187c25 */ /* 0x000fc8000f8e0018 */
[----:B------:R-:W-:-:S04]  /*1750*/  IMAD R20, R20, UR6, RZ ;  /* 0x0000000614147c24 */ /* 0x000fc8000f8e02ff */
[----:B------:R-:W-:-:S05]  /*1760*/  IMAD R11, R11, UR7, R20 ;  /* 0x000000070b0b7c24 */ /* 0x000fca000f8e0214 */
[----:B------:R-:W-:Y:S02]  /*1770*/  IADD3 R11, R25, R11, RZ ;  /* 0x0000000b190b7210 */ /* 0x000fe40007ffe0ff */
[----:B0-----:R-:W-:-:S04]  /*1780*/  @!P0 LEA R28, P1, R24, R12, 0x2 ;  /* 0x0000000c181c8211 */ /* 0x001fc800078210ff */
[----:B------:R-:W-:Y:S02]  /*1790*/  @!P0 LEA.HI.X R29, R24, R13, R11, 0x2, P1 ;  /* 0x0000000d181d8211 */ /* 0x000fe400008f140b */
[----:B------:R-:W0:Y:S01]  /*17a0*/  @!P0 LDC.64 R12, c[0x0][0x210] ;  /* 0x00008400ff0c8b82 */ /* 0x000e220000000a00 */
[C---:B--2---:R-:W-:Y:S01]  /*17b0*/  FADD.FTZ R21, -R5.reuse, R18 ;  /* 0x0000001205157221 */ /* 0x044fe20000010100 */
[----:B------:R-:W-:-:S03]  /*17c0*/  FADD.FTZ R19, -R5, R19 ;  /* 0x0000001305137221 */ /* 0x000fc60000010100 */
[-C--:B------:R-:W-:Y:S01]  /*17d0*/  FMUL.FTZ R21, R21, R6.reuse ;  /* 0x0000000615157220 */ /* 0x080fe20000410000 */
[----:B------:R-:W-:-:S03]  /*17e0*/  FMUL.FTZ R18, R19, R6 ;  /* 0x0000000613127220 */ /* 0x000fc60000410000 */
[----:B------:R-:W-:Y:S01]  /*17f0*/  FFMA.FTZ R20, R14, R21, R16 ;  /* 0x000000150e147223 */ /* 0x000fe20000010010 */
[----:B------:R-:W-:Y:S01]  /*1800*/  FFMA.FTZ R21, R15, R18, R17 ;  /* 0x000000120f157223 */ /* 0x000fe20000010011 */
[----:B------:R-:W-:-:S04]  /*1810*/  CS2R R18, SRZ ;  /* 0x0000000000127805 */ /* 0x000fc8000001ff00 */
[----:B------:R2:W-:Y:S04]  /*1820*/  @!P0 STG.E.64 desc[UR8][R26.64], R20 ;  /* 0x000000141a008986 */ /* 0x0005e8000c101b08 */
[----:B------:R-:W3:Y:S01]  /*1830*/  @!P0 LDG.E.64 R18, desc[UR8][R28.64] ;  /* 0x000000081c128981 */ /* 0x000ee2000c1e1b00 */
[----:B------:R-:W-:-:S04]  /*1840*/  IADD3 R10, P2, R10, 0x4, RZ ;  /* 0x000000040a0a7810 */ /* 0x000fc80007f5e0ff */
[----:B------:R-:W-:Y:S01]  /*1850*/  IADD3.X R8, RZ, R8, RZ, P2, !PT ;  /* 0x00000008ff087210 */ /* 0x000fe200017fe4ff */
[C---:B---3--:R-:W-:Y:S01]  /*1860*/  FADD.FTZ R25, -R5.reuse, R18 ;  /* 0x0000001205197221 */ /* 0x048fe20000010100 */
[----:B------:R-:W-:Y:S01]  /*1870*/  FADD.FTZ R19, -R5, R19 ;  /* 0x0000001305137221 */ /* 0x000fe20000010100 */
[C---:B0-----:R-:W-:Y:S02]  /*1880*/  @!P0 LEA R18, P1, R24.reuse, R12, 0x2 ;  /* 0x0000000c18128211 */ /* 0x041fe400078210ff */
[-C--:B------:R-:W-:Y:S01]  /*1890*/  FMUL.FTZ R25, R25, R6.reuse ;  /* 0x0000000619197220 */ /* 0x080fe20000410000 */
[----:B------:R-:W-:Y:S01]  /*18a0*/  FMUL.FTZ R28, R19, R6 ;  /* 0x00000006131c7220 */ /* 0x000fe20000410000 */
[----:B------:R-:W-:Y:S02]  /*18b0*/  @!P0 LEA.HI.X R19, R24, R13, R11, 0x2, P1 ;  /* 0x0000000d18138211 */ /* 0x000fe400008f140b */
[----:B------:R-:W-:Y:S01]  /*18c0*/  FFMA.FTZ R12, R14, R25, R16 ;  /* 0x000000190e0c7223 */ /* 0x000fe20000010010 */
[----:B------:R-:W-:Y:S01]  /*18d0*/  FFMA.FTZ R13, R15, R28, R17 ;  /* 0x0000001c0f0d7223 */ /* 0x000fe20000010011 */
[----:B------:R-:W-:-:S04]  /*18e0*/  ISETP.GE.AND P1, PT, R10, R7, PT ;  /* 0x000000070a00720c */ /* 0x000fc80003f26270 */
[----:B------:R2:W-:Y:S09]  /*18f0*/  @!P0 STG.E.64 desc[UR8][R18.64], R12 ;  /* 0x0000000c12008986 */ /* 0x0005f2000c101b08 */
[----:B------:R-:W-:Y:S05]  /*1900*/  @!P1 BRA `(.L_x_8) ;  /* 0xfffffff800a09947 */ /* 0x000fea000383ffff */
.L_x_1:
[----:B------:R-:W-:Y:S01]  /*1910*/  ULDC UR10, c[0x0][0x288] ;  /* 0x0000a200000a7ab9 */ /* 0x000fe20000000800 */
[----:B------:R-:W-:Y:S01]  /*1920*/  ULDC.64 UR4, c[0x0][0x218] ;  /* 0x0000860000047ab9 */ /* 0x000fe20000000a00 */
[----:B------:R-:W-:Y:S02]  /*1930*/  ISETP.GE.AND P1, PT, R0, UR10, PT ;  /* 0x0000000a00007c0c */ /* 0x000fe4000bf26270 */
[----:B------:R-:W-:-:S04]  /*1940*/  ISETP.EQ.U32.AND P0, PT, RZ, UR4, PT ;  /* 0x00000004ff007c0c */ /* 0x000fc8000bf02070 */
[----:B------:R-:W-:-:S13]  /*1950*/  ISETP.EQ.OR.EX P0, PT, RZ, UR5, P1, P0 ;  /* 0x00000005ff007c0c */ /* 0x000fda0008f02700 */
[----:B------:R-:W-:Y:S05]  /*1960*/  @P0 EXIT ;  /* 0x000000000000094d */ /* 0x000fea0003800000 */
[----:B-1----:R-:W0:Y:S01]  /*1970*/  LDC.64 R6, c[0x0][0x218] ;  /* 0x00008600ff067b82 */ /* 0x002e220000000a00 */
[----:B------:R-:W-:Y:S01]  /*1980*/  IMAD R3, R3, UR10, R0 ;  /* 0x0000000a03037c24 */ /* 0x000fe2000f8e0200 */
[----:B------:R-:W-:Y:S02]  /*1990*/  ULDC UR4, c[0x0][0x2a4] ;  /* 0x0000a90000047ab9 */ /* 0x000fe40000000800 */
[----:B------:R-:W-:Y:S01]  /*19a0*/  FMUL.FTZ R2, R2, UR4 ;  /* 0x0000000402027c20 */ /* 0x000fe20008410000 */
[----:B0-----:R-:W-:-:S04]  /*19b0*/  IMAD.WIDE R6, R3, 0x8, R6 ;  /* 0x0000000803067825 */ /* 0x001fc800078e0206 */
[----:B------:R-:W-:-:S05]  /*19c0*/  FMUL.FTZ R3, R4, UR4 ;  /* 0x0000000404037c20 */ /* 0x000fca0008410000 */
[----:B------:R-:W-:Y:S01]  /*19d0*/  STG.E.64 desc[UR8][R6.64], R2 ;  /* 0x0000000206007986 */ /* 0x000fe2000c101b08 */
[----:B------:R-:W-:Y:S05]  /*19e0*/  EXIT ;  /* 0x000000000000794d */ /* 0x000fea0003800000 */
.L_x_9:
        /* <DEDUP_REMOVED lines=9> */
.L_x_4358:


//--------------------- .text._Z32group_norm_nhwc_fwd_scale_kernelI11Fp32IOFp32WLi168EEv26Group_norm_nhwc_fwd_params --------------------------
	.section	.text._Z32group_norm_nhwc_fwd_scale_kernelI11Fp32IOFp32WLi168EEv26Group_norm_nhwc_fwd_params,"ax",@progbits
	.align	128
        .global         _Z32group_norm_nhwc_fwd_scale_kernelI11Fp32IOFp32WLi168EEv26Group_norm_nhwc_fwd_params
        .type           _Z32group_norm_nhwc_fwd_scale_kernelI11Fp32IOFp32WLi168EEv26Group_norm_nhwc_fwd_params,@function
        .size           _Z32group_norm_nhwc_fwd_scale_kernelI11Fp32IOFp32WLi168EEv26Group_norm_nhwc_fwd_params,(.L_x_4359 - _Z32group_norm_nhwc_fwd_scale_kernelI11Fp32IOFp32WLi168EEv26Group_norm_nhwc_fwd_params)
        .other          _Z32group_norm_nhwc_fwd_scale_kernelI11Fp32IOFp32WLi168EEv26Group_norm_nhwc_fwd_params,@"STO_CUDA_ENTRY STV_DEFAULT"
_Z32group_norm_nhwc_fwd_scale_kernelI11Fp32IOFp32WLi168EEv26Group_norm_nhwc_fwd_params:
.text._Z32group_norm_nhwc_fwd_scale_kernelI11Fp32IOFp32WLi168EEv26Group_norm_nhwc_fwd_params:
        /* <DEDUP_REMOVED lines=99> */
.L_x_13:
        /* <DEDUP_REMOVED lines=39> */
.L_x_12:
[----:B------:R-:W-:Y:S05]  /*08a0*/  @!P1 BRA `(.L_x_10) ;  /* 0x0000001000189947 */ /* 0x000fea0003800000 */
[----:B------:R-:W-:Y:S02]  /*08b0*/  ISETP.GE.U32.AND P0, PT, R20, UR4, PT ;  /* 0x0000000414007c0c */ /* 0x000fe4000bf06070 */
[----:B------:R-:W-:Y:S02]  /*08c0*/  IADD3 R20, R12, 0x1, RZ ;  /* 0x000000010c147810 */ /* 0x000fe40007ffe0ff */
[----:B------:R-:W-:Y:S01]  /*08d0*/  ISETP.GE.AND.EX P0, PT, R21, UR5, PT, P0 ;  /* 0x0000000515007c0c */ /* 0x000fe2000bf06300 */
[----:B------:R-:W-:Y:S01]  /*08e0*/  ULDC.64 UR4, c[0x0][0x270] ;  /* 0x00009c0000047ab9 */ /* 0x000fe20000000a00 */
[----:B------:R-:W-:-:S11]  /*08f0*/  SHF.R.S32.HI R8, RZ, 0x1f, R20 ;  /* 0x0000001fff087819 */ /* 0x000fd60000011414 */
.L_x_14:
        /* <DEDUP_REMOVED lines=130> */
.L_x_11:
[----:B------:R-:W-:Y:S01]  /*1120*/  ISETP.NE.AND P2, PT, R19, RZ, PT ;  /* 0x000000ff1300720c */ /* 0x000fe20003f45270 */
[----:B------:R-:W-:Y:S01]  /*1130*/  ULDC.64 UR6, c[0x0][0x270] ;  /* 0x00009c0000067ab9 */ /* 0x000fe20000000a00 */
[----:B------:R-:W-:-:S11]  /*1140*/  ISETP.GE.U32.AND P1, PT, R10, 0x3, PT ;  /* 0x000000030a00780c */ /* 0x000fd60003f26070 */
[----:B------:R-:W-:Y:S05]  /*1150*/  @!P2 BRA `(.L_x_15) ;  /* 0x000000000074a947 */ /* 0x000fea0003800000 */
.L_x_16:
        /* <DEDUP_REMOVED lines=29> */
.L_x_15:
[----:B------:R-:W-:Y:S05]  /*1330*/  @!P1 BRA `(.L_x_10) ;  /* 0x0000000400749947 */ /* 0x000fea0003800000 */
[----:B------:R-:W-:Y:S01]  /*1340*/  ISETP.GE.U32.AND P0, PT, R20, UR4, PT ;  /* 0x0000000414007c0c */ /* 0x000fe2000bf06070 */
[--C-:B------:R-:W-:Y:S01]  /*1350*/  IMAD.MOV.U32 R10, RZ, RZ, R12.reuse ;  /* 0x000000ffff0a7224 */ /* 0x100fe200078e000c */
[----:B------:R-:W-:Y:S01]  /*1360*/  SHF.R.S32.HI R8, RZ, 0x1f, R12 ;  /* 0x0000001fff087819 */ /* 0x000fe2000001140c */
[----:B------:R-:W-:Y:S01]  /*1370*/  ULDC.64 UR6, c[0x0][0x270] ;  /* 0x00009c0000067ab9 */ /* 0x000fe20000000a00 */
[----:B------:R-:W-:-:S13]  /*1380*/  ISETP.GE.AND.EX P0, PT, R21, UR5, PT, P0 ;  /* 0x0000000515007c0c */ /* 0x000fda000bf06300 */
.L_x_17:
        /* <DEDUP_REMOVED lines=88> */
.L_x_10:
        /* <DEDUP_REMOVED lines=14> */
.L_x_18:
        /* <DEDUP_REMOVED lines=9> */
.L_x_4359:


//--------------------- .text._Z32group_norm_nhwc_fwd_scale_kernelI11Fp32IOFp32WLi64EEv26Group_norm_nhwc_fwd_params --------------------------
	.section	.text._Z32group_norm_nhwc_fwd_scale_kernelI11Fp32IOFp32WLi64EEv26Group_norm_nhwc_fwd_params,"ax",@progbits
	.align	128
        .global         _Z32group_norm_nhwc_fwd_scale_kernelI11Fp32IOFp32WLi64EEv26Group_norm_nhwc_fwd_params
        .type           _Z32group_norm_nhwc_fwd_scale_kernelI11Fp32IOFp32WLi64EEv26Group_norm_nhwc_fwd_params,@function
        .size           _Z32group_norm_nhwc_fwd_scale_kernelI11Fp32IOFp32WLi64EEv26Group_norm_nhwc_fwd_params,(.L_x_4360 - _Z32group_norm_nhwc_fwd_scale_kernelI11Fp32IOFp32WLi64EEv26Group_norm_nhwc_fwd_params)
        .other          _Z32group_norm_nhwc_fwd_scale_kernelI11Fp32IOFp32WLi64EEv26Group_norm_nhwc_fwd_params,@"STO_CUDA_ENTRY STV_DEFAULT"
_Z32group_norm_nhwc_fwd_scale_kernelI11Fp32IOFp32WLi64EEv26Group_norm_nhwc_fwd_params:
.text._Z32group_norm_nhwc_fwd_scale_kernelI11Fp32IOFp32WLi64EEv26Group_norm_nhwc_fwd_params:
        /* <DEDUP_REMOVED lines=99> */
.L_x_22:
        /* <DEDUP_REMOVED lines=39> */
.L_x_21:
[----:B------:R-:W-:Y:S05]  /*08a0*/  @!P1 BRA `(.L_x_19) ;  /* 0x0000001000189947 */ /* 0x000fea0003800000 */
[----:B------:R-:W-:Y:S02]  /*08b0*/  ISETP.GE.U32.AND P0, PT, R20, UR4, PT ;  /* 0x0000000414007c0c */ /* 0x000fe4000bf06070 */
[----:B------:R-:W-:Y:S02]  /*08c0*/  IADD3 R20, R12, 0x1, RZ ;  /* 0x000000010c147810 */ /* 0x000fe40007ffe0ff */
[----:B------:R-:W-:Y:S01]  /*08d0*/  ISETP.GE.AND.EX P0, PT, R21, UR5, PT, P0 ;  /* 0x0000000515007c0c */ /* 0x000fe2000bf06300 */
[----:B------:R-:W-:Y:S01]  /*08e0*/  ULDC.64 UR4, c[0x0][0x270] ;  /* 0x00009c0000047ab9 */ /* 0x000fe20000000a00 */
[----:B------:R-:W-:-:S11]  /*08f0*/  SHF.R.S32.HI R8, RZ, 0x1f, R20 ;  /* 0x0000001fff087819 */ /* 0x000fd60000011414 */
.L_x_23:
        /* <DEDUP_REMOVED lines=130> */
.L_x_20:
[----:B------:R-:W-:Y:S01]  /*1120*/  ISETP.NE.AND P2, PT, R19, RZ, PT ;  /* 0x000000ff1300720c */ /* 0x000fe20003f45270 */
[----:B------:R-:W-:Y:S01]  /*1130*/  ULDC.64 UR6, c[0x0][0x270] ;  /* 0x00009c0000067ab9 */ /* 0x000fe20000000a00 */
[----:B------:R-:W-:-:S11]  /*1140*/  ISETP.GE.U32.AND P1, PT, R10, 0x3, PT ;  /* 0x000000030a00780c */ /* 0x000fd60003f26070 */
[----:B------:R-:W-:Y:S05]  /*1150*/  @!P2 BRA `(.L_x_24) ;  /* 0x000000000074a947 */ /* 0x000fea0003800000 */
.L_x_25:
        /* <DEDUP_REMOVED lines=29> */
.L_x_24:
[----:B------:R-:W-:Y:S05]  /*1330*/  @!P1 BRA `(.L_x_19) ;  /* 0x0000000400749947 */ /* 0x000fea0003800000 */
[----:B------:R-:W-:Y:S01]  /*1340*/  ISETP.GE.U32.AND P0, PT, R20, UR4, PT ;  /* 0x0000000414007c0c */ /* 0x000fe2000bf06070 */
[--C-:B------:R-:W-:Y:S01]  /*1350*/  IMAD.MOV.U32 R10, RZ, RZ, R12.reuse ;  /* 0x000000ffff0a7224 */ /* 0x100fe200078e000c */
[----:B------:R-:W-:Y:S01]  /*1360*/  SHF.R.S32.HI R8, RZ, 0x1f, R12 ;  /* 0x0000001fff087819 */ /* 0x000fe2000001140c */
[----:B------:R-:W-:Y:S01]  /*1370*/  ULDC.64 UR6, c[0x0][0x270] ;  /* 0x00009c0000067ab9 */ /* 0x000fe20000000a00 */
[----:B------:R-:W-:-:S13]  /*1380*/  ISETP.GE.AND.EX P0, PT, R21, UR5, PT, P0 ;  /* 0x0000000515007c0c */ /* 0x000fda000bf06300 */
.L_x_26:
        /* <DEDUP_REMOVED lines=88> */
.L_x_19:
        /* <DEDUP_REMOVED lines=14> */
.L_x_27:
        /* <DEDUP_REMOVED lines=9> */
.L_x_4360:


//--------------------- .text._Z32group_norm_nhwc_fwd_scale_kernelI11Fp32IOFp32WLi128EEv26Group_norm_nhwc_fwd_params --------------------------
	.section	.text._Z32group_norm_nhwc_fwd_scale_kernelI11Fp32IOFp32WLi128EEv26Group_norm_nhwc_fwd_params,"ax",@progbits
	.align	128
        .global         _Z32group_norm_nhwc_fwd_scale_kernelI11Fp32IOFp32WLi128EEv26Group_norm_nhwc_fwd_params
        .type           _Z32group_norm_nhwc_fwd_scale_kernelI11Fp32IOFp32WLi128EEv26Group_norm_nhwc_fwd_params,@function
        .size           _Z32group_norm_nhwc_fwd_scale_kernelI11Fp32IOFp32WLi128EEv26Group_norm_nhwc_fwd_params,(.L_x_4361 - _Z32group_norm_nhwc_fwd_scale_kernelI11Fp32IOFp32WLi128EEv26Group_norm_nhwc_fwd_params)
        .other          _Z32group_norm_nhwc_fwd_scale_kernelI11Fp32IOFp32WLi128EEv26Group_norm_nhwc_fwd_params,@"STO_CUDA_ENTRY STV_DEFAULT"
_Z32group_norm_nhwc_fwd_scale_kernelI11Fp32IOFp32WLi128EEv26Group_norm_nhwc_fwd_params:
.text._Z32group_norm_nhwc_fwd_scale_kernelI11Fp32IOFp32WLi128EEv26Group_norm_nhwc_fwd_params:
        /* <DEDUP_REMOVED lines=99> */
.L_x_31:
        /* <DEDUP_REMOVED lines=39> */
.L_x_30:
[----:B------:R-:W-:Y:S05]  /*08a0*/  @!P1 BRA `(.L_x_28) ;  /* 0x0000001000189947 */ /* 0x000fea0003800000 */
[----:B------:R-:W-:Y:S02]  /*08b0*/  ISETP.GE.U32.AND P0, PT, R20, UR4, PT ;  /* 0x0000000414007c0c */ /* 0x000fe4000bf06070 */
[----:B------:R-:W-:Y:S02]  /*08c0*/  IADD3 R20, R12, 0x1, RZ ;  /* 0x000000010c147810 */ /* 0x000fe40007ffe0ff */
[----:B------:R-:W-:Y:S01]  /*08d0*/  ISETP.GE.AND.EX P0, PT, R21, UR5, PT, P0 ;  /* 0x0000000515007c0c */ /* 0x000fe2000bf06300 */
[----:B------:R-:W-:Y:S01]  /*08e0*/  ULDC.64 UR4, c[0x0][0x270] ;  /* 0x00009c0000047ab9 */ /* 0x000fe20000000a00 */
[----:B------:R-:W-:-:S11]  /*08f0*/  SHF.R.S32.HI R8, RZ, 0x1f, R20 ;  /* 0x0000001fff087819 */ /* 0x000fd60000011414 */
.L_x_32:
        /* <DEDUP_REMOVED lines=130> */
.L_x_29:
[----:B------:R-:W-:Y:S01]  /*1120*/  ISETP.NE.AND P2, PT, R19, RZ, PT ;  /* 0x000000ff1300720c */ /* 0x000fe20003f45270 */
[----:B------:R-:W-:Y:S01]  /*1130*/  ULDC.64 UR6, c[0x0][0x270] ;  /* 0x00009c0000067ab9 */ /* 0x000fe20000000a00 */
[----:B------:R-:W-:-:S11]  /*1140*/  ISETP.GE.U32.AND P1, PT, R10, 0x3, PT ;  /* 0x000000030a00780c */ /* 0x000fd60003f26070 */
[----:B------:R-:W-:Y:S05]  /*1150*/  @!P2 BRA `(.L_x_33) ;  /* 0x000000000074a947 */ /* 0x000fea0003800000 */
.L_x_34:
        /* <DEDUP_REMOVED lines=29> */
.L_x_33:
[----:B------:R-:W-:Y:S05]  /*1330*/  @!P1 BRA `(.L_x_28) ;  /* 0x0000000400749947 */ /* 0x000fea0003800000 */
[----:B------:R-:W-:Y:S01]  /*1340*/  ISETP.GE.U32.AND P0, PT, R20, UR4, PT ;  /* 0x0000000414007c0c */ /* 0x000fe2000bf06070 */
[--C-:B------:R-:W-:Y:S01]  /*1350*/  IMAD.MOV.U32 R10, RZ, RZ, R12.reuse ;  /* 0x000000ffff0a7224 */ /* 0x100fe200078e000c */
[----:B------:R-:W-:Y:S01]  /*1360*/  SHF.R.S32.HI R8, RZ, 0x1f, R12 ;  /* 0x0000001fff087819 */ /* 0x000fe2000001140c */
[----:B------:R-:W-:Y:S01]  /*1370*/  ULDC.64 UR6, c[0x0][0x270] ;  /* 0x00009c0000067ab9 */ /* 0x000fe20000000a00 */
[----:B------:R-:W-:-:S13]  /*1380*/  ISETP.GE.AND.EX P0, PT, R21, UR5, PT, P0 ;  /* 0x0000000515007c0c */ /* 0x000fda000bf06300 */
.L_x_35:
        /* <DEDUP_REMOVED lines=88> */
.L_x_28:
        /* <DEDUP_REMOVED lines=14> */
.L_x_36:
        /* <DEDUP_REMOVED lines=9> */
.L_x_4361:


//--------------------- .text._Z32group_norm_nhwc_fwd_scale_kernelI11Fp32IOFp32WLi192EEv26Group_norm_nhwc_fwd_params --------------------------
	.section	.text._Z32group_norm_nhwc_fwd_scale_kernelI11Fp32IOFp32WLi192EEv26Group_norm_nhwc_fwd_params,"ax",@progbits
	.align	128
        .global         _Z32group_norm_nhwc_fwd_scale_kernelI11Fp32IOFp32WLi192EEv26Group_norm_nhwc_fwd_params
        .type           _Z32group_norm_nhwc_fwd_scale_kernelI11Fp32IOFp32WLi192EEv26Group_norm_nhwc_fwd_params,@function
        .size           _Z32group_norm_nhwc_fwd_scale_kernelI11Fp32IOFp32WLi192EEv26Group_norm_nhwc_fwd_params,(.L_x_4362 - _Z32group_norm_nhwc_fwd_scale_kernelI11Fp32IOFp32WLi192EEv26Group_norm_nhwc_fwd_params)
        .other          _Z32group_norm_nhwc_fwd_scale_kernelI11Fp32IOFp32WLi192EEv26Group_norm_nhwc_fwd_params,@"STO_CUDA_ENTRY STV_DEFAULT"
_Z32group_norm_nhwc_fwd_scale_kernelI11Fp32IOFp32WLi192EEv26Group_norm_nhwc_fwd_params:
.text._Z32group_norm_nhwc_fwd_scale_kernelI11Fp32IOFp32WLi192EEv26Group_norm_nhwc_fwd_params:
        /* <DEDUP_REMOVED lines=99> */
.L_x_40:
        /* <DEDUP_REMOVED lines=39> */
.L_x_39:
[----:B------:R-:W-:Y:S05]  /*08a0*/  @!P1 BRA `(.L_x_37) ;  /* 0x0000001000189947 */ /* 0x000fea0003800000 */
[----:B------:R-:W-:Y:S02]  /*08b0*/  ISETP.GE.U32.AND P0, PT, R20, UR4, PT ;  /* 0x0000000414007c0c */ /* 0x000fe4000bf06070 */
[----:B------:R-:W-:Y:S02]  /*08c0*/  IADD3 R20, R12, 0x1, RZ ;  /* 0x000000010c147810 */ /* 0x000fe40007ffe0ff */
[----:B------:R-:W-:Y:S01]  /*08d0*/  ISETP.GE.AND.EX P0, PT, R21, UR5, PT, P0 ;  /* 0x0000000515007c0c */ /* 0x000fe2000bf06300 */
[----:B------:R-:W-:Y:S01]  /*08e0*/  ULDC.64 UR4, c[0x0][0x270] ;  /* 0x00009c0000047ab9 */ /* 0x000fe20000000a00 */
[----:B------:R-:W-:-:S11]  /*08f0*/  SHF.R.S32.HI R8, RZ, 0x1f, R20 ;  /* 0x0000001fff087819 */ /* 0x000fd60000011414 */
.L_x_41:
        /* <DEDUP_REMOVED lines=130> */
.L_x_38:
[----:B------:R-:W-:Y:S01]  /*1120*/  ISETP.NE.AND P2, PT, R19, RZ, PT ;  /* 0x000000ff1300720c */ /* 0x000fe20003f45270 */
[----:B------:R-:W-:Y:S01]  /*1130*/  ULDC.64 UR6, c[0x0][0x270] ;  /* 0x00009c0000067ab9 */ /* 0x000fe20000000a00 */
[----:B------:R-:W-:-:S11]  /*1140*/  ISETP.GE.U32.AND P1, PT, R10, 0x3, PT ;  /* 0x000000030a00780c */ /* 0x000fd60003f26070 */
[----:B------:R-:W-:Y:S05]  /*1150*/  @!P2 BRA `(.L_x_42) ;  /* 0x000000000074a947 */ /* 0x000fea0003800000 */
.L_x_43:
        /* <DEDUP_REMOVED lines=29> */
.L_x_42:
[----:B------:R-:W-:Y:S05]  /*1330*/  @!P1 BRA `(.L_x_37) ;  /* 0x0000000400749947 */ /* 0x000fea0003800000 */
[----:B------:R-:W-:Y:S01]  /*1340*/  ISETP.GE.U32.AND P0, PT, R20, UR4, PT ;  /* 0x0000000414007c0c */ /* 0x000fe2000bf06070 */
[--C-:B------:R-:W-:Y:S01]  /*1350*/  IMAD.MOV.U32 R10, RZ, RZ, R12.reuse ;  /* 0x000000ffff0a7224 */ /* 0x100fe200078e000c */
[----:B------:R-:W-:Y:S01]  /*1360*/  SHF.R.S32.HI R8, RZ, 0x1f, R12 ;  /* 0x0000001fff087819 */ /* 0x000fe2000001140c */
[----:B------:R-:W-:Y:S01]  /*1370*/  ULDC.64 UR6, c[0x0][0x270] ;  /* 0x00009c0000067ab9 */ /* 0x000fe20000000a00 */
[----:B------:R-:W-:-:S13]  /*1380*/  ISETP.GE.AND.EX P0, PT, R21, UR5, PT, P0 ;  /* 0x0000000515007c0c */ /* 0x000fda000bf06300 */
.L_x_44:
        /* <DEDUP_REMOVED lines=88> */
.L_x_37:
        /* <DEDUP_REMOVED lines=14> */
.L_x_45:
        /* <DEDUP_REMOVED lines=9> */
.L_x_4362:


//--------------------- .text._Z32group_norm_nhwc_fwd_scale_kernelI11Fp32IOFp32WLi448EEv26Group_norm_nhwc_fwd_params --------------------------
	.section	.text._Z32group_norm_nhwc_fwd_scale_kernelI11Fp32IOFp32WLi448EEv26Group_norm_nhwc_fwd_params,"ax",@progbits
	.align	128
        .global         _Z32group_norm_nhwc_fwd_scale_kernelI11Fp32IOFp32WLi448EEv26Group_norm_nhwc_fwd_params
        .type           _Z32group_norm_nhwc_fwd_scale_kernelI11Fp32IOFp32WLi448EEv26Group_norm_nhwc_fwd_params,@function
        .size           _Z32group_norm_nhwc_fwd_scale_kernelI11Fp32IOFp32WLi448EEv26Group_norm_nhwc_fwd_params,(.L_x_4363 - _Z32group_norm_nhwc_fwd_scale_kernelI11Fp32IOFp32WLi448EEv26Group_norm_nhwc_fwd_params)
        .other          _Z32group_norm_nhwc_fwd_scale_kernelI11Fp32IOFp32WLi448EEv26Group_norm_nhwc_fwd_params,@"STO_CUDA_ENTRY STV_DEFAULT"
_Z32group_norm_nhwc_fwd_scale_kernelI11Fp32IOFp32WLi448EEv26Group_norm_nhwc_fwd_params:
.text._Z32group_norm_nhwc_fwd_scale_kernelI11Fp32IOFp32WLi448EEv26Group_norm_nhwc_fwd_params:
        /* <DEDUP_REMOVED lines=99> */
.L_x_49:
        /* <DEDUP_REMOVED lines=39> */
.L_x_48:
[----:B------:R-:W-:Y:S05]  /*08a0*/  @!P1 BRA `(.L_x_46) ;  /* 0x0000001000189947 */ /* 0x000fea0003800000 */
[----:B------:R-:W-:Y:S02]  /*08b0*/  ISETP.GE.U32.AND P0, PT, R20, UR4, PT ;  /* 0x0000000414007c0c */ /* 0x000fe4000bf06070 */
[----:B------:R-:W-:Y:S02]  /*08c0*/  IADD3 R20, R12, 0x1, RZ ;  /* 0x000000010c147810 */ /* 0x000fe40007ffe0ff */
[----:B------:R-:W-:Y:S01]  /*08d0*/  ISETP.GE.AND.EX P0, PT, R21, UR5, PT, P0 ;  /* 0x0000000515007c0c */ /* 0x000fe2000bf06300 */
[----:B------:R-:W-:Y:S01]  /*08e0*/  ULDC.64 UR4, c[0x0][0x270] ;  /* 0x00009c0000047ab9 */ /* 0x000fe20000000a00 */
[----:B------:R-:W-:-:S11]  /*08f0*/  SHF.R.S32.HI R8, RZ, 0x1f, R20 ;  /* 0x0000001fff087819 */ /* 0x000fd60000011414 */
.L_x_50:
        /* <DEDUP_REMOVED lines=130> */
.L_x_47:
[----:B------:R-:W-:Y:S01]  /*1120*/  ISETP.NE.AND P2, PT, R19, RZ, PT ;  /* 0x000000ff1300720c */ /* 0x000fe20003f45270 */
[----:B------:R-:W-:Y:S01]  /*1130*/  ULDC.64 UR6, c[0x0][0x270] ;  /* 0x00009c0000067ab9 */ /* 0x000fe20000000a00 */
[----:B------:R-:W-:-:S11]  /*1140*/  ISETP.GE.U32.AND P1, PT, R10, 0x3, PT ;  /* 0x000000030a00780c */ /* 0x000fd60003f26070 */
[----:B------:R-:W-:Y:S05]  /*1150*/  @!P2 BRA `(.L_x_51) ;  /* 0x000000000074a947 */ /* 0x000fea0003800000 */
.L_x_52:
        /* <DEDUP_REMOVED lines=29> */
.L_x_51:
[----:B------:R-:W-:Y:S05]  /*1330*/  @!P1 BRA `(.L_x_46) ;  /* 0x0000000400749947 */ /* 0x000fea0003800000 */
[----:B------:R-:W-:Y:S01]  /*1340*/  ISETP.GE.U32.AND P0, PT, R20, UR4, PT ;  /* 0x0000000414007c0c */ /* 0x000fe2000bf06070 */
[--C-:B------:R-:W-:Y:S01]  /*1350*/  IMAD.MOV.U32 R10, RZ, RZ, R12.reuse ;  /* 0x000000ffff0a7224 */ /* 0x100fe200078e000c */
[----:B------:R-:W-:Y:S01]  /*1360*/  SHF.R.S32.HI R8, RZ, 0x1f, R12 ;  /* 0x0000001fff087819 */ /* 0x000fe2000001140c */
[----:B------:R-:W-:Y:S01]  /*1370*/  ULDC.64 UR6, c[0x0][0x270] ;  /* 0x00009c0000067ab9 */ /* 0x000fe20000000a00 */
[----:B------:R-:W-:-:S13]  /*1380*/  ISETP.GE.AND.EX P0, PT, R21, UR5, PT, P0 ;  /* 0x0000000515007c0c */ /* 0x000fda000bf06300 */
.L_x_53:
        /* <DEDUP_REMOVED lines=88> */
.L_x_46:
        /* <DEDUP_REMOVED lines=14> */
.L_x_54:
        /* <DEDUP_REMOVED lines=9> */
.L_x_4363:


//--------------------- .text._Z32group_norm_nhwc_fwd_scale_kernelI11Fp32IOFp32WLi256EEv26Group_norm_nhwc_fwd_params --------------------------
	.section	.text._Z32group_norm_nhwc_fwd_scale_kernelI11Fp32IOFp32WLi256EEv26Group_norm_nhwc_fwd_params,"ax",@progbits
	.align	128
        .global         _Z32group_norm_nhwc_fwd_scale_kernelI11Fp32IOFp32WLi256EEv26Group_norm_nhwc_fwd_params
        .type           _Z32group_norm_nhwc_fwd_scale_kernelI11Fp32IOFp32WLi256EEv26Group_norm_nhwc_fwd_params,@function
        .size           _Z32group_norm_nhwc_fwd_scale_kernelI11Fp32IOFp32WLi256EEv26Group_norm_nhwc_fwd_params,(.L_x_4364 - _Z32group_norm_nhwc_fwd_scale_kernelI11Fp32IOFp32WLi256EEv26Group_norm_nhwc_fwd_params)
        .other          _Z32group_norm_nhwc_fwd_scale_kernelI11Fp32IOFp32WLi256EEv26Group_norm_nhwc_fwd_params,@"STO_CUDA_ENTRY STV_DEFAULT"
_Z32group_norm_nhwc_fwd_scale_kernelI11Fp32IOFp32WLi256EEv26Group_norm_nhwc_fwd_params:
.text._Z32group_norm_nhwc_fwd_scale_kernelI11Fp32IOFp32WLi256EEv26Group_norm_nhwc_fwd_params:
        /* <DEDUP_REMOVED lines=99> */
.L_x_58:
        /* <DEDUP_REMOVED lines=39> */
.L_x_57:
[----:B------:R-:W-:Y:S05]  /*08a0*/  @!P1 BRA `(.L_x_55) ;  /* 0x0000001000189947 */ /* 0x000fea0003800000 */
[----:B------:R-:W-:Y:S02]  /*08b0*/  ISETP.GE.U32.AND P0, PT, R20, UR4, PT ;  /* 0x0000000414007c0c */ /* 0x000fe4000bf06070 */
[----:B------:R-:W-:Y:S02]  /*08c0*/  IADD3 R20, R12, 0x1, RZ ;  /* 0x000000010c147810 */ /* 0x000fe40007ffe0ff */
[----:B------:R-:W-:Y:S01]  /*08d0*/  ISETP.GE.AND.EX P0, PT, R21, UR5, PT, P0 ;  /* 0x0000000515007c0c */ /* 0x000fe2000bf06300 */
[----:B------:R-:W-:Y:S01]  /*08e0*/  ULDC.64 UR4, c[0x0][0x270] ;  /* 0x00009c0000047ab9 */ /* 0x000fe20000000a00 */
[----:B------:R-:W-:-:S11]  /*08f0*/  SHF.R.S32.HI R8, RZ, 0x1f, R20 ;  /* 0x0000001fff087819 */ /* 0x000fd60000011414 */
.L_x_59:
        /* <DEDUP_REMOVED lines=130> */
.L_x_56:
[----:B------:R-:W-:Y:S01]  /*1120*/  ISETP.NE.AND P2, PT, R19, RZ, PT ;  /* 0x000000ff1300720c */ /* 0x000fe20003f45270 */
[----:B------:R-:W-:Y:S01]  /*1130*/  ULDC.64 UR6, c[0x0][0x270] ;  /* 0x00009c0000067ab9 */ /* 0x000fe20000000a00 */
[----:B------:R-:W-:-:S11]  /*1140*/  ISETP.GE.U32.AND P1, PT, R10, 0x3, PT ;  /* 0x000000030a00780c */ /* 0x000fd60003f26070 */
[----:B------:R-:W-:Y:S05]  /*1150*/  @!P2 BRA `(.L_x_60) ;  /* 0x000000000074a947 */ /* 0x000fea0003800000 */
.L_x_61:
        /* <DEDUP_REMOVED lines=29> */
.L_x_60:
[----:B------:R-:W-:Y:S05]  /*1330*/  @!P1 BRA `(.L_x_55) ;  /* 0x0000000400749947 */ /* 0x000fea0003800000 */
[----:B------:R-:W-:Y:S01]  /*1340*/  ISETP.GE.U32.AND P0, PT, R20, UR4, PT ;  /* 0x0000000414007c0c */ /* 0x000fe2000bf06070 */
[--C-:B------:R-:W-:Y:S01]  /*1350*/  IMAD.MOV.U32 R10, RZ, RZ, R12.reuse ;  /* 0x000000ffff0a7224 */ /* 0x100fe200078e000c */
[----:B------:R-:W-:Y:S01]  /*1360*/  SHF.R.S32.HI R8, RZ, 0x1f, R12 ;  /* 0x0000001fff087819 */ /* 0x000fe2000001140c */
[----:B------:R-:W-:Y:S01]  /*1370*/  ULDC.64 UR6, c[0x0][0x270] ;  /* 0x00009c0000067ab9 */ /* 0x000fe20000000a00 */
[----:B------:R-:W-:-:S13]  /*1380*/  ISETP.GE.AND.EX P0, PT, R21, UR5, PT, P0 ;  /* 0x0000000515007c0c */ /* 0x000fda000bf06300 */
.L_x_62:
        /* <DEDUP_REMOVED lines=88> */
.L_x_55:
        /* <DEDUP_REMOVED lines=14> */
.L_x_63:
        /* <DEDUP_REMOVED lines=9> */
.L_x_4364:


//--------------------- .text._Z32group_norm_nhwc_fwd_scale_kernelI11Fp32IOFp32WLi120EEv26Group_norm_nhwc_fwd_params --------------------------
	.section	.text._Z32group_norm_nhwc_fwd_scale_kernelI11Fp32IOFp32WLi120EEv26Group_norm_nhwc_fwd_params,"ax",@progbits
	.align	128
        .global         _Z32group_norm_nhwc_fwd_scale_kernelI11Fp32IOFp32WLi120EEv26Group_norm_nhwc_fwd_params
        .type           _Z32group_norm_nhwc_fwd_scale_kernelI11Fp32IOFp32WLi120EEv26Group_norm_nhwc_fwd_params,@function
        .size           _Z32group_norm_nhwc_fwd_scale_kernelI11Fp32IOFp32WLi120EEv26Group_norm_nhwc_fwd_params,(.L_x_4365 - _Z32group_norm_nhwc_fwd_scale_kernelI11Fp32IOFp32WLi120EEv26Group_norm_nhwc_fwd_params)
        .other          _Z32group_norm_nhwc_fwd_scale_kernelI11Fp32IOFp32WLi120EEv26Group_norm_nhwc_fwd_params,@"STO_CUDA_ENTRY STV_DEFAULT"
_Z32group_norm_nhwc_fwd_scale_kernelI11Fp32IOFp32WLi120EEv26Group_norm_nhwc_fwd_params:
.text._Z32group_norm_nhwc_fwd_scale_kernelI11Fp32IOFp32WLi120EEv26Group_norm_nhwc_fwd_params:
        /* <DEDUP_REMOVED lines=99> */
.L_x_67:
        /* <DEDUP_REMOVED lines=39> */
.L_x_66:
[----:B------:R-:W-:Y:S05]  /*08a0*/  @!P1 BRA `(.L_x_64) ;  /* 0x0000001000189947 */ /* 0x000fea0003800000 */
[----:B------:R-:W-:Y:S02]  /*08b0*/  ISETP.GE.U32.AND P0, PT, R20, UR4, PT ;  /* 0x0000000414007c0c */ /* 0x000fe4000bf06070 */
[----:B------:R-:W-:Y:S02]  /*08c0*/  IADD3 R20, R12, 0x1, RZ ;  /* 0x000000010c147810 */ /* 0x000fe40007ffe0ff */
[----:B------:R-:W-:Y:S01]  /*08d0*/  ISETP.GE.AND.EX P0, PT, R21, UR5, PT, P0 ;  /* 0x0000000515007c0c */ /* 0x000fe2000bf06300 */
[----:B------:R-:W-:Y:S01]  /*08e0*/  ULDC.64 UR4, c[0x0][0x270] ;  /* 0x00009c0000047ab9 */ /* 0x000fe20000000a00 */
[----:B------:R-:W-:-:S11]  /*08f0*/  SHF.R.S32.HI R8, RZ, 0x1f, R20 ;  /* 0x0000001fff087819 */ /* 0x000fd60000011414 */
.L_x_68:
        /* <DEDUP_REMOVED lines=130> */
.L_x_65:
[----:B------:R-:W-:Y:S01]  /*1120*/  ISETP.NE.AND P2, PT, R19, RZ, PT ;  /* 0x000000ff1300720c */ /* 0x000fe20003f45270 */
[----:B------:R-:W-:Y:S01]  /*1130*/  ULDC.64 UR6, c[0x0][0x270] ;  /* 0x00009c0000067ab9 */ /* 0x000fe20000000a00 */
[----:B------:R-:W-:-:S11]  /*1140*/  ISETP.GE.U32.AND P1, PT, R10, 0x3, PT ;  /* 0x000000030a00780c */ /* 0x000fd60003f26070 */
[----:B------:R-:W-:Y:S05]  /*1150*/  @!P2 BRA `(.L_x_69) ;  /* 0x000000000074a947 */ /* 0x000fea0003800000 */
.L_x_70:
        /* <DEDUP_REMOVED lines=29> */
.L_x_69:
[----:B------:R-:W-:Y:S05]  /*1330*/  @!P1 BRA `(.L_x_64) ;  /* 0x0000000400749947 */ /* 0x000fea0003800000 */
[----:B------:R-:W-:Y:S01]  /*1340*/  ISETP.GE.U32.AND P0, PT, R20, UR4, PT ;  /* 0x0000000414007c0c */ /* 0x000fe2000bf06070 */
[--C-:B------:R-:W-:Y:S01]  /*1350*/  IMAD.MOV.U32 R10, RZ, RZ, R12.reuse ;  /* 0x000000ffff0a7224 */ /* 0x100fe200078e000c */
[----:B------:R-:W-:Y:S01]  /*1360*/  SHF.R.S32.HI R8, RZ, 0x1f, R12 ;  /* 0x0000001fff087819 */ /* 0x000fe2000001140c */
[----:B------:R-:W-:Y:S01]  /*1370*/  ULDC.64 UR6, c[0x0][0x270] ;  /* 0x00009c0000067ab9 */ /* 0x000fe20000000a00 */
[----:B------:R-:W-:-:S13]  /*1380*/  ISETP.GE.AND.EX P0, PT, R21, UR5, PT, P0 ;  /* 0x0000000515007c0c */ /* 0x000fda000bf06300 */
.L_x_71:
        /* <DEDUP_REMOVED lines=88> */
.L_x_64:
        /* <DEDUP_REMOVED lines=14> */
.L_x_72:
        /* <DEDUP_REMOVED lines=9> */
.L_x_4365:


//--------------------- .text._Z32group_norm_nhwc_fwd_scale_kernelI11Fp32IOFp32WLi140EEv26Group_norm_nhwc_fwd_params --------------------------
	.section	.text._Z32group_norm_nhwc_fwd_scale_kernelI11Fp32IOFp32WLi140EEv26Group_norm_nhwc_fwd_params,"ax",@progbits
	.align	128
        .global         _Z32group_norm_nhwc_fwd_scale_kernelI11Fp32IOFp32WLi140EEv26Group_norm_nhwc_fwd_params
        .type           _Z32group_norm_nhwc_fwd_scale_kernelI11Fp32IOFp32WLi140EEv26Group_norm_nhwc_fwd_params,@function
        .size           _Z32group_norm_nhwc_fwd_scale_kernelI11Fp32IOFp32WLi140EEv26Group_norm_nhwc_fwd_params,(.L_x_4366 - _Z32group_norm_nhwc_fwd_scale_kernelI11Fp32IOFp32WLi140EEv26Group_norm_nhwc_fwd_params)
        .other          _Z32group_norm_nhwc_fwd_scale_kernelI11Fp32IOFp32WLi140EEv26Group_norm_nhwc_fwd_params,@"STO_CUDA_ENTRY STV_DEFAULT"
_Z32group_norm_nhwc_fwd_scale_kernelI11Fp32IOFp32WLi140EEv26Group_norm_nhwc_fwd_params:
.text._Z32group_norm_nhwc_fwd_scale_kernelI11Fp32IOFp32WLi140EEv26Group_norm_nhwc_fwd_params:
        /* <DEDUP_REMOVED lines=99> */
.L_x_76:
        /* <DEDUP_REMOVED lines=39> */
.L_x_75:
[----:B------:R-:W-:Y:S05]  /*08a0*/  @!P1 BRA `(.L_x_73) ;  /* 0x0000001000189947 */ /* 0x000fea0003800000 */
[----:B------:R-:W-:Y:S02]  /*08b0*/  ISETP.GE.U32.AND P0, PT, R20, UR4, PT ;  /* 0x0000000414007c0c */ /* 0x000fe4000bf06070 */
[----:B------:R-:W-:Y:S02]  /*08c0*/  IADD3 R20, R12, 0x1, RZ ;  /* 0x000000010c147810 */ /* 0x000fe40007ffe0ff */
[----:B------:R-:W-:Y:S01]  /*08d0*/  ISETP.GE.AND.EX P0, PT, R21, UR5, PT, P0 ;  /* 0x0000000515007c0c */ /* 0x000fe2000bf06300 */
[----:B------:R-:W-:Y:S01]  /*08e0*/  ULDC.64 UR4, c[0x0][0x270] ;  /* 0x00009c0000047ab9 */ /* 0x000fe20000000a00 */
[----:B------:R-:W-:-:S11]  /*08f0*/  SHF.R.S32.HI R8, RZ, 0x1f, R20 ;  /* 0x0000001fff087819 */ /* 0x000fd60000011414 */
.L_x_77:
        /* <DEDUP_REMOVED lines=130> */
.L_x_74:
[----:B------:R-:W-:Y:S01]  /*1120*/  ISETP.NE.AND P2, PT, R19, RZ, PT ;  /* 0x000000ff1300720c */ /* 0x000fe20003f45270 */
[----:B------:R-:W-:Y:S01]  /*1130*/  ULDC.64 UR6, c[0x0][0x270] ;  /* 0x00009c0000067ab9 */ /* 0x000fe20000000a00 */
[----:B------:R-:W-:-:S11]  /*1140*/  ISETP.GE.U32.AND P1, PT, R10, 0x3, PT ;  /* 0x000000030a00780c */ /* 0x000fd60003f26070 */
[----:B------:R-:W-:Y:S05]  /*1150*/  @!P2 BRA `(.L_x_78) ;  /* 0x000000000074a947 */ /* 0x000fea0003800000 */
.L_x_79:
        /* <DEDUP_REMOVED lines=29> */
.L_x_78:
[----:B------:R-:W-:Y:S05]  /*1330*/  @!P1 BRA `(.L_x_73) ;  /* 0x0000000400749947 */ /* 0x000fea0003800000 */
[----:B------:R-:W-:Y:S01]  /*1340*/  ISETP.GE.U32.AND P0, PT, R20, UR4, PT ;  /* 0x0000000414007c0c */ /* 0x000fe2000bf06070 */
[--C-:B------:R-:W-:Y:S01]  /*1350*/  IMAD.MOV.U32 R10, RZ, RZ, R12.reuse ;  /* 0x000000ffff0a7224 */ /* 0x100fe200078e000c */
[----:B------:R-:W-:Y:S01]  /*1360*/  SHF.R.S32.HI R8, RZ, 0x1f, R12 ;  /* 0x0000001fff087819 */ /* 0x000fe2000001140c */
[----:B------:R-:W-:Y:S01]  /*1370*/  ULDC.64 UR6, c[0x0][0x270] ;  /* 0x00009c0000067ab9 */ /* 0x000fe20000000a00 */
[----:B------:R-:W-:-:S13]  /*1380*/  ISETP.GE.AND.EX P0, PT, R21, UR5, PT, P0 ;  /* 0x0000000515007c0c */ /* 0x000fda000bf06300 */
.L_x_80:
        /* <DEDUP_REMOVED lines=88> */
.L_x_73:
        /* <DEDUP_REMOVED lines=14> */
.L_x_81:
        /* <DEDUP_REMOVED lines=9> */
.L_x_4366:


//--------------------- .text._Z32group_norm_nhwc_fwd_scale_kernelI11Fp32IOFp32WLi160EEv26Group_norm_nhwc_fwd_params --------------------------
	.section	.text._Z32group_norm_nhwc_fwd_scale_kernelI11Fp32IOFp32WLi160EEv26Group_norm_nhwc_fwd_params,"ax",@progbits
	.align	128
        .global         _Z32group_norm_nhwc_fwd_scale_kernelI11Fp32IOFp32WLi160EEv26Group_norm_nhwc_fwd_params
        .type           _Z32group_norm_nhwc_fwd_scale_kernelI11Fp32IOFp32WLi160EEv26Group_norm_nhwc_fwd_params,@function
        .size           _Z32group_norm_nhwc_fwd_scale_kernelI11Fp32IOFp32WLi160EEv26Group_norm_nhwc_fwd_params,(.L_x_4367 - _Z32group_norm_nhwc_fwd_scale_kernelI11Fp32IOFp32WLi160EEv26Group_norm_nhwc_fwd_params)
        .other          _Z32group_norm_nhwc_fwd_scale_kernelI11Fp32IOFp32WLi160EEv26Group_norm_nhwc_fwd_params,@"STO_CUDA_ENTRY STV_DEFAULT"
_Z32group_norm_nhwc_fwd_scale_kernelI11Fp32IOFp32WLi160EEv26Group_norm_nhwc_fwd_params:
.text._Z32group_norm_nhwc_fwd_scale_kernelI11Fp32IOFp32WLi160EEv26Group_norm_nhwc_fwd_params:
        /* <DEDUP_REMOVED lines=99> */
.L_x_85:
        /* <DEDUP_REMOVED lines=39> */
.L_x_84:
[----:B------:R-:W-:Y:S05]  /*08a0*/  @!P1 BRA `(.L_x_82) ;  /* 0x0000001000189947 */ /* 0x000fea0003800000 */
[----:B------:R-:W-:Y:S02]  /*08b0*/  ISETP.GE.U32.AND P0, PT, R20, UR4, PT ;  /* 0x0000000414007c0c */ /* 0x000fe4000bf06070 */
[----:B------:R-:W-:Y:S02]  /*08c0*/  IADD3 R20, R12, 0x1, RZ ;  /* 0x000000010c147810 */ /* 0x000fe40007ffe0ff */
[----:B------:R-:W-:Y:S01]  /*08d0*/  ISETP.GE.AND.EX P0, PT, R21, UR5, PT, P0 ;  /* 0x0000000515007c0c */ /* 0x000fe2000bf06300 */
[----:B------:R-:W-:Y:S01]  /*08e0*/  ULDC.64 UR4, c[0x0][0x270] ;  /* 0x00009c0000047ab9 */ /* 0x000fe20000000a00 */
[----:B------:R-:W-:-:S11]  /*08f0*/  SHF.R.S32.HI R8, RZ, 0x1f, R20 ;  /* 0x0000001fff087819 */ /* 0x000fd60000011414 */
.L_x_86:
        /* <DEDUP_REMOVED lines=130> */
.L_x_83:
[----:B------:R-:W-:Y:S01]  /*1120*/  ISETP.NE.AND P2, PT, R19, RZ, PT ;  /* 0x000000ff1300720c */ /* 0x000fe20003f45270 */
[----:B------:R-:W-:Y:S01]  /*1130*/  ULDC.64 UR6, c[0x0][0x270] ;  /* 0x00009c0000067ab9 */ /* 0x000fe20000000a00 */
[----:B------:R-:W-:-:S11]  /*1140*/  ISETP.GE.U32.AND P1, PT, R10, 0x3, PT ;  /* 0x000000030a00780c */ /* 0x000fd60003f26070 */
[----:B------:R-:W-:Y:S05]  /*1150*/  @!P2 BRA `(.L_x_87) ;  /* 0x000000000074a947 */ /* 0x000fea0003800000 */
.L_x_88:
        /* <DEDUP_REMOVED lines=29> */
.L_x_87:
[----:B------:R-:W-:Y:S05]  /*1330*/  @!P1 BRA `(.L_x_82) ;  /* 0x0000000400749947 */ /* 0x000fea0003800000 */
[----:B------:R-:W-:Y:S01]  /*1340*/  ISETP.GE.U32.AND P0, PT, R20, UR4, PT ;  /* 0x0000000414007c0c */ /* 0x000fe2000bf06070 */
[--C-:B------:R-:W-:Y:S01]  /*1350*/  IMAD.MOV.U32 R10, RZ, RZ, R12.reuse ;  /* 0x000000ffff0a7224 */ /* 0x100fe200078e000c */
[----:B------:R-:W-:Y:S01]  /*1360*/  SHF.R.S32.HI R8, RZ, 0x1f, R12 ;  /* 0x0000001fff087819 */ /* 0x000fe2000001140c */
[----:B------:R-:W-:Y:S01]  /*1370*/  ULDC.64 UR6, c[0x0][0x270] ;  /* 0x00009c0000067ab9 */ /* 0x000fe20000000a00 */
[----:B------:R-:W-:-:S13]  /*1380*/  ISETP.GE.AND.EX P0, PT, R21, UR5, PT, P0 ;  /* 0x0000000515007c0c */ /* 0x000fda000bf06300 */
.L_x_89:
        /* <DEDUP_REMOVED lines=88> */
.L_x_82:
        /* <DEDUP_REMOVED lines=14> */
.L_x_90:
        /* <DEDUP_REMOVED lines=9> */
.L_x_4367:


//--------------------- .text._Z32group_norm_nhwc_fwd_scale_kernelI11Fp32IOBf16WLi196EEv26Group_norm_nhwc_fwd_params --------------------------
	.section	.text._Z32group_norm_nhwc_fwd_scale_kernelI11Fp32IOBf16WLi196EEv26Group_norm_nhwc_fwd_params,"ax",@progbits
	.align	128
        .global         _Z32group_norm_nhwc_fwd_scale_kernelI11Fp32IOBf16WLi196EEv26Group_norm_nhwc_fwd_params
        .type           _Z32group_norm_nhwc_fwd_scale_kernelI11Fp32IOBf16WLi196EEv26Group_norm_nhwc_fwd_params,@function
        .size           _Z32group_norm_nhwc_fwd_scale_kernelI11Fp32IOBf16WLi196EEv26Group_norm_nhwc_fwd_params,(.L_x_4368 - _Z32group_norm_nhwc_fwd_scale_kernelI11Fp32IOBf16WLi196EEv26Group_norm_nhwc_fwd_params)
        .other          _Z32group_norm_nhwc_fwd_scale_kernelI11Fp32IOBf16WLi196EEv26Group_norm_nhwc_fwd_params,@"STO_CUDA_ENTRY STV_DEFAULT"
_Z32group_norm_nhwc_fwd_scale_kernelI11Fp32IOBf16WLi196EEv26Group_norm_nhwc_fwd_params:
.text._Z32group_norm_nhwc_fwd_scale_kernelI11Fp32IOBf16WLi196EEv26Group_norm_nhwc_fwd_params:
[----:B------:R-:W-:Y:S08]  /*0000*/  LDC R1, c[0x0][0x28] ;  /* 0x00000a00ff017b82 */ /* 0x000ff00000000800 */
[----:B------:R-:W0:Y:S01]  /*0010*/  LDC R11, c[0x0][0x29c] ;  /* 0x0000a700ff0b7b82 */ /* 0x000e220000000800 */
[----:B------:R-:W1:Y:S01]  /*0020*/  S2R R22, SR_TID.X ;  /* 0x0000000000167919 */ /* 0x000e620000002100 */
[----:B------:R-:W-:Y:S01]  /*0030*/  IMAD.MOV.U32 R18, RZ, RZ, RZ ;  /* 0x000000ffff127224 */ /* 0x000fe200078e00ff */
[----:B------:R-:W-:Y:S01]  /*0040*/  ULDC.64 UR8, c[0x0][0x208] ;  /* 0x0000820000087ab9 */ /* 0x000fe20000000a00 */
[----:B------:R-:W-:Y:S01]  /*0050*/  ULDC UR6, c[0x0][0x2a4] ;  /* 0x0000a90000067ab9 */ /* 0x000fe20000000800 */
[----:B------:R-:W2:Y:S03]  /*0060*/  S2R R12, SR_CTAID.Z ;  /* 0x00000000000c7919 */ /* 0x000ea60000002700 */
[----:B------:R-:W3:Y:S08]  /*0070*/  S2UR UR4, SR_CTAID.X ;  /* 0x00000000000479c3 */ /* 0x000ef00000002500 */
[----:B------:R-:W3:Y:S01]  /*0080*/  LDC R23, c[0x0][0x2a0] ;  /* 0x0000a800ff177b82 */ /* 0x000ee20000000800 */
[----:B0-----:R-:W-:-:S07]  /*0090*/  IABS R9, R11 ;  /* 0x0000000b00097213 */ /* 0x001fce0000000000 */
[----:B------:R-:W0:Y:S01]  /*00a0*/  LDC R24, c[0x0][0x294] ;  /* 0x0000a500ff187b82 */ /* 0x000e220000000800 */
[----:B------:R-:W4:Y:S01]  /*00b0*/  I2F.RP R0, R9 ;  /* 0x0000000900007306 */ /* 0x000f220000209400 */
[----:B-1----:R-:W-:-:S05]  /*00c0*/  SHF.L.U32 R22, R22, 0x1, RZ ;  /* 0x0000000116167819 */ /* 0x002fca00000006ff */
[----:B---3--:R-:W-:Y:S01]  /*00d0*/  IMAD R22, R23, UR4, R22 ;  /* 0x0000000417167c24 */ /* 0x008fe2000f8e0216 */
[----:B------:R-:W-:Y:S01]  /*00e0*/  ULDC UR4, c[0x0][0x288] ;  /* 0x0000a20000047ab9 */ /* 0x000fe20000000800 */
[----:B----4-:R-:W1:Y:S02]  /*00f0*/  MUFU.RCP R0, R0 ;  /* 0x0000000000007308 */ /* 0x010e640000001000 */
[----:B-1----:R-:W-:Y:S02]  /*0100*/  IADD3 R2, R0, 0xffffffe, RZ ;  /* 0x0ffffffe00027810 */ /* 0x002fe40007ffe0ff */
[----:B------:R-:W-:-:S04]  /*0110*/  IABS R0, R22 ;  /* 0x0000001600007213 */ /* 0x000fc80000000000 */
[----:B------:R1:W3:Y:S02]  /*0120*/  F2I.FTZ.U32.TRUNC.NTZ R3, R2 ;  /* 0x0000000200037305 */ /* 0x0002e4000021f000 */
[----:B-1----:R-:W-:Y:S01]  /*0130*/  HFMA2.MMA R2, -RZ, RZ, 0, 0 ;  /* 0x00000000ff027435 */ /* 0x002fe200000001ff */
[----:B---3--:R-:W-:-:S05]  /*0140*/  IADD3 R8, RZ, -R3, RZ ;  /* 0x80000003ff087210 */ /* 0x008fca0007ffe0ff */
[----:B------:R-:W-:-:S04]  /*0150*/  IMAD R13, R8, R9, RZ ;  /* 0x00000009080d7224 */ /* 0x000fc800078e02ff */
[----:B------:R-:W-:-:S06]  /*0160*/  IMAD.HI.U32 R3, R3, R13, R2 ;  /* 0x0000000d03037227 */ /* 0x000fcc00078e0002 */
[----:B------:R-:W-:-:S05]  /*0170*/  IMAD.HI.U32 R13, R3, R0, RZ ;  /* 0x00000000030d7227 */ /* 0x000fca00078e00ff */
[----:B------:R-:W-:-:S05]  /*0180*/  IADD3 R2, -R13, RZ, RZ ;  /* 0x000000ff0d027210 */ /* 0x000fca0007ffe1ff */
[----:B------:R-:W-:-:S05]  /*0190*/  IMAD R0, R9, R2, R0 ;  /* 0x0000000209007224 */ /* 0x000fca00078e0200 */
[----:B------:R-:W-:-:S13]  /*01a0*/  ISETP.GT.U32.AND P2, PT, R9, R0, PT ;  /* 0x000000000900720c */ /* 0x000fda0003f44070 */
[----:B------:R-:W-:Y:S01]  /*01b0*/  @!P2 IMAD.IADD R0, R0, 0x1, -R9 ;  /* 0x000000010000a824 */ /* 0x000fe200078e0a09 */
[----:B------:R-:W-:Y:S02]  /*01c0*/  @!P2 IADD3 R13, R13, 0x1, RZ ;  /* 0x000000010d0da810 */ /* 0x000fe40007ffe0ff */
[----:B------:R-:W-:Y:S02]  /*01d0*/  ISETP.NE.AND P2, PT, R11, RZ, PT ;  /* 0x000000ff0b00720c */ /* 0x000fe40003f45270 */
[----:B------:R-:W-:Y:S02]  /*01e0*/  ISETP.GE.U32.AND P0, PT, R0, R9, PT ;  /* 0x000000090000720c */ /* 0x000fe40003f06070 */
[----:B------:R-:W-:-:S04]  /*01f0*/  LOP3.LUT R0, R22, R11, RZ, 0x3c, !PT ;  /* 0x0000000b16007212 */ /* 0x000fc800078e3cff */
[----:B------:R-:W-:-:S07]  /*0200*/  ISETP.GE.AND P1, PT, R0, RZ, PT ;  /* 0x000000ff0000720c */ /* 0x000fce0003f26270 */
[----:B------:R-:W-:-:S06]  /*0210*/  @P0 IADD3 R13, R13, 0x1, RZ ;  /* 0x000000010d0d0810 */ /* 0x000fcc0007ffe0ff */
[----:B------:R-:W-:Y:S02]  /*0220*/  @!P1 IADD3 R13, -R13, RZ, RZ ;  /* 0x000000ff0d0d9210 */ /* 0x000fe40007ffe1ff */
[----:B------:R-:W-:-:S04]  /*0230*/  @!P2 LOP3.LUT R13, RZ, R11, RZ, 0x33, !PT ;  /* 0x0000000bff0da212 */ /* 0x000fc800078e33ff */
[----:B------:R-:W-:-:S13]  /*0240*/  ISETP.GE.AND P0, PT, R13, UR4, PT ;  /* 0x000000040d007c0c */ /* 0x000fda000bf06270 */
[----:B------:R-:W1:Y:S01]  /*0250*/  @!P0 LDC.64 R2, c[0x0][0x250] ;  /* 0x00009400ff028b82 */ /* 0x000e620000000a00 */
[----:B--2---:R-:W-:-:S05]  /*0260*/  @!P0 SHF.L.U32 R0, R12, 0x1, RZ ;  /* 0x000000010c008819 */ /* 0x004fca00000006ff */
[C---:B------:R-:W-:Y:S01]  /*0270*/  @!P0 IMAD R15, R0.reuse, UR4, R13 ;  /* 0x00000004000f8c24 */ /* 0x040fe2000f8e020d */
[----:B------:R-:W-:Y:S02]  /*0280*/  @!P0 IADD3 R0, R0, 0x1, RZ ;  /* 0x0000000100008810 */ /* 0x000fe40007ffe0ff */
[----:B------:R-:W-:-:S03]  /*0290*/  MOV R11, RZ ;  /* 0x000000ff000b7202 */ /* 0x000fc60000000f00 */
[----:B------:R-:W-:Y:S01]  /*02a0*/  @!P0 IMAD R17, R0, UR4, R13 ;  /* 0x0000000400118c24 */ /* 0x000fe2000f8e020d */
[----:B------:R-:W-:Y:S01]  /*02b0*/  ULDC.64 UR4, c[0x0][0x270] ;  /* 0x00009c0000047ab9 */ /* 0x000fe20000000a00 */
[----:B-1----:R-:W-:-:S05]  /*02c0*/  @!P0 IMAD.WIDE R14, R15, 0x4, R2 ;  /* 0x000000040f0e8825 */ /* 0x002fca00078e0202 */
[----:B------:R1:W2:Y:S01]  /*02d0*/  @!P0 LDG.E R18, desc[UR8][R14.64] ;  /* 0x000000080e128981 */ /* 0x0002a2000c1e1900 */
[----:B------:R-:W-:-:S05]  /*02e0*/  @!P0 IMAD.WIDE R16, R17, 0x4, R2 ;  /* 0x0000000411108825 */ /* 0x000fca00078e0202 */
[----:B------:R-:W3:Y:S01]  /*02f0*/  @!P0 LDG.E R11, desc[UR8][R16.64] ;  /* 0x00000008100b8981 */ /* 0x000ee2000c1e1900 */
[----:B------:R-:W-:Y:S02]  /*0300*/  ISETP.GE.U32.AND P0, PT, R22, UR4, PT ;  /* 0x0000000416007c0c */ /* 0x000fe4000bf06070 */
[----:B------:R-:W-:-:S04]  /*0310*/  SHF.R.S32.HI R23, RZ, 0x1f, R22 ;  /* 0x0000001fff177819 */ /* 0x000fc80000011416 */
[----:B------:R-:W-:-:S13]  /*0320*/  ISETP.GE.AND.EX P0, PT, R23, UR5, PT, P0 ;  /* 0x0000000517007c0c */ /* 0x000fda000bf06300 */
[----:B------:R-:W4:Y:S01]  /*0330*/  @!P0 LDC.64 R2, c[0x0][0x230] ;  /* 0x00008c00ff028b82 */ /* 0x000f220000000a00 */
[C---:B------:R-:W-:Y:S02]  /*0340*/  @!P0 SHF.L.U32 R19, R22.reuse, 0x1, RZ ;  /* 0x0000000116138819 */ /* 0x040fe400000006ff */
[----:B------:R-:W-:-:S05]  /*0350*/  @!P0 SHF.L.U64.HI R0, R22, 0x1, R23 ;  /* 0x0000000116008819 */ /* 0x000fca0000010217 */
[----:B------:R-:W1:Y:S01]  /*0360*/  @!P0 LDC.64 R8, c[0x0][0x228] ;  /* 0x00008a00ff088b82 */ /* 0x000e620000000a00 */
[----:B----4-:R-:W-:-:S05]  /*0370*/  @!P0 IADD3 R2, P2, R19, R2, RZ ;  /* 0x0000000213028210 */ /* 0x010fca0007f5e0ff */
[----:B------:R-:W-:Y:S01]  /*0380*/  @!P0 IMAD.X R3, R0, 0x1, R3, P2 ;  /* 0x0000000100038824 */ /* 0x000fe200010e0603 */
[----:B-1----:R-:W-:-:S04]  /*0390*/  @!P0 IADD3 R14, P1, R19, R8, RZ ;  /* 0x00000008130e8210 */ /* 0x002fc80007f3e0ff */
[----:B------:R-:W4:Y:S01]  /*03a0*/  @!P0 LDG.E.U16 R17, desc[UR8][R2.64] ;  /* 0x0000000802118981 */ /* 0x000f22000c1e1500 */
[----:B------:R-:W-:-:S03]  /*03b0*/  @!P0 IADD3.X R15, R0, R9, RZ, P1, !PT ;  /* 0x00000009000f8210 */ /* 0x000fc60000ffe4ff */
[----:B------:R-:W5:Y:S01]  /*03c0*/  @!P0 LDG.E.U16 R20, desc[UR8][R2.64+0x2] ;  /* 0x0000020802148981 */ /* 0x000f62000c1e1500 */
[----:B------:R-:W1:Y:S03]  /*03d0*/  LDC.64 R8, c[0x0][0x278] ;  /* 0x00009e00ff087b82 */ /* 0x000e660000000a00 */
[----:B------:R-:W5:Y:S04]  /*03e0*/  @!P0 LDG.E.U16 R21, desc[UR8][R14.64] ;  /* 0x000000080e158981 */ /* 0x000f68000c1e1500 */
[----:B------:R0:W5:Y:S01]  /*03f0*/  @!P0 LDG.E.U16 R16, desc[UR8][R14.64+0x2] ;  /* 0x000002080e108981 */ /* 0x000162000c1e1500 */
[----:B--2---:R-:W-:-:S04]  /*0400*/  FMUL.FTZ R10, R18, UR6 ;  /* 0x00000006120a7c20 */ /* 0x004fc80008410000 */
[----:B------:R-:W-:-:S04]  /*0410*/  FMUL.FTZ R0, R10, R10 ;  /* 0x0000000a0a007220 */ /* 0x000fc80000410000 */
[----:B---3--:R-:W-:Y:S01]  /*0420*/  FFMA.FTZ R25, R11, UR6, -R0 ;  /* 0x000000060b197c23 */ /* 0x008fe20008010800 */
[----:B------:R-:W2:Y:S04]  /*0430*/  S2UR UR6, SR_CTAID.Y ;  /* 0x00000000000679c3 */ /* 0x000ea80000002600 */
[----:B------:R-:W-:-:S13]  /*0440*/  FSETP.GTU.FTZ.AND P2, PT, R25, RZ, PT ;  /* 0x000000ff1900720b */ /* 0x000fda0003f5c000 */
[----:B0-----:R-:W0:Y:S01]  /*0450*/  @P2 LDC R14, c[0x0][0x238] ;  /* 0x00008e00ff0e2b82 */ /* 0x001e220000000800 */
[----:B--2---:R-:W-:-:S05]  /*0460*/  IMAD R19, R24, UR6, RZ ;  /* 0x0000000618137c24 */ /* 0x004fca000f8e02ff */
[----:B------:R-:W-:Y:S02]  /*0470*/  SHF.R.S32.HI R0, RZ, 0x1f, R19 ;  /* 0x0000001fff007819 */ /* 0x000fe40000011413 */
[----:B------:R-:W-:-:S04]  /*0480*/  IADD3 R3, P1, R19, R24, RZ ;  /* 0x0000001813037210 */ /* 0x000fc80007f3e0ff */
[----:B------:R-:W-:Y:S02]  /*0490*/  LEA.HI.X.SX32 R2, R24, R0, 0x1, P1 ;  /* 0x0000000018027211 */ /* 0x000fe400008f0eff */
[----:B-1----:R-:W-:-:S04]  /*04a0*/  ISETP.LT.U32.AND P1, PT, R3, R8, PT ;  /* 0x000000080300720c */ /* 0x002fc80003f21070 */
[----:B------:R-:W-:Y:S01]  /*04b0*/  ISETP.LT.AND.EX P1, PT, R2, R9, PT, P1 ;  /* 0x000000090200720c */ /* 0x000fe20003f21310 */
[----:B------:R-:W-:-:S03]  /*04c0*/  HFMA2.MMA R9, -RZ, RZ, 1.875, 0 ;  /* 0x3f800000ff097435 */ /* 0x000fc600000001ff */
[----:B------:R-:W-:Y:S01]  /*04d0*/  SEL R8, R3, R8, P1 ;  /* 0x0000000803087207 */ /* 0x000fe20000800000 */
[----:B0-----:R-:W-:-:S03]  /*04e0*/  @P2 FADD.FTZ R2, R25, R14 ;  /* 0x0000000e19022221 */ /* 0x001fc60000010000 */
[----:B------:R-:W-:-:S03]  /*04f0*/  ISETP.GE.AND P1, PT, R19, R8, PT ;  /* 0x000000081300720c */ /* 0x000fc60003f26270 */
[----:B------:R0:W1:Y:S01]  /*0500*/  @P2 MUFU.RSQ R9, R2 ;  /* 0x0000000200092308 */ /* 0x0000620000001400 */
[----:B----4-:R-:W-:Y:S01]  /*0510*/  @!P0 SHF.L.U32 R5, R17, 0x10, RZ ;  /* 0x0000001011058819 */ /* 0x010fe200000006ff */
[----:B-----5:R-:W-:Y:S01]  /*0520*/  @!P0 IMAD.U32 R4, R20, 0x10000, RZ ;  /* 0x0001000014048824 */ /* 0x020fe200078e00ff */
[----:B------:R-:W-:Y:S02]  /*0530*/  @!P0 SHF.L.U32 R6, R21, 0x10, RZ ;  /* 0x0000001015068819 */ /* 0x000fe400000006ff */
[----:B------:R-:W-:-:S05]  /*0540*/  @!P0 SHF.L.U32 R7, R16, 0x10, RZ ;  /* 0x0000001010078819 */ /* 0x000fca00000006ff */
[----:B01----:R-:W-:Y:S05]  /*0550*/  @P1 BRA `(.L_x_91) ;  /* 0x0000000c00301947 */ /* 0x003fea0003800000 */
[----:B------:R-:W-:Y:S01]  /*0560*/  IADD3 R2, -R19, R8, RZ ;  /* 0x0000000813027210 */ /* 0x000fe20007ffe1ff */
[----:B------:R-:W-:Y:S01]  /*0570*/  ULDC.64 UR6, c[0x0][0x280] ;  /* 0x0000a00000067ab9 */ /* 0x000fe20000000a00 */
[----:B------:R-:W-:Y:S01]  /*0580*/  SHF.R.S32.HI R3, RZ, 0x1f, R12 ;  /* 0x0000001fff037819 */ /* 0x000fe2000001140c */
[----:B------:R-:W-:Y:S01]  /*0590*/  IMAD.WIDE.U32 R20, R12, UR6, R22 ;  /* 0x000000060c147c25 */ /* 0x000fe2000f8e0016 */
[----:B------:R-:W-:Y:S02]  /*05a0*/  LOP3.LUT P1, R2, R2, 0x3, RZ, 0xc0, !PT ;  /* 0x0000000302027812 */ /* 0x000fe4000782c0ff */
[----:B------:R-:W-:Y:S01]  /*05b0*/  MOV R14, R19 ;  /* 0x00000013000e7202 */ /* 0x000fe20000000f00 */
[----:B------:R-:W-:Y:S01]  /*05c0*/  IMAD R3, R3, UR6, RZ ;  /* 0x0000000603037c24 */ /* 0x000fe2000f8e02ff */
[----:B------:R-:W-:-:S03]  /*05d0*/  ULDC.U8 UR6, c[0x0][0x28c] ;  /* 0x0000a30000067ab9 */ /* 0x000fc60000000000 */
[----:B------:R-:W-:-:S05]  /*05e0*/  IMAD R3, R12, UR7, R3 ;  /* 0x000000070c037c24 */ /* 0x000fca000f8e0203 */
[----:B------:R-:W-:Y:S01]  /*05f0*/  IADD3 R3, R21, R3, RZ ;  /* 0x0000000315037210 */ /* 0x000fe20007ffe0ff */
[----:B------:R-:W-:Y:S06]  /*0600*/  @!P1 BRA `(.L_x_92) ;  /* 0x0000000000a49947 */ /* 0x000fec0003800000 */
[----:B------:R-:W-:Y:S01]  /*0610*/  MOV R24, R19 ;  /* 0x0000001300187202 */ /* 0x000fe20000000f00 */
[----:B------:R-:W-:-:S06]  /*0620*/  ULDC.64 UR4, c[0x0][0x270] ;  /* 0x00009c0000047ab9 */ /* 0x000fcc0000000a00 */
.L_x_94:
[----:B------:R-:W0:Y:S01]  /*0630*/  @!P0 LDC.64 R14, c[0x0][0x220] ;  /* 0x00008800ff0e8b82 */ /* 0x000e220000000a00 */
[----:B------:R-:W-:Y:S01]  /*0640*/  MOV R17, R3 ;  /* 0x0000000300117202 */ /* 0x000fe20000000f00 */
[----:B------:R-:W-:Y:S02]  /*0650*/  IMAD R25, R0, UR4, RZ ;  /* 0x0000000400197c24 */ /* 0x000fe4000f8e02ff */
[----:B------:R-:W-:Y:S02]  /*0660*/  IMAD.MOV.U32 R16, RZ, RZ, R20 ;  /* 0x000000ffff107224 */ /* 0x000fe400078e0014 */
[C---:B------:R-:W-:Y:S02]  /*0670*/  IMAD R25, R24.reuse, UR5, R25 ;  /* 0x0000000518197c24 */ /* 0x040fe4000f8e0219 */
[----:B------:R-:W-:Y:S02]  /*0680*/  IMAD.WIDE.U32 R26, R24, UR4, R16 ;  /* 0x00000004181a7c25 */ /* 0x000fe4000f8e0010 */
[----:B------:R-:W1:Y:S03]  /*0690*/  @!P0 LDC.64 R16, c[0x0][0x210] ;  /* 0x00008400ff108b82 */ /* 0x000e660000000a00 */
[----:B------:R-:W-:-:S02]  /*06a0*/  IADD3 R25, R27, R25, RZ ;  /* 0x000000191b197210 */ /* 0x000fc40007ffe0ff */
[----:B0-----:R-:W-:-:S04]  /*06b0*/  @!P0 LEA R28, P1, R26, R14, 0x2 ;  /* 0x0000000e1a1c8211 */ /* 0x001fc800078210ff */
[----:B------:R-:W-:Y:S02]  /*06c0*/  @!P0 LEA.HI.X R29, R26, R15, R25, 0x2, P1 ;  /* 0x0000000f1a1d8211 */ /* 0x000fe400008f1419 */
[----:B------:R-:W-:-:S06]  /*06d0*/  CS2R R14, SRZ ;  /* 0x00000000000e7805 */ /* 0x000fcc000001ff00 */
[----:B------:R-:W2:Y:S01]  /*06e0*/  @!P0 LDG.E.64 R14, desc[UR8][R28.64] ;  /* 0x000000081c0e8981 */ /* 0x000ea2000c1e1b00 */
[----:B-1----:R-:W-:-:S04]  /*06f0*/  @!P0 LEA R16, P1, R26, R16, 0x2 ;  /* 0x000000101a108211 */ /* 0x002fc800078210ff */
[----:B------:R-:W-:Y:S02]  /*0700*/  @!P0 LEA.HI.X R17, R26, R17, R25, 0x2, P1 ;  /* 0x000000111a118211 */ /* 0x000fe400008f1419 */
[----:B------:R-:W-:Y:S01]  /*0710*/  ISETP.NE.AND P1, PT, RZ, UR6, PT ;  /* 0x00000006ff007c0c */ /* 0x000fe2000bf25270 */
[C---:B--2---:R-:W-:Y:S01]  /*0720*/  FADD.FTZ R14, -R10.reuse, R14 ;  /* 0x0000000e0a0e7221 */ /* 0x044fe20000010100 */
[----:B------:R-:W-:-:S03]  /*0730*/  FADD.FTZ R26, -R10, R15 ;  /* 0x0000000f0a1a7221 */ /* 0x000fc60000010100 */
[-C--:B------:R-:W-:Y:S01]  /*0740*/  FMUL.FTZ R14, R14, R9.reuse ;  /* 0x000000090e0e7220 */ /* 0x080fe20000410000 */
[----:B------:R-:W-:-:S03]  /*0750*/  FMUL.FTZ R26, R26, R9 ;  /* 0x000000091a1a7220 */ /* 0x000fc60000410000 */
[----:B------:R-:W-:Y:S01]  /*0760*/  FFMA.FTZ R14, R6, R14, R5 ;  /* 0x0000000e060e7223 */ /* 0x000fe20000010005 */
[----:B------:R-:W-:-:S03]  /*0770*/  FFMA.FTZ R15, R7, R26, R4 ;  /* 0x0000001a070f7223 */ /* 0x000fc60000010004 */
[----:B------:R-:W-:Y:S05]  /*0780*/  @!P1 BRA `(.L_x_93) ;  /* 0x0000000000289947 */ /* 0x000fea0003800000 */
[----:B------:R-:W-:Y:S01]  /*0790*/  FMUL.FTZ R28, R15, -1.4426950216293334961 ;  /* 0xbfb8aa3b0f1c7820 */ /* 0x000fe20000410000 */
[----:B------:R-:W-:-:S05]  /*07a0*/  FMUL.FTZ R25, R14, -1.4426950216293334961 ;  /* 0xbfb8aa3b0e197820 */ /* 0x000fca0000410000 */
[----:B------:R-:W0:Y:S08]  /*07b0*/  MUFU.EX2 R28, R28 ;  /* 0x0000001c001c7308 */ /* 0x000e300000000800 */
[----:B------:R-:W1:Y:S01]  /*07c0*/  MUFU.EX2 R25, R25 ;  /* 0x0000001900197308 */ /* 0x000e620000000800 */
[----:B0-----:R-:W-:-:S07]  /*07d0*/  FADD.FTZ R29, R28, 1 ;  /* 0x3f8000001c1d7421 */ /* 0x001fce0000010000 */
[----:B------:R-:W0:Y:S01]  /*07e0*/  MUFU.RCP R29, R29 ;  /* 0x0000001d001d7308 */ /* 0x000e220000001000 */
[----:B-1----:R-:W-:-:S07]  /*07f0*/  FADD.FTZ R26, R25, 1 ;  /* 0x3f800000191a7421 */ /* 0x002fce0000010000 */
[----:B------:R-:W1:Y:S01]  /*0800*/  MUFU.RCP R27, R26 ;  /* 0x0000001a001b7308 */ /* 0x000e620000001000 */
[----:B0-----:R-:W-:Y:S01]  /*0810*/  FMUL.FTZ R15, R15, R29 ;  /* 0x0000001d0f0f7220 */ /* 0x001fe20000410000 */
[----:B-1----:R-:W-:-:S07]  /*0820*/  FMUL.FTZ R14, R14, R27 ;  /* 0x0000001b0e0e7220 */ /* 0x002fce0000410000 */
.L_x_93:
[----:B------:R0:W-:Y:S01]  /*0830*/  @!P0 STG.E.64 desc[UR8][R16.64], R14 ;  /* 0x0000000e10008986 */ /* 0x0001e2000c101b08 */
[----:B------:R-:W-:Y:S02]  /*0840*/  IADD3 R2, R2, -0x1, RZ ;  /* 0xffffffff02027810 */ /* 0x000fe40007ffe0ff */
[----:B------:R-:W-:Y:S02]  /*0850*/  IADD3 R24, P1, R24, 0x1, RZ ;  /* 0x0000000118187810 */ /* 0x000fe40007f3e0ff */
[----:B------:R-:W-:Y:S02]  /*0860*/  ISETP.NE.AND P2, PT, R2, RZ, PT ;  /* 0x000000ff0200720c */ /* 0x000fe40003f45270 */
[----:B------:R-:W-:-:S11]  /*0870*/  IADD3.X R0, RZ, R0, RZ, P1, !PT ;  /* 0x00000000ff007210 */ /* 0x000fd60000ffe4ff */
[----:B0-----:R-:W-:Y:S05]  /*0880*/  @P2 BRA `(.L_x_94) ;  /* 0xfffffffc00682947 */ /* 0x001fea000383ffff */
[----:B------:R-:W-:-:S07]  /*0890*/  IMAD.MOV.U32 R14, RZ, RZ, R24 ;  /* 0x000000ffff0e7224 */ /* 0x000fce00078e0018 */
.L_x_92:
[----:B------:R-:W-:-:S04]  /*08a0*/  LOP3.LUT R0, RZ, R8, RZ, 0x33, !PT ;  /* 0x00000008ff007212 */ /* 0x000fc800078e33ff */
[----:B------:R-:W-:-:S04]  /*08b0*/  IADD3 R0, -R0, -0x2, -R19 ;  /* 0xfffffffe00007810 */ /* 0x000fc80007ffe913 */
[----:B------:R-:W-:-:S13]  /*08c0*/  ISETP.GE.U32.AND P0, PT, R0, 0x3, PT ;  /* 0x000000030000780c */ /* 0x000fda0003f06070 */
[----:B------:R-:W-:Y:S05]  /*08d0*/  @!P0 BRA `(.L_x_91) ;  /* 0x0000000800508947 */ /* 0x000fea0003800000 */
[----:B------:R-:W-:Y:S01]  /*08e0*/  ISETP.GE.U32.AND P0, PT, R22, UR4, PT ;  /* 0x0000000416007c0c */ /* 0x000fe2000bf06070 */
[----:B------:R-:W-:Y:S01]  /*08f0*/  ULDC.64 UR12, c[0x0][0x220] ;  /* 0x00008800000c7ab9 */ /* 0x000fe20000000a00 */
[----:B------:R-:W-:Y:S01]  /*0900*/  IADD3 R2, R14, 0x1, RZ ;  /* 0x000000010e027810 */ /* 0x000fe20007ffe0ff */
[----:B------:R-:W-:Y:S01]  /*0910*/  ULDC.64 UR10, c[0x0][0x270] ;  /* 0x00009c00000a7ab9 */ /* 0x000fe20000000a00 */
[----:B------:R-:W-:Y:S02]  /*0920*/  ISETP.GE.AND.EX P0, PT, R23, UR5, PT, P0 ;  /* 0x0000000517007c0c */ /* 0x000fe4000bf06300 */
[----:B------:R-:W-:-:S11]  /*0930*/  SHF.R.S32.HI R0, RZ, 0x1f, R2 ;  /* 0x0000001fff007819 */ /* 0x000fd60000011402 */
.L_x_107:
[----:B------:R-:W-:Y:S01]  /*0940*/  IADD3 R15, P1, R2, -0x1, RZ ;  /* 0xffffffff020f7810 */ /* 0x000fe20007f3e0ff */
[----:B------:R-:W-:Y:S01]  /*0950*/  BSSY B0, `(.L_x_95) ;  /* 0x000000d000007945 */ /* 0x000fe20003800000 */
[----:B------:R-:W-:Y:S02]  /*0960*/  MOV R22, R20 ;  /* 0x0000001400167202 */ /* 0x000fe40000000f00 */
[----:B------:R-:W-:Y:S02]  /*0970*/  IADD3.X R14, R0, -0x1, RZ, P1, !PT ;  /* 0xffffffff000e7810 */ /* 0x000fe40000ffe4ff */
[----:B------:R-:W-:-:S03]  /*0980*/  MOV R23, R3 ;  /* 0x0000000300177202 */ /* 0x000fc60000000f00 */
[----:B------:R-:W-:Y:S02]  /*0990*/  IMAD R14, R14, UR10, RZ ;  /* 0x0000000a0e0e7c24 */ /* 0x000fe4000f8e02ff */
[----:B------:R-:W-:-:S04]  /*09a0*/  IMAD.WIDE.U32 R26, R15, UR10, R22 ;  /* 0x0000000a0f1a7c25 */ /* 0x000fc8000f8e0016 */
[----:B------:R-:W-:Y:S01]  /*09b0*/  IMAD R17, R15, UR11, R14 ;  /* 0x0000000b0f117c24 */ /* 0x000fe2000f8e020e */
[----:B------:R-:W-:-:S04]  /*09c0*/  CS2R R14, SRZ ;  /* 0x00000000000e7805 */ /* 0x000fc8000001ff00 */
[----:B------:R-:W-:Y:S01]  /*09d0*/  IADD3 R19, R27, R17, RZ ;  /* 0x000000111b137210 */ /* 0x000fe20007ffe0ff */
[----:B------:R-:W-:Y:S06]  /*09e0*/  @P0 BRA `(.L_x_96) ;  /* 0x00000000000c0947 */ /* 0x000fec0003800000 */
[----:B------:R-:W-:-:S04]  /*09f0*/  LEA R14, P1, R26, UR12, 0x2 ;  /* 0x0000000c1a0e7c11 */ /* 0x000fc8000f8210ff */
[----:B------:R-:W-:-:S06]  /*0a00*/  LEA.HI.X R15, R26, UR13, R19, 0x2, P1 ;  /* 0x0000000d1a0f7c11 */ /* 0x000fcc00088f1413 */
[----:B------:R-:W5:Y:S03]  /*0a10*/  LDG.E.64 R14, desc[UR8][R14.64] ;  /* 0x000000080e0e7981 */ /* 0x000f66000c1e1b00 */
.L_x_96:
[----:B------:R-:W-:Y:S05]  /*0a20*/  BSYNC B0 ;  /* 0x0000000000007941 */ /* 0x000fea0003800000 */
.L_x_95:
[----:B------:R-:W0:Y:S01]  /*0a30*/  @!P0 LDC.64 R16, c[0x0][0x210] ;  /* 0x00008400ff108b82 */ /* 0x000e220000000a00 */
[----:B-----5:R-:W-:-:S04]  /*0a40*/  FADD.FTZ R14, -R10, R14 ;  /* 0x0000000e0a0e7221 */ /* 0x020fc80000010100 */
[----:B------:R-:W-:Y:S01]  /*0a50*/  FMUL.FTZ R14, R14, R9 ;  /* 0x000000090e0e7220 */ /* 0x000fe20000410000 */
[----:B0-----:R-:W-:Y:S01]  /*0a60*/  @!P0 LEA R24, P1, R26, R16, 0x2 ;  /* 0x000000101a188211 */ /* 0x001fe200078210ff */
[----:B------:R-:W-:-:S03]  /*0a70*/  FADD.FTZ R16, -R10, R15 ;  /* 0x0000000f0a107221 */ /* 0x000fc60000010100 */
[----:B------:R-:W-:Y:S01]  /*0a80*/  @!P0 LEA.HI.X R25, R26, R17, R19, 0x2, P1 ;  /* 0x000000111a198211 */ /* 0x000fe200008f1413 */
[----:B------:R-:W-:Y:S01]  /*0a90*/  IMAD R19, R0, UR10, RZ ;  /* 0x0000000a00137c24 */ /* 0x000fe2000f8e02ff */
[----:B------:R-:W-:Y:S01]  /*0aa0*/  ISETP.NE.AND P1, PT, RZ, UR6, PT ;  /* 0x00000006ff007c0c */ /* 0x000fe2000bf25270 */
[----:B------:R-:W-:Y:S01]  /*0ab0*/  FMUL.FTZ R17, R16, R9 ;  /* 0x0000000910117220 */ /* 0x000fe20000410000 */
[----:B------:R-:W-:Y:S01]  /*0ac0*/  FFMA.FTZ R16, R6, R14, R5 ;  /* 0x0000000e06107223 */ /* 0x000fe20000010005 */
[C---:B------:R-:W-:Y:S02]  /*0ad0*/  IMAD R19, R2.reuse, UR11, R19 ;  /* 0x0000000b02137c24 */ /* 0x040fe4000f8e0213 */
[----:B------:R-:W-:-:S04]  /*0ae0*/  IMAD.WIDE.U32 R26, R2, UR10, R22 ;  /* 0x0000000a021a7c25 */ /* 0x000fc8000f8e0016 */
[----:B------:R-:W-:-:S04]  /*0af0*/  FFMA.FTZ R17, R7, R17, R4 ;  /* 0x0000001107117223 */ /* 0x000fc80000010004 */
        /* <DEDUP_REMOVED lines=11> */
.L_x_97:
[----:B------:R0:W-:Y:S01]  /*0bb0*/  @!P0 STG.E.64 desc[UR8][R24.64], R16 ;  /* 0x0000001018008986 */ /* 0x0001e2000c101b08 */
[----:B------:R-:W-:Y:S01]  /*0bc0*/  BSSY B0, `(.L_x_98) ;  /* 0x0000007000007945 */ /* 0x000fe20003800000 */
[----:B------:R-:W-:Y:S02]  /*0bd0*/  CS2R R14, SRZ ;  /* 0x00000000000e7805 */ /* 0x000fe4000001ff00 */
[----:B------:R-:W-:Y:S01]  /*0be0*/  IADD3 R19, R27, R19, RZ ;  /* 0x000000131b137210 */ /* 0x000fe20007ffe0ff */
[----:B------:R-:W-:Y:S06]  /*0bf0*/  @P0 BRA `(.L_x_99) ;  /* 0x00000000000c0947 */ /* 0x000fec0003800000 */
[----:B------:R-:W-:-:S04]  /*0c00*/  LEA R14, P2, R26, UR12, 0x2 ;  /* 0x0000000c1a0e7c11 */ /* 0x000fc8000f8410ff */
[----:B------:R-:W-:-:S06]  /*0c10*/  LEA.HI.X R15, R26, UR13, R19, 0x2, P2 ;  /* 0x0000000d1a0f7c11 */ /* 0x000fcc00090f1413 */
[----:B------:R-:W5:Y:S03]  /*0c20*/  LDG.E.64 R14, desc[UR8][R14.64] ;  /* 0x000000080e0e7981 */ /* 0x000f66000c1e1b00 */
.L_x_99:
[----:B------:R-:W-:Y:S05]  /*0c30*/  BSYNC B0 ;  /* 0x0000000000007941 */ /* 0x000fea0003800000 */
.L_x_98:
[----:B0-----:R-:W0:Y:S01]  /*0c40*/  @!P0 LDC.64 R16, c[0x0][0x210] ;  /* 0x00008400ff108b82 */ /* 0x001e220000000a00 */
[----:B-----5:R-:W-:-:S04]  /*0c50*/  FADD.FTZ R14, -R10, R14 ;  /* 0x0000000e0a0e7221 */ /* 0x020fc80000010100 */
[----:B------:R-:W-:Y:S01]  /*0c60*/  FMUL.FTZ R14, R14, R9 ;  /* 0x000000090e0e7220 */ /* 0x000fe20000410000 */
[----:B0-----:R-:W-:-:S04]  /*0c70*/  @!P0 LEA R24, P2, R26, R16, 0x2 ;  /* 0x000000101a188211 */ /* 0x001fc800078410ff */
[----:B------:R-:W-:Y:S02]  /*0c80*/  @!P0 LEA.HI.X R25, R26, R17, R19, 0x2, P2 ;  /* 0x000000111a198211 */ /* 0x000fe400010f1413 */
[----:B------:R-:W-:-:S05]  /*0c90*/  IADD3 R27, P2, R2, 0x1, RZ ;  /* 0x00000001021b7810 */ /* 0x000fca0007f5e0ff */
[----:B------:R-:W-:-:S04]  /*0ca0*/  IMAD.X R16, RZ, RZ, R0, P2 ;  /* 0x000000ffff107224 */ /* 0x000fc800010e0600 */
[----:B------:R-:W-:Y:S02]  /*0cb0*/  IMAD R26, R16, UR10, RZ ;  /* 0x0000000a101a7c24 */ /* 0x000fe4000f8e02ff */
[----:B------:R-:W-:Y:S02]  /*0cc0*/  FADD.FTZ R16, -R10, R15 ;  /* 0x0000000f0a107221 */ /* 0x000fe40000010100 */
[C---:B------:R-:W-:Y:S02]  /*0cd0*/  IMAD R19, R27.reuse, UR11, R26 ;  /* 0x0000000b1b137c24 */ /* 0x040fe4000f8e021a */
[----:B------:R-:W-:Y:S01]  /*0ce0*/  FMUL.FTZ R17, R16, R9 ;  /* 0x0000000910117220 */ /* 0x000fe20000410000 */
[----:B------:R-:W-:Y:S01]  /*0cf0*/  FFMA.FTZ R16, R6, R14, R5 ;  /* 0x0000000e06107223 */ /* 0x000fe20000010005 */
[----:B------:R-:W-:-:S04]  /*0d00*/  IMAD.WIDE.U32 R26, R27, UR10, R22 ;  /* 0x0000000a1b1a7c25 */ /* 0x000fc8000f8e0016 */
[----:B------:R-:W-:Y:S01]  /*0d10*/  FFMA.FTZ R17, R7, R17, R4 ;  /* 0x0000001107117223 */ /* 0x000fe20000010004 */
[----:B------:R-:W-:Y:S06]  /*0d20*/  @!P1 BRA `(.L_x_100) ;  /* 0x0000000000289947 */ /* 0x000fec0003800000 */
        /* <DEDUP_REMOVED lines=10> */
.L_x_100:
        /* <DEDUP_REMOVED lines=8> */
.L_x_102:
[----:B------:R-:W-:Y:S05]  /*0e50*/  BSYNC B0 ;  /* 0x0000000000007941 */ /* 0x000fea0003800000 */
.L_x_101:
[----:B0-----:R-:W0:Y:S01]  /*0e60*/  @!P0 LDC.64 R16, c[0x0][0x210] ;  /* 0x00008400ff108b82 */ /* 0x001e220000000a00 */
[----:B-----5:R-:W-:-:S04]  /*0e70*/  FADD.FTZ R14, -R10, R14 ;  /* 0x0000000e0a0e7221 */ /* 0x020fc80000010100 */
[----:B------:R-:W-:-:S04]  /*0e80*/  FMUL.FTZ R14, R14, R9 ;  /* 0x000000090e0e7220 */ /* 0x000fc80000410000 */
[----:B------:R-:W-:Y:S01]  /*0e90*/  FFMA.FTZ R14, R6, R14, R5 ;  /* 0x0000000e060e7223 */ /* 0x000fe20000010005 */
[----:B0-----:R-:W-:Y:S01]  /*0ea0*/  @!P0 LEA R24, P2, R26, R16, 0x2 ;  /* 0x000000101a188211 */ /* 0x001fe200078410ff */
[----:B------:R-:W-:-:S03]  /*0eb0*/  FADD.FTZ R16, -R10, R15 ;  /* 0x0000000f0a107221 */ /* 0x000fc60000010100 */
[----:B------:R-:W-:Y:S01]  /*0ec0*/  @!P0 LEA.HI.X R25, R26, R17, R19, 0x2, P2 ;  /* 0x000000111a198211 */ /* 0x000fe200010f1413 */
[----:B------:R-:W-:Y:S01]  /*0ed0*/  FMUL.FTZ R16, R16, R9 ;  /* 0x0000000910107220 */ /* 0x000fe20000410000 */
[----:B------:R-:W-:-:S03]  /*0ee0*/  IADD3 R19, P2, R2, 0x2, RZ ;  /* 0x0000000202137810 */ /* 0x000fc60007f5e0ff */
[----:B------:R-:W-:Y:S01]  /*0ef0*/  FFMA.FTZ R15, R7, R16, R4 ;  /* 0x00000010070f7223 */ /* 0x000fe20000010004 */
[----:B------:R-:W-:Y:S01]  /*0f00*/  IADD3.X R17, RZ, R0, RZ, P2, !PT ;  /* 0x00000000ff117210 */ /* 0x000fe200017fe4ff */
[----:B------:R-:W-:-:S04]  /*0f10*/  IMAD.WIDE.U32 R22, R19, UR10, R22 ;  /* 0x0000000a13167c25 */ /* 0x000fc8000f8e0016 */
[----:B------:R-:W-:-:S04]  /*0f20*/  IMAD R26, R17, UR10, RZ ;  /* 0x0000000a111a7c24 */ /* 0x000fc8000f8e02ff */
[----:B------:R-:W-:Y:S01]  /*0f30*/  IMAD R19, R19, UR11, R26 ;  /* 0x0000000b13137c24 */ /* 0x000fe2000f8e021a */
        /* <DEDUP_REMOVED lines=11> */
.L_x_103:
        /* <DEDUP_REMOVED lines=8> */
.L_x_105:
[----:B------:R-:W-:Y:S05]  /*1070*/  BSYNC B0 ;  /* 0x0000000000007941 */ /* 0x000fea0003800000 */
.L_x_104:
[C---:B-----5:R-:W-:Y:S01]  /*1080*/  FADD.FTZ R16, -R10.reuse, R16 ;  /* 0x000000100a107221 */ /* 0x060fe20000010100 */
[----:B0-----:R-:W-:-:S03]  /*1090*/  FADD.FTZ R14, -R10, R17 ;  /* 0x000000110a0e7221 */ /* 0x001fc60000010100 */
[-C--:B------:R-:W-:Y:S01]  /*10a0*/  FMUL.FTZ R16, R16, R9.reuse ;  /* 0x0000000910107220 */ /* 0x080fe20000410000 */
[----:B------:R-:W-:-:S03]  /*10b0*/  FMUL.FTZ R15, R14, R9 ;  /* 0x000000090e0f7220 */ /* 0x000fc60000410000 */
[----:B------:R-:W-:Y:S01]  /*10c0*/  FFMA.FTZ R14, R6, R16, R5 ;  /* 0x00000010060e7223 */ /* 0x000fe20000010005 */
        /* <DEDUP_REMOVED lines=12> */
.L_x_106:
[----:B------:R-:W0:Y:S02]  /*1190*/  @!P0 LDC.64 R16, c[0x0][0x210] ;  /* 0x00008400ff108b82 */ /* 0x000e240000000a00 */
[----:B0-----:R-:W-:-:S04]  /*11a0*/  @!P0 LEA R16, P1, R22, R16, 0x2 ;  /* 0x0000001016108211 */ /* 0x001fc800078210ff */
[----:B------:R-:W-:Y:S02]  /*11b0*/  @!P0 LEA.HI.X R17, R22, R17, R19, 0x2, P1 ;  /* 0x0000001116118211 */ /* 0x000fe400008f1413 */
[C---:B------:R-:W-:Y:S02]  /*11c0*/  IADD3 R19, R2.reuse, 0x3, RZ ;  /* 0x0000000302137810 */ /* 0x040fe40007ffe0ff */
[----:B------:R-:W-:Y:S01]  /*11d0*/  IADD3 R2, P2, R2, 0x4, RZ ;  /* 0x0000000402027810 */ /* 0x000fe20007f5e0ff */
[----:B------:R0:W-:Y:S01]  /*11e0*/  @!P0 STG.E.64 desc[UR8][R16.64], R14 ;  /* 0x0000000e10008986 */ /* 0x0001e2000c101b08 */
[----:B------:R-:W-:Y:S02]  /*11f0*/  ISETP.GE.AND P1, PT, R19, R8, PT ;  /* 0x000000081300720c */ /* 0x000fe40003f26270 */
[----:B------:R-:W-:-:S11]  /*1200*/  IADD3.X R0, RZ, R0, RZ, P2, !PT ;  /* 0x00000000ff007210 */ /* 0x000fd600017fe4ff */
[----:B0-----:R-:W-:Y:S05]  /*1210*/  @!P1 BRA `(.L_x_107) ;  /* 0xfffffff400c89947 */ /* 0x001fea000383ffff */
.L_x_91:
[----:B------:R-:W-:Y:S01]  /*1220*/  ULDC UR7, c[0x0][0x288] ;  /* 0x0000a20000077ab9 */ /* 0x000fe20000000800 */
[----:B------:R-:W-:Y:S01]  /*1230*/  ULDC.64 UR4, c[0x0][0x218] ;  /* 0x0000860000047ab9 */ /* 0x000fe20000000a00 */
[----:B------:R-:W-:Y:S02]  /*1240*/  ISETP.GE.AND P1, PT, R13, UR7, PT ;  /* 0x000000070d007c0c */ /* 0x000fe4000bf26270 */
[----:B------:R-:W-:-:S04]  /*1250*/  ISETP.EQ.U32.AND P0, PT, RZ, UR4, PT ;  /* 0x00000004ff007c0c */ /* 0x000fc8000bf02070 */
[----:B------:R-:W-:-:S13]  /*1260*/  ISETP.EQ.OR.EX P0, PT, RZ, UR5, P1, P0 ;  /* 0x00000005ff007c0c */ /* 0x000fda0008f02700 */
[----:B------:R-:W-:Y:S05]  /*1270*/  @P0 EXIT ;  /* 0x000000000000094d */ /* 0x000fea0003800000 */
[----:B------:R-:W0:Y:S01]  /*1280*/  LDC.64 R2, c[0x0][0x218] ;  /* 0x00008600ff027b82 */ /* 0x000e220000000a00 */
[----:B------:R-:W-:Y:S01]  /*1290*/  IMAD R13, R12, UR7, R13 ;  /* 0x000000070c0d7c24 */ /* 0x000fe2000f8e020d */
[----:B------:R-:W-:Y:S02]  /*12a0*/  ULDC UR4, c[0x0][0x2a4] ;  /* 0x0000a90000047ab9 */ /* 0x000fe40000000800 */
[----:B------:R-:W-:Y:S01]  /*12b0*/  FMUL.FTZ R11, R11, UR4 ;  /* 0x000000040b0b7c20 */ /* 0x000fe20008410000 */
[----:B------:R-:W-:Y:S01]  /*12c0*/  FMUL.FTZ R10, R18, UR4 ;  /* 0x00000004120a7c20 */ /* 0x000fe20008410000 */
[----:B0-----:R-:W-:-:S05]  /*12d0*/  IMAD.WIDE R2, R13, 0x8, R2 ;  /* 0x000000080d027825 */ /* 0x001fca00078e0202 */
[----:B------:R-:W-:Y:S01]  /*12e0*/  STG.E.64 desc[UR8][R2.64], R10 ;  /* 0x0000000a02007986 */ /* 0x000fe2000c101b08 */
[----:B------:R-:W-:Y:S05]  /*12f0*/  EXIT ;  /* 0x000000000000794d */ /* 0x000fea0003800000 */
.L_x_108:
        /* <DEDUP_REMOVED lines=16> */
.L_x_4368:


//--------------------- .text._Z32group_norm_nhwc_fwd_scale_kernelI11Fp32IOBf16WLi168EEv26Group_norm_nhwc_fwd_params --------------------------
	.section	.text._Z32group_norm_nhwc_fwd_scale_kernelI11Fp32IOBf16WLi168EEv26Group_norm_nhwc_fwd_params,"ax",@progbits
	.align	128
        .global         _Z32group_norm_nhwc_fwd_scale_kernelI11Fp32IOBf16WLi168EEv26Group_norm_nhwc_fwd_params
        .type           _Z32group_norm_nhwc_fwd_scale_kernelI11Fp32IOBf16WLi168EEv26Group_norm_nhwc_fwd_params,@function
        .size           _Z32group_norm_nhwc_fwd_scale_kernelI11Fp32IOBf16WLi168EEv26Group_norm_nhwc_fwd_params,(.L_x_4369 - _Z32group_norm_nhwc_fwd_scale_kernelI11Fp32IOBf16WLi168EEv26Group_norm_nhwc_fwd_params)
        .other          _Z32group_norm_nhwc_fwd_scale_kernelI11Fp32IOBf16WLi168EEv26Group_norm_nhwc_fwd_params,@"STO_CUDA_ENTRY STV_DEFAULT"
_Z32group_norm_nhwc_fwd_scale_kernelI11Fp32IOBf16WLi168EEv26Group_norm_nhwc_fwd_params:
.text._Z32group_norm_nhwc_fwd_scale_kernelI11Fp32IOBf16WLi168EEv26Group_norm_nhwc_fwd_params:
        /* <DEDUP_REMOVED lines=99> */
.L_x_112:
        /* <DEDUP_REMOVED lines=32> */
.L_x_111:
[----:B------:R0:W-:Y:S01]  /*0830*/  @!P0 STG.E.64 desc[UR8][R16.64], R14 ;  /* 0x0000000e10008986 */ /* 0x0001e2000c101b08 */
[----:B------:R-:W-:Y:S02]  /*0840*/  IADD3 R2, R2, -0x1, RZ ;  /* 0xffffffff02027810 */ /* 0x000fe40007ffe0ff */
[----:B------:R-:W-:Y:S02]  /*0850*/  IADD3 R24, P1, R24, 0x1, RZ ;  /* 0x0000000118187810 */ /* 0x000fe40007f3e0ff */
[----:B------:R-:W-:Y:S02]  /*0860*/  ISETP.NE.AND P2, PT, R2, RZ, PT ;  /* 0x000000ff0200720c */ /* 0x000fe40003f45270 */
[----:B------:R-:W-:-:S11]  /*0870*/  IADD3.X R0, RZ, R0, RZ, P1, !PT ;  /* 0x00000000ff007210 */ /* 0x000fd60000ffe4ff */
[----:B0-----:R-:W-:Y:S05]  /*0880*/  @P2 BRA `(.L_x_112) ;  /* 0xfffffffc00682947 */ /* 0x001fea000383ffff */
[----:B------:R-:W-:-:S07]  /*0890*/  IMAD.MOV.U32 R14, RZ, RZ, R24 ;  /* 0x000000ffff0e7224 */ /* 0x000fce00078e0018 */
.L_x_110:
        /* <DEDUP_REMOVED lines=10> */
.L_x_125:
        /* <DEDUP_REMOVED lines=14> */
.L_x_114:
[----:B------:R-:W-:Y:S05]  /*0a20*/  BSYNC B0 ;  /* 0x0000000000007941 */ /* 0x000fea0003800000 */
.L_x_113:
        /* <DEDUP_REMOVED lines=24> */
.L_x_115:
        /* <DEDUP_REMOVED lines=8> */
.L_x_117:
[----:B------:R-:W-:Y:S05]  /*0c30*/  BSYNC B0 ;  /* 0x0000000000007941 */ /* 0x000fea0003800000 */
.L_x_116:
        /* <DEDUP_REMOVED lines=25> */
.L_x_118:
        /* <DEDUP_REMOVED lines=8> */
.L_x_120:
[----:B------:R-:W-:Y:S05]  /*0e50*/  BSYNC B0 ;  /* 0x0000000000007941 */ /* 0x000fea0003800000 */
.L_x_119:
        /* <DEDUP_REMOVED lines=25> */
.L_x_121:
        /* <DEDUP_REMOVED lines=8> */
.L_x_123:
[----:B------:R-:W-:Y:S05]  /*1070*/  BSYNC B0 ;  /* 0x0000000000007941 */ /* 0x000fea0003800000 */
.L_x_122:
        /* <DEDUP_REMOVED lines=17> */
.L_x_124:
        /* <DEDUP_REMOVED lines=9> */
.L_x_109:
        /* <DEDUP_REMOVED lines=14> */
.L_x_126:
        /* <DEDUP_REMOVED lines=16> */
.L_x_4369:


//--------------------- .text._Z32group_norm_nhwc_fwd_scale_kernelI11Fp32IOBf16WLi64EEv26Group_norm_nhwc_fwd_params --------------------------
	.section	.text._Z32group_norm_nhwc_fwd_scale_kernelI11Fp32IOBf16WLi64EEv26Group_norm_nhwc_fwd_params,"ax",@progbits
	.align	128
        .global         _Z32group_norm_nhwc_fwd_scale_kernelI11Fp32IOBf16WLi64EEv26Group_norm_nhwc_fwd_params
        .type           _Z32group_norm_nhwc_fwd_scale_kernelI11Fp32IOBf16WLi64EEv26Group_norm_nhwc_fwd_params,@function
        .size           _Z32group_norm_nhwc_fwd_scale_kernelI11Fp32IOBf16WLi64EEv26Group_norm_nhwc_fwd_params,(.L_x_4370 - _Z32group_norm_nhwc_fwd_scale_kernelI11Fp32IOBf16WLi64EEv26Group_norm_nhwc_fwd_params)
        .other          _Z32group_norm_nhwc_fwd_scale_kernelI11Fp32IOBf16WLi64EEv26Group_norm_nhwc_fwd_params,@"STO_CUDA_ENTRY STV_DEFAULT"
_Z32group_norm_nhwc_fwd_scale_kernelI11Fp32IOBf16WLi64EEv26Group_norm_nhwc_fwd_params:
.text._Z32group_norm_nhwc_fwd_scale_kernelI11Fp32IOBf16WLi64EEv26Group_norm_nhwc_fwd_params:
        /* <DEDUP_REMOVED lines=99> */
.L_x_130:
        /* <DEDUP_REMOVED lines=32> */
.L_x_129:
[----:B------:R0:W-:Y:S01]  /*0830*/  @!P0 STG.E.64 desc[UR8][R16.64], R14 ;  /* 0x0000000e10008986 */ /* 0x0001e2000c101b08 */
[----:B------:R-:W-:Y:S02]  /*0840*/  IADD3 R2, R2, -0x1, RZ ;  /* 0xffffffff02027810 */ /* 0x000fe40007ffe0ff */
[----:B------:R-:W-:Y:S02]  /*0850*/  IADD3 R24, P1, R24, 0x1, RZ ;  /* 0x0000000118187810 */ /* 0x000fe40007f3e0ff */
[----:B------:R-:W-:Y:S02]  /*0860*/  ISETP.NE.AND P2, PT, R2, RZ, PT ;  /* 0x000000ff0200720c */ /* 0x000fe40003f45270 */
[----:B------:R-:W-:-:S11]  /*0870*/  IADD3.X R0, RZ, R0, RZ, P1, !PT ;  /* 0x00000000ff007210 */ /* 0x000fd60000ffe4ff */
[----:B0-----:R-:W-:Y:S05]  /*0880*/  @P2 BRA `(.L_x_130) ;  /* 0xfffffffc00682947 */ /* 0x001fea000383ffff */
[----:B------:R-:W-:-:S07]  /*0890*/  IMAD.MOV.U32 R14, RZ, RZ, R24 ;  /* 0x000000ffff0e7224 */ /* 0x000fce00078e0018 */
.L_x_128:
        /* <DEDUP_REMOVED lines=10> */
.L_x_143:
        /* <DEDUP_REMOVED lines=14> */
.L_x_132:
[----:B------:R-:W-:Y:S05]  /*0a20*/  BSYNC B0 ;  /* 0x0000000000007941 */ /* 0x000fea0003800000 */
.L_x_131:
        /* <DEDUP_REMOVED lines=24> */
.L_x_133:
        /* <DEDUP_REMOVED lines=8> */
.L_x_135:
[----:B------:R-:W-:Y:S05]  /*0c30*/  BSYNC B0 ;  /* 0x0000000000007941 */ /* 0x000fea0003800000 */
.L_x_134:
        /* <DEDUP_REMOVED lines=25> */
.L_x_136:
        /* <DEDUP_REMOVED lines=8> */
.L_x_138:
[----:B------:R-:W-:Y:S05]  /*0e50*/  BSYNC B0 ;  /* 0x0000000000007941 */ /* 0x000fea0003800000 */
.L_x_137:
        /* <DEDUP_REMOVED lines=25> */
.L_x_139:
        /* <DEDUP_REMOVED lines=8> */
.L_x_141:
[----:B------:R-:W-:Y:S05]  /*1070*/  BSYNC B0 ;  /* 0x0000000000007941 */ /* 0x000fea0003800000 */
.L_x_140:
        /* <DEDUP_REMOVED lines=17> */
.L_x_142:
        /* <DEDUP_REMOVED lines=9> */
.L_x_127:
        /* <DEDUP_REMOVED lines=14> */
.L_x_144:
        /* <DEDUP_REMOVED lines=16> */
.L_x_4370:


//--------------------- .text._Z32group_norm_nhwc_fwd_scale_kernelI11Fp32IOBf16WLi128EEv26Group_norm_nhwc_fwd_params --------------------------
	.section	.text._Z32group_norm_nhwc_fwd_scale_kernelI11Fp32IOBf16WLi128EEv26Group_norm_nhwc_fwd_params,"ax",@progbits
	.align	128
        .global         _Z32group_norm_nhwc_fwd_scale_kernelI11Fp32IOBf16WLi128EEv26Group_norm_nhwc_fwd_params
        .type           _Z32group_norm_nhwc_fwd_scale_kernelI11Fp32IOBf16WLi128EEv26Group_norm_nhwc_fwd_params,@function
        .size           _Z32group_norm_nhwc_fwd_scale_kernelI11Fp32IOBf16WLi128EEv26Group_norm_nhwc_fwd_params,(.L_x_4371 - _Z32group_norm_nhwc_fwd_scale_kernelI11Fp32IOBf16WLi128EEv26Group_norm_nhwc_fwd_params)
        .other          _Z32group_norm_nhwc_fwd_scale_kernelI11Fp32IOBf16WLi128EEv26Group_norm_nhwc_fwd_params,@"STO_CUDA_ENTRY STV_DEFAULT"
_Z32group_norm_nhwc_fwd_scale_kernelI11Fp32IOBf16WLi128EEv26Group_norm_nhwc_fwd_params:
.text._Z32group_norm_nhwc_fwd_scale_kernelI11Fp32IOBf16WLi128EEv26Group_norm_nhwc_fwd_params:
        /* <DEDUP_REMOVED lines=99> */
.L_x_148:
        /* <DEDUP_REMOVED lines=32> */
.L_x_147:
[----:B------:R0:W-:Y:S01]  /*0830*/  @!P0 STG.E.64 desc[UR8][R16.64], R14 ;  /* 0x0000000e10008986 */ /* 0x0001e2000c101b08 */
[----:B------:R-:W-:Y:S02]  /*0840*/  IADD3 R2, R2, -0x1, RZ ;  /* 0xffffffff02027810 */ /* 0x000fe40007ffe0ff */
[----:B------:R-:W-:Y:S02]  /*0850*/  IADD3 R24, P1, R24, 0x1, RZ ;  /* 0x0000000118187810 */ /* 0x000fe40007f3e0ff */
[----:B------:R-:W-:Y:S02]  /*0860*/  ISETP.NE.AND P2, PT, R2, RZ, PT ;  /* 0x000000ff0200720c */ /* 0x000fe40003f45270 */
[----:B------:R-:W-:-:S11]  /*0870*/  IADD3.X R0, RZ, R0, RZ, P1, !PT ;  /* 0x00000000ff007210 */ /* 0x000fd60000ffe4ff */
[----:B0-----:R-:W-:Y:S05]  /*0880*/  @P2 BRA `(.L_x_148) ;  /* 0xfffffffc00682947 */ /* 0x001fea000383ffff */
[----:B------:R-:W-:-:S07]  /*0890*/  IMAD.MOV.U32 R14, RZ, RZ, R24 ;  /* 0x000000ffff0e7224 */ /* 0x000fce00078e0018 */
.L_x_146:
        /* <DEDUP_REMOVED lines=10> */
.L_x_161:
        /* <DEDUP_REMOVED lines=14> */
.L_x_150:
[----:B------:R-:W-:Y:S05]  /*0a20*/  BSYNC B0 ;  /* 0x0000000000007941 */ /* 0x000fea0003800000 */
.L_x_149:
        /* <DEDUP_REMOVED lines=24> */
.L_x_151:
        /* <DEDUP_REMOVED lines=8> */
.L_x_153:
[----:B------:R-:W-:Y:S05]  /*0c30*/  BSYNC B0 ;  /* 0x0000000000007941 */ /* 0x000fea0003800000 */
.L_x_152:
        /* <DEDUP_REMOVED lines=25> */
.L_x_154:
        /* <DEDUP_REMOVED lines=8> */
.L_x_156:
[----:B------:R-:W-:Y:S05]  /*0e50*/  BSYNC B0 ;  /* 0x0000000000007941 */ /* 0x000fea0003800000 */
.L_x_155:
        /* <DEDUP_REMOVED lines=25> */
.L_x_157:
        /* <DEDUP_REMOVED lines=8> */
.L_x_159:
[----:B------:R-:W-:Y:S05]  /*1070*/  BSYNC B0 ;  /* 0x0000000000007941 */ /* 0x000fea0003800000 */
.L_x_158:
        /* <DEDUP_REMOVED lines=17> */
.L_x_160:
        /* <DEDUP_REMOVED lines=9> */
.L_x_145:
        /* <DEDUP_REMOVED lines=14> */
.L_x_162:
        /* <DEDUP_REMOVED lines=16> */
.L_x_4371:


//--------------------- .text._Z32group_norm_nhwc_fwd_scale_kernelI11Fp32IOBf16WLi192EEv26Group_norm_nhwc_fwd_params --------------------------
	.section	.text._Z32group_norm_nhwc_fwd_scale_kernelI11Fp32IOBf16WLi192EEv26Group_norm_nhwc_fwd_params,"ax",@progbits
	.align	128
        .global         _Z32group_norm_nhwc_fwd_scale_kernelI11Fp32IOBf16WLi192EEv26Group_norm_nhwc_fwd_params
        .type           _Z32group_norm_nhwc_fwd_scale_kernelI11Fp32IOBf16WLi192EEv26Group_norm_nhwc_fwd_params,@function
        .size           _Z32group_norm_nhwc_fwd_scale_kernelI11Fp32IOBf16WLi192EEv26Group_norm_nhwc_fwd_params,(.L_x_4372 - _Z32group_norm_nhwc_fwd_scale_kernelI11Fp32IOBf16WLi192EEv26Group_norm_nhwc_fwd_params)
        .other          _Z32group_norm_nhwc_fwd_scale_kernelI11Fp32IOBf16WLi192EEv26Group_norm_nhwc_fwd_params,@"STO_CUDA_ENTRY STV_DEFAULT"
_Z32group_norm_nhwc_fwd_scale_kernelI11Fp32IOBf16WLi192EEv26Group_norm_nhwc_fwd_params:
.text._Z32group_norm_nhwc_fwd_scale_kernelI11Fp32IOBf16WLi192EEv26Group_norm_nhwc_fwd_params:
        /* <DEDUP_REMOVED lines=99> */
.L_x_166:
        /* <DEDUP_REMOVED lines=32> */
.L_x_165:
[----:B------:R0:W-:Y:S01]  /*0830*/  @!P0 STG.E.64 desc[UR8][R16.64], R14 ;  /* 0x0000000e10008986 */ /* 0x0001e2000c101b08 */
[----:B------:R-:W-:Y:S02]  /*0840*/  IADD3 R2, R2, -0x1, RZ ;  /* 0xffffffff02027810 */ /* 0x000fe40007ffe0ff */
[----:B------:R-:W-:Y:S02]  /*0850*/  IADD3 R24, P1, R24, 0x1, RZ ;  /* 0x0000000118187810 */ /* 0x000fe40007f3e0ff */
[----:B------:R-:W-:Y:S02]  /*0860*/  ISETP.NE.AND P2, PT, R2, RZ, PT ;  /* 0x000000ff0200720c */ /* 0x000fe40003f45270 */
[----:B------:R-:W-:-:S11]  /*0870*/  IADD3.X R0, RZ, R0, RZ, P1, !PT ;  /* 0x00000000ff007210 */ /* 0x000fd60000ffe4ff */
[----:B0-----:R-:W-:Y:S05]  /*0880*/  @P2 BRA `(.L_x_166) ;  /* 0xfffffffc00682947 */ /* 0x001fea000383ffff */
[----:B------:R-:W-:-:S07]  /*0890*/  IMAD.MOV.U32 R14, RZ, RZ, R24 ;  /* 0x000000ffff0e7224 */ /* 0x000fce00078e0018 */
.L_x_164:
        /* <DEDUP_REMOVED lines=10> */
.L_x_179:
        /* <DEDUP_REMOVED lines=14> */
.L_x_168:
[----:B------:R-:W-:Y:S05]  /*0a20*/  BSYNC B0 ;  /* 0x0000000000007941 */ /* 0x000fea0003800000 */
.L_x_167:
        /* <DEDUP_REMOVED lines=24> */
.L_x_169:
        /* <DEDUP_REMOVED lines=8> */
.L_x_171:
[----:B------:R-:W-:Y:S05]  /*0c30*/  BSYNC B0 ;  /* 0x0000000000007941 */ /* 0x000fea0003800000 */
.L_x_170:
        /* <DEDUP_REMOVED lines=25> */
.L_x_172:
        /* <DEDUP_REMOVED lines=8> */
.L_x_174:
[----:B------:R-:W-:Y:S05]  /*0e50*/  BSYNC B0 ;  /* 0x0000000000007941 */ /* 0x000fea0003800000 */
.L_x_173:
        /* <DEDUP_REMOVED lines=25> */
.L_x_175:
        /* <DEDUP_REMOVED lines=8> */
.L_x_177:
[----:B------:R-:W-:Y:S05]  /*1070*/  BSYNC B0 ;  /* 0x0000000000007941 */ /* 0x000fea0003800000 */
.L_x_176:
        /* <DEDUP_REMOVED lines=17> */
.L_x_178:
        /* <DEDUP_REMOVED lines=9> */
.L_x_163:
        /* <DEDUP_REMOVED lines=14> */
.L_x_180:
        /* <DEDUP_REMOVED lines=16> */
.L_x_4372:


//--------------------- .text._Z32group_norm_nhwc_fwd_scale_kernelI11Fp32IOBf16WLi448EEv26Group_norm_nhwc_fwd_params --------------------------
	.section	.text._Z32group_norm_nhwc_fwd_scale_kernelI11Fp32IOBf16WLi448EEv26Group_norm_nhwc_fwd_params,"ax",@progbits
	.align	128
        .global         _Z32group_norm_nhwc_fwd_scale_kernelI11Fp32IOBf16WLi448EEv26Group_norm_nhwc_fwd_params
        .type           _Z32group_norm_nhwc_fwd_scale_kernelI11Fp32IOBf16WLi448EEv26Group_norm_nhwc_fwd_params,@function
        .size           _Z32group_norm_nhwc_fwd_scale_kernelI11Fp32IOBf16WLi448EEv26Group_norm_nhwc_fwd_params,(.L_x_4373 - _Z32group_norm_nhwc_fwd_scale_kernelI11Fp32IOBf16WLi448EEv26Group_norm_nhwc_fwd_params)
        .other          _Z32group_norm_nhwc_fwd_scale_kernelI11Fp32IOBf16WLi448EEv26Group_norm_nhwc_fwd_params,@"STO_CUDA_ENTRY STV_DEFAULT"
_Z32group_norm_nhwc_fwd_scale_kernelI11Fp32IOBf16WLi448EEv26Group_norm_nhwc_fwd_params:
.text._Z32group_norm_nhwc_fwd_scale_kernelI11Fp32IOBf16WLi448EEv26Group_norm_nhwc_fwd_params:
        /* <DEDUP_REMOVED lines=99> */
.L_x_184:
        /* <DEDUP_REMOVED lines=32> */
.L_x_183:
[----:B------:R0:W-:Y:S01]  /*0830*/  @!P0 STG.E.64 desc[UR8][R16.64], R14 ;  /* 0x0000000e10008986 */ /* 0x0001e2000c101b08 */
[----:B------:R-:W-:Y:S02]  /*0840*/  IADD3 R2, R2, -0x1, RZ ;  /* 0xffffffff02027810 */ /* 0x000fe40007ffe0ff */
[----:B------:R-:W-:Y:S02]  /*0850*/  IADD3 R24, P1, R24, 0x1, RZ ;  /* 0x0000000118187810 */ /* 0x000fe40007f3e0ff */
[----:B------:R-:W-:Y:S02]  /*0860*/  ISETP.NE.AND P2, PT, R2, RZ, PT ;  /* 0x000000ff0200720c */ /* 0x000fe40003f45270 */
[----:B------:R-:W-:-:S11]  /*0870*/  IADD3.X R0, RZ, R0, RZ, P1, !PT ;  /* 0x00000000ff007210 */ /* 0x000fd60000ffe4ff */
[----:B0-----:R-:W-:Y:S05]  /*0880*/  @P2 BRA `(.L_x_184) ;  /* 0xfffffffc00682947 */ /* 0x001fea000383ffff */
[----:B------:R-:W-:-:S07]  /*0890*/  IMAD.MOV.U32 R14, RZ, RZ, R24 ;  /* 0x000000ffff0e7224 */ /* 0x000fce00078e0018 */
.L_x_182:
        /* <DEDUP_REMOVED lines=10> */
.L_x_197:
        /* <DEDUP_REMOVED lines=14> */
.L_x_186:
[----:B------:R-:W-:Y:S05]  /*0a20*/  BSYNC B0 ;  /* 0x0000000000007941 */ /* 0x000fea0003800000 */
.L_x_185:
        /* <DEDUP_REMOVED lines=24> */
.L_x_187:
        /* <DEDUP_REMOVED lines=8> */
.L_x_189:
[----:B------:R-:W-:Y:S05]  /*0c30*/  BSYNC B0 ;  /* 0x0000000000007941 */ /* 0x000fea0003800000 */
.L_x_188:
        /* <DEDUP_REMOVED lines=25> */
.L_x_190:
        /* <DEDUP_REMOVED lines=8> */
.L_x_192:
[----:B------:R-:W-:Y:S05]  /*0e50*/  BSYNC B0 ;  /* 0x0000000000007941 */ /* 0x000fea0003800000 */
.L_x_191:
        /* <DEDUP_REMOVED lines=25> */
.L_x_193:
        /* <DEDUP_REMOVED lines=8> */
.L_x_195:
[----:B------:R-:W-:Y:S05]  /*1070*/  BSYNC B0 ;  /* 0x0000000000007941 */ /* 0x000fea0003800000 */
.L_x_194:
        /* <DEDUP_REMOVED lines=17> */
.L_x_196:
        /* <DEDUP_REMOVED lines=9> */
.L_x_181:
        /* <DEDUP_REMOVED lines=14> */
.L_x_198:
        /* <DEDUP_REMOVED lines=16> */
.L_x_4373:


//--------------------- .text._Z32group_norm_nhwc_fwd_scale_kernelI11Fp32IOBf16WLi256EEv26Group_norm_nhwc_fwd_params --------------------------
	.section	.text._Z32group_norm_nhwc_fwd_scale_kernelI11Fp32IOBf16WLi256EEv26Group_norm_nhwc_fwd_params,"ax",@progbits
	.align	128
        .global         _Z32group_norm_nhwc_fwd_scale_kernelI11Fp32IOBf16WLi256EEv26Group_norm_nhwc_fwd_params
        .type           _Z32group_norm_nhwc_fwd_scale_kernelI11Fp32IOBf16WLi256EEv26Group_norm_nhwc_fwd_params,@function
        .size           _Z32group_norm_nhwc_fwd_scale_kernelI11Fp32IOBf16WLi256EEv26Group_norm_nhwc_fwd_params,(.L_x_4374 - _Z32group_norm_nhwc_fwd_scale_kernelI11Fp32IOBf16WLi256EEv26Group_norm_nhwc_fwd_params)
        .other          _Z32group_norm_nhwc_fwd_scale_kernelI11Fp32IOBf16WLi256EEv26Group_norm_nhwc_fwd_params,@"STO_CUDA_ENTRY STV_DEFAULT"
_Z32group_norm_nhwc_fwd_scale_kernelI11Fp32IOBf16WLi256EEv26Group_norm_nhwc_fwd_params:
.text._Z32group_norm_nhwc_fwd_scale_kernelI11Fp32IOBf16WLi256EEv26Group_norm_nhwc_fwd_params:
        /* <DEDUP_REMOVED lines=99> */
.L_x_202:
        /* <DEDUP_REMOVED lines=32> */
.L_x_201:
[----:B------:R0:W-:Y:S01]  /*0830*/  @!P0 STG.E.64 desc[UR8][R16.64], R14 ;  /* 0x0000000e10008986 */ /* 0x0001e2000c101b08 */
[----:B------:R-:W-:Y:S02]  /*0840*/  IADD3 R2, R2, -0x1, RZ ;  /* 0xffffffff02027810 */ /* 0x000fe40007ffe0ff */
[----:B------:R-:W-:Y:S02]  /*0850*/  IADD3 R24, P1, R24, 0x1, RZ ;  /* 0x0000000118187810 */ /* 0x000fe40007f3e0ff */
[----:B------:R-:W-:Y:S02]  /*0860*/  ISETP.NE.AND P2, PT, R2, RZ, PT ;  /* 0x000000ff0200720c */ /* 0x000fe40003f45270 */
[----:B------:R-:W-:-:S11]  /*0870*/  IADD3.X R0, RZ, R0, RZ, P1, !PT ;  /* 0x00000000ff007210 */ /* 0x000fd60000ffe4ff */
[----:B0-----:R-:W-:Y:S05]  /*0880*/  @P2 BRA `(.L_x_202) ;  /* 0xfffffffc00682947 */ /* 0x001fea000383ffff */
[----:B------:R-:W-:-:S07]  /*0890*/  IMAD.MOV.U32 R14, RZ, RZ, R24 ;  /* 0x000000ffff0e7224 */ /* 0x000fce00078e0018 */
.L_x_200:
        /* <DEDUP_REMOVED lines=10> */
.L_x_215:
        /* <DEDUP_REMOVED lines=14> */
.L_x_204:
[----:B------:R-:W-:Y:S05]  /*0a20*/  BSYNC B0 ;  /* 0x0000000000007941 */ /* 0x000fea0003800000 */
.L_x_203:
        /* <DEDUP_REMOVED lines=24> */
.L_x_205:
        /* <DEDUP_REMOVED lines=8> */
.L_x_207:
[----:B------:R-:W-:Y:S05]  /*0c30*/  BSYNC B0 ;  /* 0x0000000000007941 */ /* 0x000fea0003800000 */
.L_x_206:
        /* <DEDUP_REMOVED lines=25> */
.L_x_208:
        /* <DEDUP_REMOVED lines=8> */
.L_x_210:
[----:B------:R-:W-:Y:S05]  /*0e50*/  BSYNC B0 ;  /* 0x0000000000007941 */ /* 0x000fea0003800000 */
.L_x_209:
        /* <DEDUP_REMOVED lines=25> */
.L_x_211:
        /* <DEDUP_REMOVED lines=8> */
.L_x_213:
[----:B------:R-:W-:Y:S05]  /*1070*/  BSYNC B0 ;  /* 0x0000000000007941 */ /* 0x000fea0003800000 */
.L_x_212:
        /* <DEDUP_REMOVED lines=17> */
.L_x_214:
        /* <DEDUP_REMOVED lines=9> */
.L_x_199:
        /* <DEDUP_REMOVED lines=14> */
.L_x_216:
        /* <DEDUP_REMOVED lines=16> */
.L_x_4374:


//--------------------- .text._Z32group_norm_nhwc_fwd_scale_kernelI11Fp32IOBf16WLi120EEv26Group_norm_nhwc_fwd_params --------------------------
	.section	.text._Z32group_norm_nhwc_fwd_scale_kernelI11Fp32IOBf16WLi120EEv26Group_norm_nhwc_fwd_params,"ax",@progbits
	.align	128
        .global         _Z32group_norm_nhwc_fwd_scale_kernelI11Fp32IOBf16WLi120EEv26Group_norm_nhwc_fwd_params
        .type           _Z32group_norm_nhwc_fwd_scale_kernelI11Fp32IOBf16WLi120EEv26Group_norm_nhwc_fwd_params,@function
        .size           _Z32group_norm_nhwc_fwd_scale_kernelI11Fp32IOBf16WLi120EEv26Group_norm_nhwc_fwd_params,(.L_x_4375 - _Z32group_norm_nhwc_fwd_scale_kernelI11Fp32IOBf16WLi120EEv26Group_norm_nhwc_fwd_params)
        .other          _Z32group_norm_nhwc_fwd_scale_kernelI11Fp32IOBf16WLi120EEv26Group_norm_nhwc_fwd_params,@"STO_CUDA_ENTRY STV_DEFAULT"
_Z32group_norm_nhwc_fwd_scale_kernelI11Fp32IOBf16WLi120EEv26Group_norm_nhwc_fwd_params:
.text._Z32group_norm_nhwc_fwd_scale_kernelI11Fp32IOBf16WLi120EEv26Group_norm_nhwc_fwd_params:
        /* <DEDUP_REMOVED lines=99> */
.L_x_220:
        /* <DEDUP_REMOVED lines=32> */
.L_x_219:
[----:B------:R0:W-:Y:S01]  /*0830*/  @!P0 STG.E.64 desc[UR8][R16.64], R14 ;  /* 0x0000000e10008986 */ /* 0x0001e2000c101b08 */
[----:B------:R-:W-:Y:S02]  /*0840*/  IADD3 R2, R2, -0x1, RZ ;  /* 0xffffffff02027810 */ /* 0x000fe40007ffe0ff */
[----:B------:R-:W-:Y:S02]  /*0850*/  IADD3 R24, P1, R24, 0x1, RZ ;  /* 0x0000000118187810 */ /* 0x000fe40007f3e0ff */
[----:B------:R-:W-:Y:S02]  /*0860*/  ISETP.NE.AND P2, PT, R2, RZ, PT ;  /* 0x000000ff0200720c */ /* 0x000fe40003f45270 */
[----:B------:R-:W-:-:S11]  /*0870*/  IADD3.X R0, RZ, R0, RZ, P1, !PT ;  /* 0x00000000ff007210 */ /* 0x000fd60000ffe4ff */
[----:B0-----:R-:W-:Y:S05]  /*0880*/  @P2 BRA `(.L_x_220) ;  /* 0xfffffffc00682947 */ /* 0x001fea000383ffff */
[----:B------:R-:W-:-:S07]  /*0890*/  IMAD.MOV.U32 R14, RZ, RZ, R24 ;  /* 0x000000ffff0e7224 */ /* 0x000fce00078e0018 */
.L_x_218:
        /* <DEDUP_REMOVED lines=10> */
.L_x_233:
        /* <DEDUP_REMOVED lines=14> */
.L_x_222:
[----:B------:R-:W-:Y:S05]  /*0a20*/  BSYNC B0 ;  /* 0x0000000000007941 */ /* 0x000fea0003800000 */
.L_x_221:
        /* <DEDUP_REMOVED lines=24> */
.L_x_223:
        /* <DEDUP_REMOVED lines=8> */
.L_x_225:
[----:B------:R-:W-:Y:S05]  /*0c30*/  BSYNC B0 ;  /* 0x0000000000007941 */ /* 0x000fea0003800000 */
.L_x_224:
        /* <DEDUP_REMOVED lines=25> */
.L_x_226:
        /* <DEDUP_REMOVED lines=8> */
.L_x_228:
[----:B------:R-:W-:Y:S05]  /*0e50*/  BSYNC B0 ;  /* 0x0000000000007941 */ /* 0x000fea0003800000 */
.L_x_227:
        /* <DEDUP_REMOVED lines=25> */
.L_x_229:
        /* <DEDUP_REMOVED lines=8> */
.L_x_231:
[----:B------:R-:W-:Y:S05]  /*1070*/  BSYNC B0 ;  /* 0x0000000000007941 */ /* 0x000fea0003800000 */
.L_x_230:
        /* <DEDUP_REMOVED lines=17> */
.L_x_232:
        /* <DEDUP_REMOVED lines=9> */
.L_x_217:
        /* <DEDUP_REMOVED lines=14> */
.L_x_234:
        /* <DEDUP_REMOVED lines=16> */
.L_x_4375:


//--------------------- .text._Z32group_norm_nhwc_fwd_scale_kernelI11Fp32IOBf16WLi140EEv26Group_norm_nhwc_fwd_params --------------------------
	.section	.text._Z32group_norm_nhwc_fwd_scale_kernelI11Fp32IOBf16WLi140EEv26Group_norm_nhwc_fwd_params,"ax",@progbits
	.align	128
        .global         _Z32group_norm_nhwc_fwd_scale_kernelI11Fp32IOBf16WLi140EEv26Group_norm_nhwc_fwd_params
        .type           _Z32group_norm_nhwc_fwd_scale_kernelI11Fp32IOBf16WLi140EEv26Group_norm_nhwc_fwd_params,@function
        .size           _Z32group_norm_nhwc_fwd_scale_kernelI11Fp32IOBf16WLi140EEv26Group_norm_nhwc_fwd_params,(.L_x_4376 - _Z32group_norm_nhwc_fwd_scale_kernelI11Fp32IOBf16WLi140EEv26Group_norm_nhwc_fwd_params)
        .other          _Z32group_norm_nhwc_fwd_scale_kernelI11Fp32IOBf16WLi140EEv26Group_norm_nhwc_fwd_params,@"STO_CUDA_ENTRY STV_DEFAULT"
_Z32group_norm_nhwc_fwd_scale_kernelI11Fp32IOBf16WLi140EEv26Group_norm_nhwc_fwd_params:
.text._Z32group_norm_nhwc_fwd_scale_kernelI11Fp32IOBf16WLi140EEv26Group_norm_nhwc_fwd_params:
        /* <DEDUP_REMOVED lines=99> */
.L_x_238:
        /* <DEDUP_REMOVED lines=32> */
.L_x_237:
[----:B------:R0:W-:Y:S01]  /*0830*/  @!P0 STG.E.64 desc[UR8][R16.64], R14 ;  /* 0x0000000e10008986 */ /* 0x0001e2000c101b08 */
[----:B------:R-:W-:Y:S02]  /*0840*/  IADD3 R2, R2, -0x1, RZ ;  /* 0xffffffff02027810 */ /* 0x000fe40007ffe0ff */
[----:B------:R-:W-:Y:S02]  /*0850*/  IADD3 R24, P1, R24, 0x1, RZ ;  /* 0x0000000118187810 */ /* 0x000fe40007f3e0ff */
[----:B------:R-:W-:Y:S02]  /*0860*/  ISETP.NE.AND P2, PT, R2, RZ, PT ;  /* 0x000000ff0200720c */ /* 0x000fe40003f45270 */
[----:B------:R-:W-:-:S11]  /*0870*/  IADD3.X R0, RZ, R0, RZ, P1, !PT ;  /* 0x00000000ff007210 */ /* 0x000fd60000ffe4ff */
[----:B0-----:R-:W-:Y:S05]  /*0880*/  @P2 BRA `(.L_x_238) ;  /* 0xfffffffc00682947 */ /* 0x001fea000383ffff */
[----:B------:R-:W-:-:S07]  /*0890*/  IMAD.MOV.U32 R14, RZ, RZ, R24 ;  /* 0x000000ffff0e7224 */ /* 0x000fce00078e0018 */
.L_x_236:
        /* <DEDUP_REMOVED lines=10> */
.L_x_251:
        /* <DEDUP_REMOVED lines=14> */
.L_x_240:
[----:B------:R-:W-:Y:S05]  /*0a20*/  BSYNC B0 ;  /* 0x0000000000007941 */ /* 0x000fea0003800000 */
.L_x_239:
        /* <DEDUP_REMOVED lines=24> */
.L_x_241:
        /* <DEDUP_REMOVED lines=8> */
.L_x_243:
[----:B------:R-:W-:Y:S05]  /*0c30*/  BSYNC B0 ;  /* 0x0000000000007941 */ /* 0x000fea0003800000 */
.L_x_242:
        /* <DEDUP_REMOVED lines=25> */
.L_x_244:
        /* <DEDUP_REMOVED lines=8> */
.L_x_246:
[----:B------:R-:W-:Y:S05]  /*0e50*/  BSYNC B0 ;  /* 0x0000000000007941 */ /* 0x000fea0003800000 */
.L_x_245:
        /* <DEDUP_REMOVED lines=25> */
.L_x_247:
        /* <DEDUP_REMOVED lines=8> */
.L_x_249:
[----:B------:R-:W-:Y:S05]  /*1070*/  BSYNC B0 ;  /* 0x0000000000007941 */ /* 0x000fea0003800000 */
.L_x_248:
        /* <DEDUP_REMOVED lines=17> */
.L_x_250:
        /* <DEDUP_REMOVED lines=9> */
.L_x_235:
        /* <DEDUP_REMOVED lines=14> */
.L_x_252:
        /* <DEDUP_REMOVED lines=16> */
.L_x_4376:


//--------------------- .text._Z32group_norm_nhwc_fwd_scale_kernelI11Fp32IOBf16WLi160EEv26Group_norm_nhwc_fwd_params --------------------------
	.section	.text._Z32group_norm_nhwc_fwd_scale_kernelI11Fp32IOBf16WLi160EEv26Group_norm_nhwc_fwd_params,"ax",@progbits
	.align	128
        .global         _Z32group_norm_nhwc_fwd_scale_kernelI11Fp32IOBf16WLi160EEv26Group_norm_nhwc_fwd_params
        .type           _Z32group_norm_nhwc_fwd_scale_kernelI11Fp32IOBf16WLi160EEv26Group_norm_nhwc_fwd_params,@function
        .size           _Z32group_norm_nhwc_fwd_scale_kernelI11Fp32IOBf16WLi160EEv26Group_norm_nhwc_fwd_params,(.L_x_4377 - _Z32group_norm_nhwc_fwd_scale_kernelI11Fp32IOBf16WLi160EEv26Group_norm_nhwc_fwd_params)
        .other          _Z32group_norm_nhwc_fwd_scale_kernelI11Fp32IOBf16WLi160EEv26Group_norm_nhwc_fwd_params,@"STO_CUDA_ENTRY STV_DEFAULT"
_Z32group_norm_nhwc_fwd_scale_kernelI11Fp32IOBf16WLi160EEv26Group_norm_nhwc_fwd_params:
.text._Z32group_norm_nhwc_fwd_scale_kernelI11Fp32IOBf16WLi160EEv26Group_norm_nhwc_fwd_params:
        /* <DEDUP_REMOVED lines=99> */
.L_x_256:
        /* <DEDUP_REMOVED lines=32> */
.L_x_255:
[----:B------:R0:W-:Y:S01]  /*0830*/  @!P0 STG.E.64 desc[UR8][R16.64], R14 ;  /* 0x0000000e10008986 */ /* 0x0001e2000c101b08 */
[----:B------:R-:W-:Y:S02]  /*0840*/  IADD3 R2, R2, -0x1, RZ ;  /* 0xffffffff02027810 */ /* 0x000fe40007ffe0ff */
[----:B------:R-:W-:Y:S02]  /*0850*/  IADD3 R24, P1, R24, 0x1, RZ ;  /* 0x0000000118187810 */ /* 0x000fe40007f3e0ff */
[----:B------:R-:W-:Y:S02]  /*0860*/  ISETP.NE.AND P2, PT, R2, RZ, PT ;  /* 0x000000ff0200720c */ /* 0x000fe40003f45270 */
[----:B------:R-:W-:-:S11]  /*0870*/  IADD3.X R0, RZ, R0, RZ, P1, !PT ;  /* 0x00000000ff007210 */ /* 0x000fd60000ffe4ff */
[----:B0-----:R-:W-:Y:S05]  /*0880*/  @P2 BRA `(.L_x_256) ;  /* 0xfffffffc00682947 */ /* 0x001fea000383ffff */
[----:B------:R-:W-:-:S07]  /*0890*/  IMAD.MOV.U32 R14, RZ, RZ, R24 ;  /* 0x000000ffff0e7224 */ /* 0x000fce00078e0018 */
.L_x_254:
        /* <DEDUP_REMOVED lines=10> */
.L_x_269:
        /* <DEDUP_REMOVED lines=14> */
.L_x_258:
[----:B------:R-:W-:Y:S05]  /*0a20*/  BSYNC B0 ;  /* 0x0000000000007941 */ /* 0x000fea0003800000 */
.L_x_257:
        /* <DEDUP_REMOVED lines=24> */
.L_x_259:
        /* <DEDUP_REMOVED lines=8> */
.L_x_261:
[----:B------:R-:W-:Y:S05]  /*0c30*/  BSYNC B0 ;  /* 0x0000000000007941 */ /* 0x000fea0003800000 */
.L_x_260:
        /* <DEDUP_REMOVED lines=25> */
.L_x_262:
        /* <DEDUP_REMOVED lines=8> */
.L_x_264:
[----:B------:R-:W-:Y:S05]  /*0e50*/  BSYNC B0 ;  /* 0x0000000000007941 */ /* 0x000fea0003800000 */
.L_x_263:
        /* <DEDUP_REMOVED lines=25> */
.L_x_265:
        /* <DEDUP_REMOVED lines=8> */
.L_x_267:
[----:B------:R-:W-:Y:S05]  /*1070*/  BSYNC B0 ;  /* 0x0000000000007941 */ /* 0x000fea0003800000 */
.L_x_266:
        /* <DEDUP_REMOVED lines=17> */
.L_x_268:
        /* <DEDUP_REMOVED lines=9> */
.L_x_253:
        /* <DEDUP_REMOVED lines=14> */
.L_x_270:
        /* <DEDUP_REMOVED lines=16> */
.L_x_4377:


//--------------------- .text._Z32group_norm_nhwc_fwd_scale_kernelI11Fp32IOFp16WLi196EEv26Group_norm_nhwc_fwd_params --------------------------
	.section	.text._Z32group_norm_nhwc_fwd_scale_kernelI11Fp32IOFp16WLi196EEv26Group_norm_nhwc_fwd_params,"ax",@progbits
	.align	128
        .global         _Z32group_norm_nhwc_fwd_scale_kernelI11Fp32IOFp16WLi196EEv26Group_norm_nhwc_fwd_params
        .type           _Z32group_norm_nhwc_fwd_scale_kernelI11Fp32IOFp16WLi196EEv26Group_norm_nhwc_fwd_params,@function
        .size           _Z32group_norm_nhwc_fwd_scale_kernelI11Fp32IOFp16WLi196EEv26Group_norm_nhwc_fwd_params,(.L_x_4378 - _Z32group_norm_nhwc_fwd_scale_kernelI11Fp32IOFp16WLi196EEv26Group_norm_nhwc_fwd_params)
        .other          _Z32group_norm_nhwc_fwd_scale_kernelI11Fp32IOFp16WLi196EEv26Group_norm_nhwc_fwd_params,@"STO_CUDA_ENTRY STV_DEFAULT"
_Z32group_norm_nhwc_fwd_scale_kernelI11Fp32IOFp16WLi196EEv26Group_norm_nhwc_fwd_params:
.text._Z32group_norm_nhwc_fwd_scale_kernelI11Fp32IOFp16WLi196EEv26Group_norm_nhwc_fwd_params:
[----:B------:R-:W-:Y:S08]  /*0000*/  LDC R1, c[0x0][0x28] ;  /* 0x00000a00ff017b82 */ /* 0x000ff00000000800 */
[----:B------:R-:W0:Y:S01]  /*0010*/  LDC R11, c[0x0][0x29c] ;  /* 0x0000a700ff0b7b82 */ /* 0x000e220000000800 */
[----:B------:R-:W1:Y:S01]  /*0020*/  S2R R22, SR_TID.X ;  /* 0x0000000000167919 */ /* 0x000e620000002100 */
[----:B------:R-:W-:Y:S01]  /*0030*/  MOV R18, RZ ;  /* 0x000000ff00127202 */ /* 0x000fe20000000f00 */
        /* <DEDUP_REMOVED lines=23> */
[-C--:B------:R-:W-:Y:S02]  /*01b0*/  @!P2 IADD3 R0, R0, -R9.reuse, RZ ;  /* 0x800000090000a210 */ /* 0x080fe40007ffe0ff */
[----:B------:R-:W-:Y:S02]  /*01c0*/  @!P2 IADD3 R13, R13, 0x1, RZ ;  /* 0x000000010d0da810 */ /* 0x000fe40007ffe0ff */
[----:B------:R-:W-:Y:S02]  /*01d0*/  ISETP.GE.U32.AND P0, PT, R0, R9, PT ;  /* 0x000000090000720c */ /* 0x000fe40003f06070 */
[----:B------:R-:W-:Y:S02]  /*01e0*/  LOP3.LUT R0, R22, R11, RZ, 0x3c, !PT ;  /* 0x0000000b16007212 */ /* 0x000fe400078e3cff */
[----:B------:R-:W-:Y:S02]  /*01f0*/  ISETP.NE.AND P2, PT, R11, RZ, PT ;  /* 0x000000ff0b00720c */ /* 0x000fe40003f45270 */
[----:B------:R-:W-:-:S07]  /*0200*/  ISETP.GE.AND P1, PT, R0, RZ, PT ;  /* 0x000000ff0000720c */ /* 0x000fce0003f26270 */
[----:B------:R-:W-:-:S06]  /*0210*/  @P0 IADD3 R13, R13, 0x1, RZ ;  /* 0x000000010d0d0810 */ /* 0x000fcc0007ffe0ff */
[----:B------:R-:W-:Y:S02]  /*0220*/  @!P1 IADD3 R13, -R13, RZ, RZ ;  /* 0x000000ff0d0d9210 */ /* 0x000fe40007ffe1ff */
[----:B------:R-:W-:-:S04]  /*0230*/  @!P2 LOP3.LUT R13, RZ, R11, RZ, 0x33, !PT ;  /* 0x0000000bff0da212 */ /* 0x000fc800078e33ff */
[----:B------:R-:W-:-:S13]  /*0240*/  ISETP.GE.AND P0, PT, R13, UR4, PT ;  /* 0x000000040d007c0c */ /* 0x000fda000bf06270 */
[----:B------:R-:W1:Y:S01]  /*0250*/  @!P0 LDC.64 R2, c[0x0][0x250] ;  /* 0x00009400ff028b82 */ /* 0x000e620000000a00 */
[----:B--2---:R-:W-:-:S05]  /*0260*/  @!P0 SHF.L.U32 R0, R12, 0x1, RZ ;  /* 0x000000010c008819 */ /* 0x004fca00000006ff */
[C---:B------:R-:W-:Y:S02]  /*0270*/  @!P0 IMAD R15, R0.reuse, UR4, R13 ;  /* 0x00000004000f8c24 */ /* 0x040fe4000f8e020d */
[----:B------:R-:W-:Y:S01]  /*0280*/  @!P0 VIADD R0, R0, 0x1 ;  /* 0x0000000100008836 */ /* 0x000fe20000000000 */
[----:B------:R-:W-:-:S03]  /*0290*/  HFMA2.MMA R11, -RZ, RZ, 0, 0 ;  /* 0x00000000ff0b7435 */ /* 0x000fc600000001ff */
        /* <DEDUP_REMOVED lines=9> */
[----:B------:R-:W1:Y:S01]  /*0330*/  @!P0 LDC.64 R8, c[0x0][0x228] ;  /* 0x00008a00ff088b82 */ /* 0x000e620000000a00 */
[C---:B------:R-:W-:Y:S02]  /*0340*/  @!P0 SHF.L.U32 R19, R22.reuse, 0x1, RZ ;  /* 0x0000000116138819 */ /* 0x040fe400000006ff */
[----:B------:R-:W-:-:S05]  /*0350*/  @!P0 SHF.L.U64.HI R0, R22, 0x1, R23 ;  /* 0x0000000116008819 */ /* 0x000fca0000010217 */
[----:B------:R-:W4:Y:S01]  /*0360*/  @!P0 LDC.64 R2, c[0x0][0x230] ;  /* 0x00008c00ff028b82 */ /* 0x000f220000000a00 */
[----:B-1----:R-:W-:-:S04]  /*0370*/  @!P0 IADD3 R14, P1, R19, R8, RZ ;  /* 0x00000008130e8210 */ /* 0x002fc80007f3e0ff */
[----:B------:R-:W-:-:S03]  /*0380*/  @!P0 IADD3.X R15, R0, R9, RZ, P1, !PT ;  /* 0x00000009000f8210 */ /* 0x000fc60000ffe4ff */
[----:B------:R-:W1:Y:S01]  /*0390*/  LDC.64 R8, c[0x0][0x278] ;  /* 0x00009e00ff087b82 */ /* 0x000e620000000a00 */
[----:B----4-:R-:W-:Y:S01]  /*03a0*/  @!P0 IADD3 R2, P2, R19, R2, RZ ;  /* 0x0000000213028210 */ /* 0x010fe20007f5e0ff */
[----:B------:R-:W4:Y:S03]  /*03b0*/  @!P0 LDG.E.U16 R21, desc[UR8][R14.64] ;  /* 0x000000080e158981 */ /* 0x000f26000c1e1500 */
[----:B------:R-:W-:Y:S01]  /*03c0*/  @!P0 IADD3.X R3, R0, R3, RZ, P2, !PT ;  /* 0x0000000300038210 */ /* 0x000fe200017fe4ff */
[----:B------:R5:W4:Y:S04]  /*03d0*/  @!P0 LDG.E.U16 R16, desc[UR8][R14.64+0x2] ;  /* 0x000002080e108981 */ /* 0x000b28000c1e1500 */
[----:B------:R-:W4:Y:S04]  /*03e0*/  @!P0 LDG.E.U16 R17, desc[UR8][R2.64] ;  /* 0x0000000802118981 */ /* 0x000f28000c1e1500 */
[----:B------:R0:W4:Y:S01]  /*03f0*/  @!P0 LDG.E.U16 R20, desc[UR8][R2.64+0x2] ;  /* 0x0000020802148981 */ /* 0x000122000c1e1500 */
[----:B--2---:R-:W-:-:S04]  /*0400*/  FMUL.FTZ R10, R18, UR6 ;  /* 0x00000006120a7c20 */ /* 0x004fc80008410000 */
[----:B------:R-:W-:-:S04]  /*0410*/  FMUL.FTZ R0, R10, R10 ;  /* 0x0000000a0a007220 */ /* 0x000fc80000410000 */
[----:B---3--:R-:W-:Y:S01]  /*0420*/  FFMA.FTZ R25, R11, UR6, -R0 ;  /* 0x000000060b197c23 */ /* 0x008fe20008010800 */
[----:B------:R-:W0:Y:S04]  /*0430*/  S2UR UR6, SR_CTAID.Y ;  /* 0x00000000000679c3 */ /* 0x000e280000002600 */
[----:B------:R-:W-:-:S13]  /*0440*/  FSETP.GTU.FTZ.AND P2, PT, R25, RZ, PT ;  /* 0x000000ff1900720b */ /* 0x000fda0003f5c000 */
[----:B-----5:R-:W2:Y:S01]  /*0450*/  @P2 LDC R14, c[0x0][0x238] ;  /* 0x00008e00ff0e2b82 */ /* 0x020ea20000000800 */
[----:B0-----:R-:W-:-:S05]  /*0460*/  IMAD R19, R24, UR6, RZ ;  /* 0x0000000618137c24 */ /* 0x001fca000f8e02ff */
[----:B------:R-:W-:Y:S02]  /*0470*/  SHF.R.S32.HI R0, RZ, 0x1f, R19 ;  /* 0x0000001fff007819 */ /* 0x000fe40000011413 */
[----:B------:R-:W-:-:S04]  /*0480*/  IADD3 R3, P1, R19, R24, RZ ;  /* 0x0000001813037210 */ /* 0x000fc80007f3e0ff */
[----:B------:R-:W-:Y:S02]  /*0490*/  LEA.HI.X.SX32 R2, R24, R0, 0x1, P1 ;  /* 0x0000000018027211 */ /* 0x000fe400008f0eff */
[----:B-1----:R-:W-:-:S04]  /*04a0*/  ISETP.LT.U32.AND P1, PT, R3, R8, PT ;  /* 0x000000080300720c */ /* 0x002fc80003f21070 */
[----:B------:R-:W-:Y:S02]  /*04b0*/  ISETP.LT.AND.EX P1, PT, R2, R9, PT, P1 ;  /* 0x000000090200720c */ /* 0x000fe40003f21310 */
[----:B------:R-:W-:Y:S02]  /*04c0*/  MOV R9, 0x3f800000 ;  /* 0x3f80000000097802 */ /* 0x000fe40000000f00 */
[----:B------:R-:W-:Y:S01]  /*04d0*/  SEL R8, R3, R8, P1 ;  /* 0x0000000803087207 */ /* 0x000fe20000800000 */
[----:B--2---:R-:W-:-:S03]  /*04e0*/  @P2 FADD.FTZ R2, R25, R14 ;  /* 0x0000000e19022221 */ /* 0x004fc60000010000 */
[----:B------:R-:W-:Y:S01]  /*04f0*/  ISETP.GE.AND P1, PT, R19, R8, PT ;  /* 0x000000081300720c */ /* 0x000fe20003f26270 */
[----:B------:R0:W1:Y:S01]  /*0500*/  @P2 MUFU.RSQ R9, R2 ;  /* 0x0000000200092308 */ /* 0x0000620000001400 */
[----:B----4-:R-:W-:Y:S02]  /*0510*/  @!P0 HADD2.F32 R6, -RZ, R21.H0_H0 ;  /* 0x20000015ff068230 */ /* 0x010fe40000004100 */
[----:B------:R-:W-:Y:S02]  /*0520*/  @!P0 HADD2.F32 R7, -RZ, R16.H0_H0 ;  /* 0x20000010ff078230 */ /* 0x000fe40000004100 */
[----:B------:R-:W-:Y:S02]  /*0530*/  @!P0 HADD2.F32 R5, -RZ, R17.H0_H0 ;  /* 0x20000011ff058230 */ /* 0x000fe40000004100 */
[----:B------:R-:W-:-:S05]  /*0540*/  @!P0 HADD2.F32 R4, -RZ, R20.H0_H0 ;  /* 0x20000014ff048230 */ /* 0x000fca0000004100 */
        /* <DEDUP_REMOVED lines=12> */
[----:B------:R-:W-:Y:S01]  /*0610*/  IMAD.MOV.U32 R24, RZ, RZ, R19 ;  /* 0x000000ffff187224 */ /* 0x000fe200078e0013 */
[----:B------:R-:W-:-:S06]  /*0620*/  ULDC.64 UR4, c[0x0][0x270] ;  /* 0x00009c0000047ab9 */ /* 0x000fcc0000000a00 */
.L_x_274:
[----:B------:R-:W0:Y:S01]  /*0630*/  @!P0 LDC.64 R14, c[0x0][0x220] ;  /* 0x00008800ff0e8b82 */ /* 0x000e220000000a00 */
[----:B------:R-:W-:Y:S01]  /*0640*/  MOV R16, R20 ;  /* 0x0000001400107202 */ /* 0x000fe20000000f00 */
[----:B------:R-:W-:Y:S01]  /*0650*/  IMAD R25, R0, UR4, RZ ;  /* 0x0000000400197c24 */ /* 0x000fe2000f8e02ff */
[----:B------:R-:W-:-:S03]  /*0660*/  MOV R17, R3 ;  /* 0x0000000300117202 */ /* 0x000fc60000000f00 */
[C---:B------:R-:W-:Y:S02]  /*0670*/  IMAD R25, R24.reuse, UR5, R25 ;  /* 0x0000000518197c24 */ /* 0x040fe4000f8e0219 */
[----:B------:R-:W-:Y:S02]  /*0680*/  IMAD.WIDE.U32 R26, R24, UR4, R16 ;  /* 0x00000004181a7c25 */ /* 0x000fe4000f8e0010 */
[----:B------:R-:W1:Y:S03]  /*0690*/  @!P0 LDC.64 R16, c[0x0][0x210] ;  /* 0x00008400ff108b82 */ /* 0x000e660000000a00 */
[----:B------:R-:W-:Y:S02]  /*06a0*/  IADD3 R25, R27, R25, RZ ;  /* 0x000000191b197210 */ /* 0x000fe40007ffe0ff */
        /* <DEDUP_REMOVED lines=24> */
.L_x_273:
[----:B------:R0:W-:Y:S01]  /*0830*/  @!P0 STG.E.64 desc[UR8][R16.64], R14 ;  /* 0x0000000e10008986 */ /* 0x0001e2000c101b08 */
[----:B------:R-:W-:Y:S02]  /*0840*/  IADD3 R2, R2, -0x1, RZ ;  /* 0xffffffff02027810 */ /* 0x000fe40007ffe0ff */
[----:B------:R-:W-:Y:S02]  /*0850*/  IADD3 R24, P1, R24, 0x1, RZ ;  /* 0x0000000118187810 */ /* 0x000fe40007f3e0ff */
[----:B------:R-:W-:Y:S02]  /*0860*/  ISETP.NE.AND P2, PT, R2, RZ, PT ;  /* 0x000000ff0200720c */ /* 0x000fe40003f45270 */
[----:B------:R-:W-:-:S11]  /*0870*/  IADD3.X R0, RZ, R0, RZ, P1, !PT ;  /* 0x00000000ff007210 */ /* 0x000fd60000ffe4ff */
[----:B0-----:R-:W-:Y:S05]  /*0880*/  @P2 BRA `(.L_x_274) ;  /* 0xfffffffc00682947 */ /* 0x001fea000383ffff */
[----:B------:R-:W-:-:S07]  /*0890*/  MOV R14, R24 ;  /* 0x00000018000e7202 */ /* 0x000fce0000000f00 */
.L_x_272:
        /* <DEDUP_REMOVED lines=10> */
.L_x_287:
[----:B------:R-:W-:Y:S01]  /*0940*/  IADD3 R15, P1, R2, -0x1, RZ ;  /* 0xffffffff020f7810 */ /* 0x000fe20007f3e0ff */
[----:B------:R-:W-:Y:S01]  /*0950*/  IMAD.MOV.U32 R23, RZ, RZ, R3 ;  /* 0x000000ffff177224 */ /* 0x000fe200078e0003 */
[----:B------:R-:W-:Y:S01]  /*0960*/  MOV R22, R20 ;  /* 0x0000001400167202 */ /* 0x000fe20000000f00 */
[----:B------:R-:W-:Y:S01]  /*0970*/  BSSY B0, `(.L_x_275) ;  /* 0x000000b000007945 */ /* 0x000fe20003800000 */
[----:B------:R-:W-:-:S03]  /*0980*/  IADD3.X R14, R0, -0x1, RZ, P1, !PT ;  /* 0xffffffff000e7810 */ /* 0x000fc60000ffe4ff */
[----:B------:R-:W-:-:S04]  /*0990*/  IMAD.WIDE.U32 R26, R15, UR10, R22 ;  /* 0x0000000a0f1a7c25 */ /* 0x000fc8000f8e0016 */
[----:B------:R-:W-:-:S04]  /*09a0*/  IMAD R14, R14, UR10, RZ ;  /* 0x0000000a0e0e7c24 */ /* 0x000fc8000f8e02ff */
[----:B------:R-:W-:Y:S01]  /*09b0*/  IMAD R17, R15, UR11, R14 ;  /* 0x0000000b0f117c24 */ /* 0x000fe2000f8e020e */
[----:B------:R-:W-:-:S04]  /*09c0*/  CS2R R14, SRZ ;  /* 0x00000000000e7805 */ /* 0x000fc8000001ff00 */
[----:B------:R-:W-:Y:S01]  /*09d0*/  IADD3 R19, R27, R17, RZ ;  /* 0x000000111b137210 */ /* 0x000fe20007ffe0ff */
[----:B------:R-:W-:Y:S06]  /*09e0*/  @P0 BRA `(.L_x_276) ;  /* 0x00000000000c0947 */ /* 0x000fec0003800000 */
[----:B------:R-:W-:-:S04]  /*09f0*/  LEA R14, P1, R26, UR12, 0x2 ;  /* 0x0000000c1a0e7c11 */ /* 0x000fc8000f8210ff */
[----:B------:R-:W-:-:S06]  /*0a00*/  LEA.HI.X R15, R26, UR13, R19, 0x2, P1 ;  /* 0x0000000d1a0f7c11 */ /* 0x000fcc00088f1413 */
[----:B------:R-:W5:Y:S03]  /*0a10*/  LDG.E.64 R14, desc[UR8][R14.64] ;  /* 0x000000080e0e7981 */ /* 0x000f66000c1e1b00 */
.L_x_276:
[----:B------:R-:W-:Y:S05]  /*0a20*/  BSYNC B0 ;  /* 0x0000000000007941 */ /* 0x000fea0003800000 */
.L_x_275:
        /* <DEDUP_REMOVED lines=24> */
.L_x_277:
        /* <DEDUP_REMOVED lines=8> */
.L_x_279:
[----:B------:R-:W-:Y:S05]  /*0c30*/  BSYNC B0 ;  /* 0x0000000000007941 */ /* 0x000fea0003800000 */
.L_x_278:
[----:B0-----:R-:W0:Y:S01]  /*0c40*/  @!P0 LDC.64 R16, c[0x0][0x210] ;  /* 0x00008400ff108b82 */ /* 0x001e220000000a00 */
[----:B-----5:R-:W-:-:S04]  /*0c50*/  FADD.FTZ R14, -R10, R14 ;  /* 0x0000000e0a0e7221 */ /* 0x020fc80000010100 */
[----:B------:R-:W-:Y:S01]  /*0c60*/  FMUL.FTZ R14, R14, R9 ;  /* 0x000000090e0e7220 */ /* 0x000fe20000410000 */
[----:B0-----:R-:W-:-:S04]  /*0c70*/  @!P0 LEA R24, P2, R26, R16, 0x2 ;  /* 0x000000101a188211 */ /* 0x001fc800078410ff */
[----:B------:R-:W-:Y:S02]  /*0c80*/  @!P0 LEA.HI.X R25, R26, R17, R19, 0x2, P2 ;  /* 0x000000111a198211 */ /* 0x000fe400010f1413 */
[----:B------:R-:W-:-:S04]  /*0c90*/  IADD3 R27, P2, R2, 0x1, RZ ;  /* 0x00000001021b7810 */ /* 0x000fc80007f5e0ff */
[----:B------:R-:W-:-:S05]  /*0ca0*/  IADD3.X R16, RZ, R0, RZ, P2, !PT ;  /* 0x00000000ff107210 */ /* 0x000fca00017fe4ff */
        /* <DEDUP_REMOVED lines=18> */
.L_x_280:
        /* <DEDUP_REMOVED lines=8> */
.L_x_282:
[----:B------:R-:W-:Y:S05]  /*0e50*/  BSYNC B0 ;  /* 0x0000000000007941 */ /* 0x000fea0003800000 */
.L_x_281:
        /* <DEDUP_REMOVED lines=25> */
.L_x_283:
        /* <DEDUP_REMOVED lines=8> */
.L_x_285:
[----:B------:R-:W-:Y:S05]  /*1070*/  BSYNC B0 ;  /* 0x0000000000007941 */ /* 0x000fea0003800000 */
.L_x_284:
        /* <DEDUP_REMOVED lines=17> */
.L_x_286:
        /* <DEDUP_REMOVED lines=9> */
.L_x_271:
        /* <DEDUP_REMOVED lines=14> */
.L_x_288:
        /* <DEDUP_REMOVED lines=16> */
.L_x_4378:


//--------------------- .text._Z32group_norm_nhwc_fwd_scale_kernelI11Fp32IOFp16WLi168EEv26Group_norm_nhwc_fwd_params --------------------------
	.section	.text._Z32group_norm_nhwc_fwd_scale_kernelI11Fp32IOFp16WLi168EEv26Group_norm_nhwc_fwd_params,"ax",@progbits
	.align	128
        .global         _Z32group_norm_nhwc_fwd_scale_kernelI11Fp32IOFp16WLi168EEv26Group_norm_nhwc_fwd_params
        .type           _Z32group_norm_nhwc_fwd_scale_kernelI11Fp32IOFp16WLi168EEv26Group_norm_nhwc_fwd_params,@function
        .size           _Z32group_norm_nhwc_fwd_scale_kernelI11Fp32IOFp16WLi168EEv26Group_norm_nhwc_fwd_params,(.L_x_4379 - _Z32group_norm_nhwc_fwd_scale_kernelI11Fp32IOFp16WLi168EEv26Group_norm_nhwc_fwd_params)
        .other          _Z32group_norm_nhwc_fwd_scale_kernelI11Fp32IOFp16WLi168EEv26Group_norm_nhwc_fwd_params,@"STO_CUDA_ENTRY STV_DEFAULT"
_Z32group_norm_nhwc_fwd_scale_kernelI11Fp32IOFp16WLi168EEv26Group_norm_nhwc_fwd_params:
.text._Z32group_norm_nhwc_fwd_scale_kernelI11Fp32IOFp16WLi168EEv26Group_norm_nhwc_fwd_params:
        /* <DEDUP_REMOVED lines=99> */
.L_x_292:
        /* <DEDUP_REMOVED lines=32> */
.L_x_291:
[----:B------:R0:W-:Y:S01]  /*0830*/  @!P0 STG.E.64 desc[UR8][R16.64], R14 ;  /* 0x0000000e10008986 */ /* 0x0001e2000c101b08 */
[----:B------:R-:W-:Y:S02]  /*0840*/  IADD3 R2, R2, -0x1, RZ ;  /* 0xffffffff02027810 */ /* 0x000fe40007ffe0ff */
[----:B------:R-:W-:Y:S02]  /*0850*/  IADD3 R24, P1, R24, 0x1, RZ ;  /* 0x0000000118187810 */ /* 0x000fe40007f3e0ff */
[----:B------:R-:W-:Y:S02]  /*0860*/  ISETP.NE.AND P2, PT, R2, RZ, PT ;  /* 0x000000ff0200720c */ /* 0x000fe40003f45270 */
[----:B------:R-:W-:-:S11]  /*0870*/  IADD3.X R0, RZ, R0, RZ, P1, !PT ;  /* 0x00000000ff007210 */ /* 0x000fd60000ffe4ff */
[----:B0-----:R-:W-:Y:S05]  /*0880*/  @P2 BRA `(.L_x_292) ;  /* 0xfffffffc00682947 */ /* 0x001fea000383ffff */
[----:B------:R-:W-:-:S07]  /*0890*/  MOV R14, R24 ;  /* 0x00000018000e7202 */ /* 0x000fce0000000f00 */
.L_x_290:
        /* <DEDUP_REMOVED lines=10> */
.L_x_305:
        /* <DEDUP_REMOVED lines=14> */
.L_x_294:
[----:B------:R-:W-:Y:S05]  /*0a20*/  BSYNC B0 ;  /* 0x0000000000007941 */ /* 0x000fea0003800000 */
.L_x_293:
        /* <DEDUP_REMOVED lines=24> */
.L_x_295:
        /* <DEDUP_REMOVED lines=8> */
.L_x_297:
[----:B------:R-:W-:Y:S05]  /*0c30*/  BSYNC B0 ;  /* 0x0000000000007941 */ /* 0x000fea0003800000 */
.L_x_296:
        /* <DEDUP_REMOVED lines=25> */
.L_x_298:
        /* <DEDUP_REMOVED lines=8> */
.L_x_300:
[----:B------:R-:W-:Y:S05]  /*0e50*/  BSYNC B0 ;  /* 0x0000000000007941 */ /* 0x000fea0003800000 */
.L_x_299:
        /* <DEDUP_REMOVED lines=25> */
.L_x_301:
        /* <DEDUP_REMOVED lines=8> */
.L_x_303:
[----:B------:R-:W-:Y:S05]  /*1070*/  BSYNC B0 ;  /* 0x0000000000007941 */ /* 0x000fea0003800000 */
.L_x_302:
        /* <DEDUP_REMOVED lines=17> */
.L_x_304:
        /* <DEDUP_REMOVED lines=9> */
.L_x_289:
        /* <DEDUP_REMOVED lines=14> */
.L_x_306:
        /* <DEDUP_REMOVED lines=16> */
.L_x_4379:


//--------------------- .text._Z32group_norm_nhwc_fwd_scale_kernelI11Fp32IOFp16WLi64EEv26Group_norm_nhwc_fwd_params --------------------------
	.section	.text._Z32group_norm_nhwc_fwd_scale_kernelI11Fp32IOFp16WLi64EEv26Group_norm_nhwc_fwd_params,"ax",@progbits
	.align	128
        .global         _Z32group_norm_nhwc_fwd_scale_kernelI11Fp32IOFp16WLi64EEv26Group_norm_nhwc_fwd_params
        .type           _Z32group_norm_nhwc_fwd_scale_kernelI11Fp32IOFp16WLi64EEv26Group_norm_nhwc_fwd_params,@function
        .size           _Z32group_norm_nhwc_fwd_scale_kernelI11Fp32IOFp16WLi64EEv26Group_norm_nhwc_fwd_params,(.L_x_4380 - _Z32group_norm_nhwc_fwd_scale_kernelI11Fp32IOFp16WLi64EEv26Group_norm_nhwc_fwd_params)
        .other          _Z32group_norm_nhwc_fwd_scale_kernelI11Fp32IOFp16WLi64EEv26Group_norm_nhwc_fwd_params,@"STO_CUDA_ENTRY STV_DEFAULT"
_Z32group_norm_nhwc_fwd_scale_kernelI11Fp32IOFp16WLi64EEv26Group_norm_nhwc_fwd_params:
.text._Z32group_norm_nhwc_fwd_scale_kernelI11Fp32IOFp16WLi64EEv26Group_norm_nhwc_fwd_params:
        /* <DEDUP_REMOVED lines=99> */
.L_x_310:
        /* <DEDUP_REMOVED lines=32> */
.L_x_309:
[----:B------:R0:W-:Y:S01]  /*0830*/  @!P0 STG.E.64 desc[UR8][R16.64], R14 ;  /* 0x0000000e10008986 */ /* 0x0001e2000c101b08 */
[----:B------:R-:W-:Y:S02]  /*0840*/  IADD3 R2, R2, -0x1, RZ ;  /* 0xffffffff02027810 */ /* 0x000fe40007ffe0ff */
[----:B------:R-:W-:Y:S02]  /*0850*/  IADD3 R24, P1, R24, 0x1, RZ ;  /* 0x0000000118187810 */ /* 0x000fe40007f3e0ff */
[----:B------:R-:W-:Y:S02]  /*0860*/  ISETP.NE.AND P2, PT, R2, RZ, PT ;  /* 0x000000ff0200720c */ /* 0x000fe40003f45270 */
[----:B------:R-:W-:-:S11]  /*0870*/  IADD3.X R0, RZ, R0, RZ, P1, !PT ;  /* 0x00000000ff007210 */ /* 0x000fd60000ffe4ff */
[----:B0-----:R-:W-:Y:S05]  /*0880*/  @P2 BRA `(.L_x_310) ;  /* 0xfffffffc00682947 */ /* 0x001fea000383ffff */
[----:B------:R-:W-:-:S07]  /*0890*/  MOV R14, R24 ;  /* 0x00000018000e7202 */ /* 0x000fce0000000f00 */
.L_x_308:
        /* <DEDUP_REMOVED lines=10> */
.L_x_323:
        /* <DEDUP_REMOVED lines=14> */
.L_x_312:
[----:B------:R-:W-:Y:S05]  /*0a20*/  BSYNC B0 ;  /* 0x0000000000007941 */ /* 0x000fea0003800000 */
.L_x_311:
        /* <DEDUP_REMOVED lines=24> */
.L_x_313:
        /* <DEDUP_REMOVED lines=8> */
.L_x_315:
[----:B------:R-:W-:Y:S05]  /*0c30*/  BSYNC B0 ;  /* 0x0000000000007941 */ /* 0x000fea0003800000 */
.L_x_314:
        /* <DEDUP_REMOVED lines=25> */
.L_x_316:
        /* <DEDUP_REMOVED lines=8> */
.L_x_318:
[----:B------:R-:W-:Y:S05]  /*0e50*/  BSYNC B0 ;  /* 0x0000000000007941 */ /* 0x000fea0003800000 */
.L_x_317:
        /* <DEDUP_REMOVED lines=25> */
.L_x_319:
        /* <DEDUP_REMOVED lines=8> */
.L_x_321:
[----:B------:R-:W-:Y:S05]  /*1070*/  BSYNC B0 ;  /* 0x0000000000007941 */ /* 0x000fea0003800000 */
.L_x_320:
        /* <DEDUP_REMOVED lines=17> */
.L_x_322:
        /* <DEDUP_REMOVED lines=9> */
.L_x_307:
        /* <DEDUP_REMOVED lines=14> */
.L_x_324:
        /* <DEDUP_REMOVED lines=16> */
.L_x_4380:


//--------------------- .text._Z32group_norm_nhwc_fwd_scale_kernelI11Fp32IOFp16WLi128EEv26Group_norm_nhwc_fwd_params --------------------------
	.section	.text._Z32group_norm_nhwc_fwd_scale_kernelI11Fp32IOFp16WLi128EEv26Group_norm_nhwc_fwd_params,"ax",@progbits
	.align	128
        .global         _Z32group_norm_nhwc_fwd_scale_kernelI11Fp32IOFp16WLi128EEv26Group_norm_nhwc_fwd_params
        .type           _Z32group_norm_nhwc_fwd_scale_kernelI11Fp32IOFp16WLi128EEv26Group_norm_nhwc_fwd_params,@function
        .size           _Z32group_norm_nhwc_fwd_scale_kernelI11Fp32IOFp16WLi128EEv26Group_norm_nhwc_fwd_params,(.L_x_4381 - _Z32group_norm_nhwc_fwd_scale_kernelI11Fp32IOFp16WLi128EEv26Group_norm_nhwc_fwd_params)
        .other          _Z32group_norm_nhwc_fwd_scale_kernelI11Fp32IOFp16WLi128EEv26Group_norm_nhwc_fwd_params,@"STO_CUDA_ENTRY STV_DEFAULT"
_Z32group_norm_nhwc_fwd_scale_kernelI11Fp32IOFp16WLi128EEv26Group_norm_nhwc_fwd_params:
.text._Z32group_norm_nhwc_fwd_scale_kernelI11Fp32IOFp16WLi128EEv26Group_norm_nhwc_fwd_params:
        /* <DEDUP_REMOVED lines=99> */
.L_x_328:
        /* <DEDUP_REMOVED lines=32> */
.L_x_327:
[----:B------:R0:W-:Y:S01]  /*0830*/  @!P0 STG.E.64 desc[UR8][R16.64], R14 ;  /* 0x0000000e10008986 */ /* 0x0001e2000c101b08 */
[----:B------:R-:W-:Y:S02]  /*0840*/  IADD3 R2, R2, -0x1, RZ ;  /* 0xffffffff02027810 */ /* 0x000fe40007ffe0ff */
[----:B------:R-:W-:Y:S02]  /*0850*/  IADD3 R24, P1, R24, 0x1, RZ ;  /* 0x0000000118187810 */ /* 0x000fe40007f3e0ff */
[----:B------:R-:W-:Y:S02]  /*0860*/  ISETP.NE.AND P2, PT, R2, RZ, PT ;  /* 0x000000ff0200720c */ /* 0x000fe40003f45270 */
[----:B------:R-:W-:-:S11]  /*0870*/  IADD3.X R0, RZ, R0, RZ, P1, !PT ;  /* 0x00000000ff007210 */ /* 0x000fd60000ffe4ff */
[----:B0-----:R-:W-:Y:S05]  /*0880*/  @P2 BRA `(.L_x_328) ;  /* 0xfffffffc00682947 */ /* 0x001fea000383ffff */
[----:B------:R-:W-:-:S07]  /*0890*/  MOV R14, R24 ;  /* 0x00000018000e7202 */ /* 0x000fce0000000f00 */
.L_x_326:
        /* <DEDUP_REMOVED lines=10> */
.L_x_341:
        /* <DEDUP_REMOVED lines=14> */
.L_x_330:
[----:B------:R-:W-:Y:S05]  /*0a20*/  BSYNC B0 ;  /* 0x0000000000007941 */ /* 0x000fea0003800000 */
.L_x_329:
        /* <DEDUP_REMOVED lines=24> */
.L_x_331:
        /* <DEDUP_REMOVED lines=8> */
.L_x_333:
[----:B------:R-:W-:Y:S05]  /*0c30*/  BSYNC B0 ;  /* 0x0000000000007941 */ /* 0x000fea0003800000 */
.L_x_332:
        /* <DEDUP_REMOVED lines=25> */
.L_x_334:
        /* <DEDUP_REMOVED lines=8> */
.L_x_336:
[----:B------:R-:W-:Y:S05]  /*0e50*/  BSYNC B0 ;  /* 0x0000000000007941 */ /* 0x000fea0003800000 */
.L_x_335:
        /* <DEDUP_REMOVED lines=25> */
.L_x_337:
        /* <DEDUP_REMOVED lines=8> */
.L_x_339:
[----:B------:R-:W-:Y:S05]  /*1070*/  BSYNC B0 ;  /* 0x0000000000007941 */ /* 0x000fea0003800000 */
.L_x_338:
        /* <DEDUP_REMOVED lines=17> */
.L_x_340:
        /* <DEDUP_REMOVED lines=9> */
.L_x_325:
        /* <DEDUP_REMOVED lines=14> */
.L_x_342:
        /* <DEDUP_REMOVED lines=16> */
.L_x_4381:


//--------------------- .text._Z32group_norm_nhwc_fwd_scale_kernelI11Fp32IOFp16WLi192EEv26Group_norm_nhwc_fwd_params --------------------------
	.section	.text._Z32group_norm_nhwc_fwd_scale_kernelI11Fp32IOFp16WLi192EEv26Group_norm_nhwc_fwd_params,"ax",@progbits
	.align	128
        .global         _Z32group_norm_nhwc_fwd_scale_kernelI11Fp32IOFp16WLi192EEv26Group_norm_nhwc_fwd_params
        .type           _Z32group_norm_nhwc_fwd_scale_kernelI11Fp32IOFp16WLi192EEv26Group_norm_nhwc_fwd_params,@function
        .size           _Z32group_norm_nhwc_fwd_scale_kernelI11Fp32IOFp16WLi192EEv26Group_norm_nhwc_fwd_params,(.L_x_4382 - _Z32group_norm_nhwc_fwd_scale_kernelI11Fp32IOFp16WLi192EEv26Group_norm_nhwc_fwd_params)
        .other          _Z32group_norm_nhwc_fwd_scale_kernelI11Fp32IOFp16WLi192EEv26Group_norm_nhwc_fwd_params,@"STO_CUDA_ENTRY STV_DEFAULT"
_Z32group_norm_nhwc_fwd_scale_kernelI11Fp32IOFp16WLi192EEv26Group_norm_nhwc_fwd_params:
.text._Z32group_norm_nhwc_fwd_scale_kernelI11Fp32IOFp16WLi192EEv26Group_norm_nhwc_fwd_params:
        /* <DEDUP_REMOVED lines=99> */
.L_x_346:
        /* <DEDUP_REMOVED lines=32> */
.L_x_345:
[----:B------:R0:W-:Y:S01]  /*0830*/  @!P0 STG.E.64 desc[UR8][R16.64], R14 ;  /* 0x0000000e10008986 */ /* 0x0001e2000c101b08 */
[----:B------:R-:W-:Y:S02]  /*0840*/  IADD3 R2, R2, -0x1, RZ ;  /* 0xffffffff02027810 */ /* 0x000fe40007ffe0ff */
[----:B------:R-:W-:Y:S02]  /*0850*/  IADD3 R24, P1, R24, 0x1, RZ ;  /* 0x0000000118187810 */ /* 0x000fe40007f3e0ff */
[----:B------:R-:W-:Y:S02]  /*0860*/  ISETP.NE.AND P2, PT, R2, RZ, PT ;  /* 0x000000ff0200720c */ /* 0x000fe40003f45270 */
[----:B------:R-:W-:-:S11]  /*0870*/  IADD3.X R0, RZ, R0, RZ, P1, !PT ;  /* 0x00000000ff007210 */ /* 0x000fd60000ffe4ff */
[----:B0-----:R-:W-:Y:S05]  /*0880*/  @P2 BRA `(.L_x_346) ;  /* 0xfffffffc00682947 */ /* 0x001fea000383ffff */
[----:B------:R-:W-:-:S07]  /*0890*/  MOV R14, R24 ;  /* 0x00000018000e7202 */ /* 0x000fce0000000f00 */
.L_x_344:
        /* <DEDUP_REMOVED lines=10> */
.L_x_359:
        /* <DEDUP_REMOVED lines=14> */
.L_x_348:
[----:B------:R-:W-:Y:S05]  /*0a20*/  BSYNC B0 ;  /* 0x0000000000007941 */ /* 0x000fea0003800000 */
.L_x_347:
        /* <DEDUP_REMOVED lines=24> */
.L_x_349:
        /* <DEDUP_REMOVED lines=8> */
.L_x_351:
[----:B------:R-:W-:Y:S05]  /*0c30*/  BSYNC B0 ;  /* 0x0000000000007941 */ /* 0x000fea0003800000 */
.L_x_350:
        /* <DEDUP_REMOVED lines=25> */
.L_x_352:
        /* <DEDUP_REMOVED lines=8> */
.L_x_354:
[----:B------:R-:W-:Y:S05]  /*0e50*/  BSYNC B0 ;  /* 0x0000000000007941 */ /* 0x000fea0003800000 */
.L_x_353:
        /* <DEDUP_REMOVED lines=25> */
.L_x_355:
        /* <DEDUP_REMOVED lines=8> */
.L_x_357:
[----:B------:R-:W-:Y:S05]  /*1070*/  BSYNC B0 ;  /* 0x0000000000007941 */ /* 0x000fea0003800000 */
.L_x_356:
        /* <DEDUP_REMOVED lines=17> */
.L_x_358:
        /* <DEDUP_REMOVED lines=9> */
.L_x_343:
        /* <DEDUP_REMOVED lines=14> */
.L_x_360:
        /* <DEDUP_REMOVED lines=16> */
.L_x_4382:


//--------------------- .text._Z32group_norm_nhwc_fwd_scale_kernelI11Fp32IOFp16WLi448EEv26Group_norm_nhwc_fwd_params --------------------------
	.section	.text._Z32group_norm_nhwc_fwd_scale_kernelI11Fp32IOFp16WLi448EEv26Group_norm_nhwc_fwd_params,"ax",@progbits
	.align	128
        .global         _Z32group_norm_nhwc_fwd_scale_kernelI11Fp32IOFp16WLi448EEv26Group_norm_nhwc_fwd_params
        .type           _Z32group_norm_nhwc_fwd_scale_kernelI11Fp32IOFp16WLi448EEv26Group_norm_nhwc_fwd_params,@function
        .size           _Z32group_norm_nhwc_fwd_scale_kernelI11Fp32IOFp16WLi448EEv26Group_norm_nhwc_fwd_params,(.L_x_4383 - _Z32group_norm_nhwc_fwd_scale_kernelI11Fp32IOFp16WLi448EEv26Group_norm_nhwc_fwd_params)
        .other          _Z32group_norm_nhwc_fwd_scale_kernelI11Fp32IOFp16WLi448EEv26Group_norm_nhwc_fwd_params,@"STO_CUDA_ENTRY STV_DEFAULT"
_Z32group_norm_nhwc_fwd_scale_kernelI11Fp32IOFp16WLi448EEv26Group_norm_nhwc_fwd_params:
.text._Z32group_norm_nhwc_fwd_scale_kernelI11Fp32IOFp16WLi448EEv26Group_norm_nhwc_fwd_params:
        /* <DEDUP_REMOVED lines=99> */
.L_x_364:
        /* <DEDUP_REMOVED lines=32> */
.L_x_363:
[----:B------:R0:W-:Y:S01]  /*0830*/  @!P0 STG.E.64 desc[UR8][R16.64], R14 ;  /* 0x0000000e10008986 */ /* 0x0001e2000c101b08 */
[----:B------:R-:W-:Y:S02]  /*0840*/  IADD3 R2, R2, -0x1, RZ ;  /* 0xffffffff02027810 */ /* 0x000fe40007ffe0ff */
[----:B------:R-:W-:Y:S02]  /*0850*/  IADD3 R24, P1, R24, 0x1, RZ ;  /* 0x0000000118187810 */ /* 0x000fe40007f3e0ff */
[----:B------:R-:W-:Y:S02]  /*0860*/  ISETP.NE.AND P2, PT, R2, RZ, PT ;  /* 0x000000ff0200720c */ /* 0x000fe40003f45270 */
[----:B------:R-:W-:-:S11]  /*0870*/  IADD3.X R0, RZ, R0, RZ, P1, !PT ;  /* 0x00000000ff007210 */ /* 0x000fd60000ffe4ff */
[----:B0-----:R-:W-:Y:S05]  /*0880*/  @P2 BRA `(.L_x_364) ;  /* 0xfffffffc00682947 */ /* 0x001fea000383ffff */
[----:B------:R-:W-:-:S07]  /*0890*/  MOV R14, R24 ;  /* 0x00000018000e7202 */ /* 0x000fce0000000f00 */
.L_x_362:
        /* <DEDUP_REMOVED lines=10> */
.L_x_377:
        /* <DEDUP_REMOVED lines=14> */
.L_x_366:
[----:B------:R-:W-:Y:S05]  /*0a20*/  BSYNC B0 ;  /* 0x0000000000007941 */ /* 0x000fea0003800000 */
.L_x_365:
        /* <DEDUP_REMOVED lines=24> */
.L_x_367:
        /* <DEDUP_REMOVED lines=8> */
.L_x_369:
[----:B------:R-:W-:Y:S05]  /*0c30*/  BSYNC B0 ;  /* 0x0000000000007941 */ /* 0x000fea0003800000 */
.L_x_368:
        /* <DEDUP_REMOVED lines=25> */
.L_x_370:
        /* <DEDUP_REMOVED lines=8> */
.L_x_372:
[----:B------:R-:W-:Y:S05]  /*0e50*/  BSYNC B0 ;  /* 0x0000000000007941 */ /* 0x000fea0003800000 */
.L_x_371:
        /* <DEDUP_REMOVED lines=25> */
.L_x_373:
        /* <DEDUP_REMOVED lines=8> */
.L_x_375:
[----:B------:R-:W-:Y:S05]  /*1070*/  BSYNC B0 ;  /* 0x0000000000007941 */ /* 0x000fea0003800000 */
.L_x_374:
        /* <DEDUP_REMOVED lines=17> */
.L_x_376:
        /* <DEDUP_REMOVED lines=9> */
.L_x_361:
        /* <DEDUP_REMOVED lines=14> */
.L_x_378:
        /* <DEDUP_REMOVED lines=16> */
.L_x_4383:


//--------------------- .text._Z32group_norm_nhwc_fwd_scale_kernelI11Fp32IOFp16WLi256EEv26Group_norm_nhwc_fwd_params --------------------------
	.section	.text._Z32group_norm_nhwc_fwd_scale_kernelI11Fp32IOFp16WLi256EEv26Group_norm_nhwc_fwd_params,"ax",@progbits
	.align	128
        .global         _Z32group_norm_nhwc_fwd_scale_kernelI11Fp32IOFp16WLi256EEv26Group_norm_nhwc_fwd_params
        .type           _Z32group_norm_nhwc_fwd_scale_kernelI11Fp32IOFp16WLi256EEv26Group_norm_nhwc_fwd_params,@function
        .size           _Z32group_norm_nhwc_fwd_scale_kernelI11Fp32IOFp16WLi256EEv26Group_norm_nhwc_fwd_params,(.L_x_4384 - _Z32group_norm_nhwc_fwd_scale_kernelI11Fp32IOFp16WLi256EEv26Group_norm_nhwc_fwd_params)
        .other          _Z32group_norm_nhwc_fwd_scale_kernelI11Fp32IOFp16WLi256EEv26Group_norm_nhwc_fwd_params,@"STO_CUDA_ENTRY STV_DEFAULT"
_Z32group_norm_nhwc_fwd_scale_kernelI11Fp32IOFp16WLi256EEv26Group_norm_nhwc_fwd_params:
.text._Z32group_norm_nhwc_fwd_scale_kernelI11Fp32IOFp16WLi256EEv26Group_norm_nhwc_fwd_params:
        /* <DEDUP_REMOVED lines=99> */
.L_x_382:
        /* <DEDUP_REMOVED lines=32> */
.L_x_381:
[----:B------:R0:W-:Y:S01]  /*0830*/  @!P0 STG.E.64 desc[UR8][R16.64], R14 ;  /* 0x0000000e10008986 */ /* 0x0001e2000c101b08 */
[----:B------:R-:W-:Y:S02]  /*0840*/  IADD3 R2, R2, -0x1, RZ ;  /* 0xffffffff02027810 */ /* 0x000fe40007ffe0ff */
[----:B------:R-:W-:Y:S02]  /*0850*/  IADD3 R24, P1, R24, 0x1, RZ ;  /* 0x0000000118187810 */ /* 0x000fe40007f3e0ff */
[----:B------:R-:W-:Y:S02]  /*0860*/  ISETP.NE.AND P2, PT, R2, RZ, PT ;  /* 0x000000ff0200720c */ /* 0x000fe40003f45270 */
[----:B------:R-:W-:-:S11]  /*0870*/  IADD3.X R0, RZ, R0, RZ, P1, !PT ;  /* 0x00000000ff007210 */ /* 0x000fd60000ffe4ff */
[----:B0-----:R-:W-:Y:S05]  /*0880*/  @P2 BRA `(.L_x_382) ;  /* 0xfffffffc00682947 */ /* 0x001fea000383ffff */
[----:B------:R-:W-:-:S07]  /*0890*/  MOV R14, R24 ;  /* 0x00000018000e7202 */ /* 0x000fce0000000f00 */
.L_x_380:
        /* <DEDUP_REMOVED lines=10> */
.L_x_395:
        /* <DEDUP_REMOVED lines=14> */
.L_x_384:
[----:B------:R-:W-:Y:S05]  /*0a20*/  BSYNC B0 ;  /* 0x0000000000007941 */ /* 0x000fea0003800000 */
.L_x_383:
        /* <DEDUP_REMOVED lines=24> */
.L_x_385:
        /* <DEDUP_REMOVED lines=8> */
.L_x_387:
[----:B------:R-:W-:Y:S05]  /*0c30*/  BSYNC B0 ;  /* 0x0000000000007941 */ /* 0x000fea0003800000 */
.L_x_386:
        /* <DEDUP_REMOVED lines=25> */
.L_x_388:
        /* <DEDUP_REMOVED lines=8> */
.L_x_390:
[----:B------:R-:W-:Y:S05]  /*0e50*/  BSYNC B0 ;  /* 0x0000000000007941 */ /* 0x000fea0003800000 */
.L_x_389:
        /* <DEDUP_REMOVED lines=25> */
.L_x_391:
        /* <DEDUP_REMOVED lines=8> */
.L_x_393:
[----:B------:R-:W-:Y:S05]  /*1070*/  BSYNC B0 ;  /* 0x0000000000007941 */ /* 0x000fea0003800000 */
.L_x_392:
        /* <DEDUP_REMOVED lines=17> */
.L_x_394:
        /* <DEDUP_REMOVED lines=9> */
.L_x_379:
        /* <DEDUP_REMOVED lines=14> */
.L_x_396:
        /* <DEDUP_REMOVED lines=16> */
.L_x_4384:


//--------------------- .text._Z32group_norm_nhwc_fwd_scale_kernelI11Fp32IOFp16WLi120EEv26Group_norm_nhwc_fwd_params --------------------------
	.section	.text._Z32group_norm_nhwc_fwd_scale_kernelI11Fp32IOFp16WLi120EEv26Group_norm_nhwc_fwd_params,"ax",@progbits
	.align	128
        .global         _Z32group_norm_nhwc_fwd_scale_kernelI11Fp32IOFp16WLi120EEv26Group_norm_nhwc_fwd_params
        .type           _Z32group_norm_nhwc_fwd_scale_kernelI11Fp32IOFp16WLi120EEv26Group_norm_nhwc_fwd_params,@function
        .size           _Z32group_norm_nhwc_fwd_scale_kernelI11Fp32IOFp16WLi120EEv26Group_norm_nhwc_fwd_params,(.L_x_4385 - _Z32group_norm_nhwc_fwd_scale_kernelI11Fp32IOFp16WLi120EEv26Group_norm_nhwc_fwd_params)
        .other          _Z32group_norm_nhwc_fwd_scale_kernelI11Fp32IOFp16WLi120EEv26Group_norm_nhwc_fwd_params,@"STO_CUDA_ENTRY STV_DEFAULT"
_Z32group_norm_nhwc_fwd_scale_kernelI11Fp32IOFp16WLi120EEv26Group_norm_nhwc_fwd_params:
.text._Z32group_norm_nhwc_fwd_scale_kernelI11Fp32IOFp16WLi120EEv26Group_norm_nhwc_fwd_params:
        /* <DEDUP_REMOVED lines=99> */
.L_x_400:
        /* <DEDUP_REMOVED lines=32> */
.L_x_399:
[----:B------:R0:W-:Y:S01]  /*0830*/  @!P0 STG.E.64 desc[UR8][R16.64], R14 ;  /* 0x0000000e10008986 */ /* 0x0001e2000c101b08 */
[----:B------:R-:W-:Y:S02]  /*0840*/  IADD3 R2, R2, -0x1, RZ ;  /* 0xffffffff02027810 */ /* 0x000fe40007ffe0ff */
[----:B------:R-:W-:Y:S02]  /*0850*/  IADD3 R24, P1, R24, 0x1, RZ ;  /* 0x0000000118187810 */ /* 0x000fe40007f3e0ff */
[----:B------:R-:W-:Y:S02]  /*0860*/  ISETP.NE.AND P2, PT, R2, RZ, PT ;  /* 0x000000ff0200720c */ /* 0x000fe40003f45270 */
[----:B------:R-:W-:-:S11]  /*0870*/  IADD3.X R0, RZ, R0, RZ, P1, !PT ;  /* 0x00000000ff007210 */ /* 0x000fd60000ffe4ff */
[----:B0-----:R-:W-:Y:S05]  /*0880*/  @P2 BRA `(.L_x_400) ;  /* 0xfffffffc00682947 */ /* 0x001fea000383ffff */
[----:B------:R-:W-:-:S07]  /*0890*/  MOV R14, R24 ;  /* 0x00000018000e7202 */ /* 0x000fce0000000f00 */
.L_x_398:
        /* <DEDUP_REMOVED lines=10> */
.L_x_413:
        /* <DEDUP_REMOVED lines=14> */
.L_x_402:
[----:B------:R-:W-:Y:S05]  /*0a20*/  BSYNC B0 ;  /* 0x0000000000007941 */ /* 0x000fea0003800000 */
.L_x_401:
        /* <DEDUP_REMOVED lines=24> */
.L_x_403:
        /* <DEDUP_REMOVED lines=8> */
.L_x_405:
[----:B------:R-:W-:Y:S05]  /*0c30*/  BSYNC B0 ;  /* 0x0000000000007941 */ /* 0x000fea0003800000 */
.L_x_404:
        /* <DEDUP_REMOVED lines=25> */
.L_x_406:
        /* <DEDUP_REMOVED lines=8> */
.L_x_408:
[----:B------:R-:W-:Y:S05]  /*0e50*/  BSYNC B0 ;  /* 0x0000000000007941 */ /* 0x000fea0003800000 */
.L_x_407:
        /* <DEDUP_REMOVED lines=25> */
.L_x_409:
        /* <DEDUP_REMOVED lines=8> */
.L_x_411:
[----:B------:R-:W-:Y:S05]  /*1070*/  BSYNC B0 ;  /* 0x0000000000007941 */ /* 0x000fea0003800000 */
.L_x_410:
        /* <DEDUP_REMOVED lines=17> */
.L_x_412:
        /* <DEDUP_REMOVED lines=9> */
.L_x_397:
        /* <DEDUP_REMOVED lines=14> */
.L_x_414:
        /* <DEDUP_REMOVED lines=16> */
.L_x_4385:


//--------------------- .text._Z32group_norm_nhwc_fwd_scale_kernelI11Fp32IOFp16WLi140EEv26Group_norm_nhwc_fwd_params --------------------------
	.section	.text._Z32group_norm_nhwc_fwd_scale_kernelI11Fp32IOFp16WLi140EEv26Group_norm_nhwc_fwd_params,"ax",@progbits
	.align	128
        .global         _Z32group_norm_nhwc_fwd_scale_kernelI11Fp32IOFp16WLi140EEv26Group_norm_nhwc_fwd_params
        .type           _Z32group_norm_nhwc_fwd_scale_kernelI11Fp32IOFp16WLi140EEv26Group_norm_nhwc_fwd_params,@function
        .size           _Z32group_norm_nhwc_fwd_scale_kernelI11Fp32IOFp16WLi140EEv26Group_norm_nhwc_fwd_params,(.L_x_4386 - _Z32group_norm_nhwc_fwd_scale_kernelI11Fp32IOFp16WLi140EEv26Group_norm_nhwc_fwd_params)
        .other          _Z32group_norm_nhwc_fwd_scale_kernelI11Fp32IOFp16WLi140EEv26Group_norm_nhwc_fwd_params,@"STO_CUDA_ENTRY STV_DEFAULT"
_Z32group_norm_nhwc_fwd_scale_kernelI11Fp32IOFp16WLi140EEv26Group_norm_nhwc_fwd_params:
.text._Z32group_norm_nhwc_fwd_scale_kernelI11Fp32IOFp16WLi140EEv26Group_norm_nhwc_fwd_params:
        /* <DEDUP_REMOVED lines=99> */
.L_x_418:
        /* <DEDUP_REMOVED lines=32> */
.L_x_417:
[----:B------:R0:W-:Y:S01]  /*0830*/  @!P0 STG.E.64 desc[UR8][R16.64], R14 ;  /* 0x0000000e10008986 */ /* 0x0001e2000c101b08 */
[----:B------:R-:W-:Y:S02]  /*0840*/  IADD3 R2, R2, -0x1, RZ ;  /* 0xffffffff02027810 */ /* 0x000fe40007ffe0ff */
[----:B------:R-:W-:Y:S02]  /*0850*/  IADD3 R24, P1, R24, 0x1, RZ ;  /* 0x0000000118187810 */ /* 0x000fe40007f3e0ff */
[----:B------:R-:W-:Y:S02]  /*0860*/  ISETP.NE.AND P2, PT, R2, RZ, PT ;  /* 0x000000ff0200720c */ /* 0x000fe40003f45270 */
[----:B------:R-:W-:-:S11]  /*0870*/  IADD3.X R0, RZ, R0, RZ, P1, !PT ;  /* 0x00000000ff007210 */ /* 0x000fd60000ffe4ff */
[----:B0-----:R-:W-:Y:S05]  /*0880*/  @P2 BRA `(.L_x_418) ;  /* 0xfffffffc00682947 */ /* 0x001fea000383ffff */
[----:B------:R-:W-:-:S07]  /*0890*/  MOV R14, R24 ;  /* 0x00000018000e7202 */ /* 0x000fce0000000f00 */
.L_x_416:
        /* <DEDUP_REMOVED lines=10> */
.L_x_431:
        /* <DEDUP_REMOVED lines=14> */
.L_x_420:
[----:B------:R-:W-:Y:S05]  /*0a20*/  BSYNC B0 ;  /* 0x0000000000007941 */ /* 0x000fea0003800000 */
.L_x_419:
        /* <DEDUP_REMOVED lines=24> */
.L_x_421:
        /* <DEDUP_REMOVED lines=8> */
.L_x_423:
[----:B------:R-:W-:Y:S05]  /*0c30*/  BSYNC B0 ;  /* 0x0000000000007941 */ /* 0x000fea0003800000 */
.L_x_422:
        /* <DEDUP_REMOVED lines=25> */
.L_x_424:
        /* <DEDUP_REMOVED lines=8> */
.L_x_426:
[----:B------:R-:W-:Y:S05]  /*0e50*/  BSYNC B0 ;  /* 0x0000000000007941 */ /* 0x000fea0003800000 */
.L_x_425:
        /* <DEDUP_REMOVED lines=25> */
.L_x_427:
        /* <DEDUP_REMOVED lines=8> */
.L_x_429:
[----:B------:R-:W-:Y:S05]  /*1070*/  BSYNC B0 ;  /* 0x0000000000007941 */ /* 0x000fea0003800000 */
.L_x_428:
        /* <DEDUP_REMOVED lines=17> */
.L_x_430:
        /* <DEDUP_REMOVED lines=9> */
.L_x_415:
        /* <DEDUP_REMOVED lines=14> */
.L_x_432:
        /* <DEDUP_REMOVED lines=16> */
.L_x_4386:


//--------------------- .text._Z32group_norm_nhwc_fwd_scale_kernelI11Fp32IOFp16WLi160EEv26Group_norm_nhwc_fwd_params --------------------------
	.section	.text._Z32group_norm_nhwc_fwd_scale_kernelI11Fp32IOFp16WLi160EEv26Group_norm_nhwc_fwd_params,"ax",@progbits
	.align	128
        .global         _Z32group_norm_nhwc_fwd_scale_kernelI11Fp32IOFp16WLi160EEv26Group_norm_nhwc_fwd_params
        .type           _Z32group_norm_nhwc_fwd_scale_kernelI11Fp32IOFp16WLi160EEv26Group_norm_nhwc_fwd_params,@function
        .size           _Z32group_norm_nhwc_fwd_scale_kernelI11Fp32IOFp16WLi160EEv26Group_norm_nhwc_fwd_params,(.L_x_4387 - _Z32group_norm_nhwc_fwd_scale_kernelI11Fp32IOFp16WLi160EEv26Group_norm_nhwc_fwd_params)
        .other          _Z32group_norm_nhwc_fwd_scale_kernelI11Fp32IOFp16WLi160EEv26Group_norm_nhwc_fwd_params,@"STO_CUDA_ENTRY STV_DEFAULT"
_Z32group_norm_nhwc_fwd_scale_kernelI11Fp32IOFp16WLi160EEv26Group_norm_nhwc_fwd_params:
.text._Z32group_norm_nhwc_fwd_scale_kernelI11Fp32IOFp16WLi160EEv26Group_norm_nhwc_fwd_params:
        /* <DEDUP_REMOVED lines=99> */
.L_x_436:
        /* <DEDUP_REMOVED lines=32> */
.L_x_435:
[----:B------:R0:W-:Y:S01]  /*0830*/  @!P0 STG.E.64 desc[UR8][R16.64], R14 ;  /* 0x0000000e10008986 */ /* 0x0001e2000c101b08 */
[----:B------:R-:W-:Y:S02]  /*0840*/  IADD3 R2, R2, -0x1, RZ ;  /* 0xffffffff02027810 */ /* 0x000fe40007ffe0ff */
[----:B------:R-:W-:Y:S02]  /*0850*/  IADD3 R24, P1, R24, 0x1, RZ ;  /* 0x0000000118187810 */ /* 0x000fe40007f3e0ff */
[----:B------:R-:W-:Y:S02]  /*0860*/  ISETP.NE.AND P2, PT, R2, RZ, PT ;  /* 0x000000ff0200720c */ /* 0x000fe40003f45270 */
[----:B------:R-:W-:-:S11]  /*0870*/  IADD3.X R0, RZ, R0, RZ, P1, !PT ;  /* 0x00000000ff007210 */ /* 0x000fd60000ffe4ff */
[----:B0-----:R-:W-:Y:S05]  /*0880*/  @P2 BRA `(.L_x_436) ;  /* 0xfffffffc00682947 */ /* 0x001fea000383ffff */
[----:B------:R-:W-:-:S07]  /*0890*/  MOV R14, R24 ;  /* 0x00000018000e7202 */ /* 0x000fce0000000f00 */
.L_x_434:
        /* <DEDUP_REMOVED lines=10> */
.L_x_449:
        /* <DEDUP_REMOVED lines=14> */
.L_x_438:
[----:B------:R-:W-:Y:S05]  /*0a20*/  BSYNC B0 ;  /* 0x0000000000007941 */ /* 0x000fea0003800000 */
.L_x_437:
        /* <DEDUP_REMOVED lines=24> */
.L_x_439:
        /* <DEDUP_REMOVED lines=8> */
.L_x_441:
[----:B------:R-:W-:Y:S05]  /*0c30*/  BSYNC B0 ;  /* 0x0000000000007941 */ /* 0x000fea0003800000 */
.L_x_440:
        /* <DEDUP_REMOVED lines=25> */
.L_x_442:
        /* <DEDUP_REMOVED lines=8> */
.L_x_444:
[----:B------:R-:W-:Y:S05]  /*0e50*/  BSYNC B0 ;  /* 0x0000000000007941 */ /* 0x000fea0003800000 */
.L_x_443:
        /* <DEDUP_REMOVED lines=25> */
.L_x_445:
        /* <DEDUP_REMOVED lines=8> */
.L_x_447:
[----:B------:R-:W-:Y:S05]  /*1070*/  BSYNC B0 ;  /* 0x0000000000007941 */ /* 0x000fea0003800000 */
.L_x_446:
        /* <DEDUP_REMOVED lines=17> */
.L_x_448:
        /* <DEDUP_REMOVED lines=9> */
.L_x_433:
        /* <DEDUP_REMOVED lines=14> */
.L_x_450:
        /* <DEDUP_REMOVED lines=16> */
.L_x_4387:


//--------------------- .text._Z32group_norm_nhwc_fwd_scale_kernelI11Bf16IOFp32WLi196EEv26Group_norm_nhwc_fwd_params --------------------------
	.section	.text._Z32group_norm_nhwc_fwd_scale_kernelI11Bf16IOFp32WLi196EEv26Group_norm_nhwc_fwd_params,"ax",@progbits
	.align	128
        .global         _Z32group_norm_nhwc_fwd_scale_kernelI11Bf16IOFp32WLi196EEv26Group_norm_nhwc_fwd_params
        .type           _Z32group_norm_nhwc_fwd_scale_kernelI11Bf16IOFp32WLi196EEv26Group_norm_nhwc_fwd_params,@function
        .size           _Z32group_norm_nhwc_fwd_scale_kernelI11Bf16IOFp32WLi196EEv26Group_norm_nhwc_fwd_params,(.L_x_4388 - _Z32group_norm_nhwc_fwd_scale_kernelI11Bf16IOFp32WLi196EEv26Group_norm_nhwc_fwd_params)
        .other          _Z32group_norm_nhwc_fwd_scale_kernelI11Bf16IOFp32WLi196EEv26Group_norm_nhwc_fwd_params,@"STO_CUDA_ENTRY STV_DEFAULT"
_Z32group_norm_nhwc_fwd_scale_kernelI11Bf16IOFp32WLi196EEv26Group_norm_nhwc_fwd_params:
.text._Z32group_norm_nhwc_fwd_scale_kernelI11Bf16IOFp32WLi196EEv26Group_norm_nhwc_fwd_params:
        /* <DEDUP_REMOVED lines=10> */
[----:B-1----:R-:W-:-:S04]  /*00a0*/  IMAD.SHL.U32 R12, R12, 0x2, RZ ;  /* 0x000000020c0c7824 */ /* 0x002fc800078e00ff */
[----:B--2---:R-:W-:Y:S01]  /*00b0*/  IMAD R12, R13, UR4, R12 ;  /* 0x000000040d0c7c24 */ /* 0x004fe2000f8e020c */
[----:B------:R-:W-:Y:S02]  /*00c0*/  ULDC UR4, c[0x0][0x288] ;  /* 0x0000a20000047ab9 */ /* 0x000fe40000000800 */
[----:B---3--:R-:W1:Y:S02]  /*00d0*/  MUFU.RCP R0, R0 ;  /* 0x0000000000007308 */ /* 0x008e640000001000 */
[----:B-1----:R-:W-:-:S06]  /*00e0*/  IADD3 R2, R0, 0xffffffe, RZ ;  /* 0x0ffffffe00027810 */ /* 0x002fcc0007ffe0ff */
[----:B------:R1:W2:Y:S02]  /*00f0*/  F2I.FTZ.U32.TRUNC.NTZ R3, R2 ;  /* 0x0000000200037305 */ /* 0x0002a4000021f000 */
[----:B-1----:R-:W-:Y:S01]  /*0100*/  IMAD.MOV.U32 R2, RZ, RZ, RZ ;  /* 0x000000ffff027224 */ /* 0x002fe200078e00ff */
[----:B--2---:R-:W-:-:S05]  /*0110*/  IADD3 R4, RZ, -R3, RZ ;  /* 0x80000003ff047210 */ /* 0x004fca0007ffe0ff */
[----:B------:R-:W-:Y:S01]  /*0120*/  IMAD R13, R4, R5, RZ ;  /* 0x00000005040d7224 */ /* 0x000fe200078e02ff */
[----:B------:R-:W-:-:S03]  /*0130*/  IABS R4, R12 ;  /* 0x0000000c00047213 */ /* 0x000fc60000000000 */
[----:B------:R-:W-:-:S06]  /*0140*/  IMAD.HI.U32 R3, R3, R13, R2 ;  /* 0x0000000d03037227 */ /* 0x000fcc00078e0002 */
[----:B------:R-:W-:Y:S02]  /*0150*/  IMAD.HI.U32 R0, R3, R4, RZ ;  /* 0x0000000403007227 */ /* 0x000fe400078e00ff */
[----:B------:R-:W1:Y:S03]  /*0160*/  S2R R3, SR_CTAID.Z ;  /* 0x0000000000037919 */ /* 0x000e660000002700 */
        /* <DEDUP_REMOVED lines=8> */
[----:B------:R-:W-:Y:S01]  /*01f0*/  ISETP.GE.AND P1, PT, R2, RZ, PT ;  /* 0x000000ff0200720c */ /* 0x000fe20003f26270 */
[----:B------:R-:W-:-:S06]  /*0200*/  HFMA2.MMA R2, -RZ, RZ, 0, 0 ;  /* 0x00000000ff027435 */ /* 0x000fcc00000001ff */
[----:B------:R-:W-:-:S06]  /*0210*/  @P0 VIADD R0, R0, 0x1 ;  /* 0x0000000100000836 */ /* 0x000fcc0000000000 */
[----:B------:R-:W-:Y:S02]  /*0220*/  @!P1 IADD3 R0, -R0, RZ, RZ ;  /* 0x000000ff00009210 */ /* 0x000fe40007ffe1ff */
[----:B------:R-:W-:-:S04]  /*0230*/  @!P2 LOP3.LUT R0, RZ, R7, RZ, 0x33, !PT ;  /* 0x00000007ff00a212 */ /* 0x000fc800078e33ff */
[----:B------:R-:W-:-:S13]  /*0240*/  ISETP.GE.AND P0, PT, R0, UR4, PT ;  /* 0x0000000400007c0c */ /* 0x000fda000bf06270 */
[----:B------:R-:W2:Y:S01]  /*0250*/  @!P0 LDC.64 R14, c[0x0][0x250] ;  /* 0x00009400ff0e8b82 */ /* 0x000ea20000000a00 */
[----:B-1----:R-:W-:-:S04]  /*0260*/  @!P0 IMAD.SHL.U32 R5, R3, 0x2, RZ ;  /* 0x0000000203058824 */ /* 0x002fc800078e00ff */
[C---:B------:R-:W-:Y:S02]  /*0270*/  @!P0 IMAD R7, R5.reuse, UR4, R0 ;  /* 0x0000000405078c24 */ /* 0x040fe4000f8e0200 */
[----:B------:R-:W-:Y:S01]  /*0280*/  @!P0 VIADD R5, R5, 0x1 ;  /* 0x0000000105058836 */ /* 0x000fe20000000000 */
[----:B------:R-:W-:-:S03]  /*0290*/  MOV R4, RZ ;  /* 0x000000ff00047202 */ /* 0x000fc60000000f00 */
[----:B------:R-:W-:Y:S01]  /*02a0*/  @!P0 IMAD R5, R5, UR4, R0 ;  /* 0x0000000405058c24 */ /* 0x000fe2000f8e0200 */
[----:B------:R-:W-:Y:S01]  /*02b0*/  ULDC.64 UR4, c[0x0][0x270] ;  /* 0x00009c0000047ab9 */ /* 0x000fe20000000a00 */
[----:B--2---:R-:W-:-:S05]  /*02c0*/  @!P0 IMAD.WIDE R6, R7, 0x4, R14 ;  /* 0x0000000407068825 */ /* 0x004fca00078e020e */
[----:B------:R1:W2:Y:S01]  /*02d0*/  @!P0 LDG.E R2, desc[UR8][R6.64] ;  /* 0x0000000806028981 */ /* 0x0002a2000c1e1900 */
[----:B------:R-:W-:-:S05]  /*02e0*/  @!P0 IMAD.WIDE R14, R5, 0x4, R14 ;  /* 0x00000004050e8825 */ /* 0x000fca00078e020e */
[----:B------:R-:W3:Y:S01]  /*02f0*/  @!P0 LDG.E R4, desc[UR8][R14.64] ;  /* 0x000000080e048981 */ /* 0x000ee2000c1e1900 */
[----:B------:R-:W-:Y:S02]  /*0300*/  ISETP.GE.U32.AND P0, PT, R12, UR4, PT ;  /* 0x000000040c007c0c */ /* 0x000fe4000bf06070 */
[----:B------:R-:W-:-:S04]  /*0310*/  SHF.R.S32.HI R13, RZ, 0x1f, R12 ;  /* 0x0000001fff0d7819 */ /* 0x000fc8000001140c */
[----:B------:R-:W-:-:S13]  /*0320*/  ISETP.GE.AND.EX P0, PT, R13, UR5, PT, P0 ;  /* 0x000000050d007c0c */ /* 0x000fda000bf06300 */
[----:B------:R-:W4:Y:S01]  /*0330*/  @!P0 LDC.64 R22, c[0x0][0x230] ;  /* 0x00008c00ff168b82 */ /* 0x000f220000000a00 */
[C---:B------:R-:W-:Y:S01]  /*0340*/  @!P0 IMAD.SHL.U32 R17, R12.reuse, 0x4, RZ ;  /* 0x000000040c118824 */ /* 0x040fe200078e00ff */
[----:B------:R-:W-:-:S06]  /*0350*/  @!P0 SHF.L.U64.HI R18, R12, 0x2, R13 ;  /* 0x000000020c128819 */ /* 0x000fcc000001020d */
[----:B------:R-:W1:Y:S01]  /*0360*/  @!P0 LDC.64 R20, c[0x0][0x228] ;  /* 0x00008a00ff148b82 */ /* 0x000e620000000a00 */
[C---:B----4-:R-:W-:Y:S02]  /*0370*/  @!P0 IADD3 R16, P2, R17.reuse, R22, RZ ;  /* 0x0000001611108210 */ /* 0x050fe40007f5e0ff */
[----:B-1----:R-:W-:-:S03]  /*0380*/  @!P0 IADD3 R6, P1, R17, R20, RZ ;  /* 0x0000001411068210 */ /* 0x002fc60007f3e0ff */
[C---:B------:R-:W-:Y:S01]  /*0390*/  @!P0 IMAD.X R17, R18.reuse, 0x1, R23, P2 ;  /* 0x0000000112118824 */ /* 0x040fe200010e0617 */
[----:B------:R-:W-:-:S04]  /*03a0*/  @!P0 IADD3.X R7, R18, R21, RZ, P1, !PT ;  /* 0x0000001512078210 */ /* 0x000fc80000ffe4ff */
[----:B------:R-:W5:Y:S04]  /*03b0*/  @!P0 LDG.E.64 R8, desc[UR8][R16.64] ;  /* 0x0000000810088981 */ /* 0x000f68000c1e1b00 */
[----:B------:R1:W5:Y:S02]  /*03c0*/  @!P0 LDG.E.64 R10, desc[UR8][R6.64] ;  /* 0x00000008060a8981 */ /* 0x000364000c1e1b00 */
[----:B-1----:R-:W-:Y:S01]  /*03d0*/  HFMA2.MMA R7, -RZ, RZ, 1.875, 0 ;  /* 0x3f800000ff077435 */ /* 0x002fe200000001ff */
[----:B--2---:R-:W-:-:S04]  /*03e0*/  FMUL.FTZ R5, R2, UR6 ;  /* 0x0000000602057c20 */ /* 0x004fc80008410000 */
[----:B------:R-:W-:-:S04]  /*03f0*/  FMUL.FTZ R15, R5, R5 ;  /* 0x00000005050f7220 */ /* 0x000fc80000410000 */
[----:B---3--:R-:W-:Y:S01]  /*0400*/  FFMA.FTZ R23, R4, UR6, -R15 ;  /* 0x0000000604177c23 */ /* 0x008fe2000801080f */
[----:B------:R-:W0:Y:S04]  /*0410*/  S2UR UR6, SR_CTAID.Y ;  /* 0x00000000000679c3 */ /* 0x000e280000002600 */
[----:B------:R-:W-:-:S04]  /*0420*/  FSETP.GTU.FTZ.AND P2, PT, R23, RZ, PT ;  /* 0x000000ff1700720b */ /* 0x000fc80003f5c000 */
[----:B------:R-:W1:Y:S09]  /*0430*/  LDC.64 R14, c[0x0][0x278] ;  /* 0x00009e00ff0e7b82 */ /* 0x000e720000000a00 */
[----:B------:R-:W2:Y:S01]  /*0440*/  @P2 LDC R18, c[0x0][0x238] ;  /* 0x00008e00ff122b82 */ /* 0x000ea20000000800 */
[----:B0-----:R-:W-:-:S05]  /*0450*/  IMAD R6, R19, UR6, RZ ;  /* 0x0000000613067c24 */ /* 0x001fca000f8e02ff */
[----:B------:R-:W-:Y:S02]  /*0460*/  SHF.R.S32.HI R20, RZ, 0x1f, R6 ;  /* 0x0000001fff147819 */ /* 0x000fe40000011406 */
[----:B------:R-:W-:-:S04]  /*0470*/  IADD3 R21, P1, R6, R19, RZ ;  /* 0x0000001306157210 */ /* 0x000fc80007f3e0ff */
[----:B------:R-:W-:Y:S02]  /*0480*/  LEA.HI.X.SX32 R16, R19, R20, 0x1, P1 ;  /* 0x0000001413107211 */ /* 0x000fe400008f0eff */
[----:B-1----:R-:W-:-:S04]  /*0490*/  ISETP.LT.U32.AND P1, PT, R21, R14, PT ;  /* 0x0000000e1500720c */ /* 0x002fc80003f21070 */
[----:B------:R-:W-:Y:S01]  /*04a0*/  ISETP.LT.AND.EX P1, PT, R16, R15, PT, P1 ;  /* 0x0000000f1000720c */ /* 0x000fe20003f21310 */
[----:B--2---:R-:W-:-:S03]  /*04b0*/  @P2 FADD.FTZ R15, R23, R18 ;  /* 0x00000012170f2221 */ /* 0x004fc60000010000 */
[----:B------:R-:W-:Y:S01]  /*04c0*/  SEL R21, R21, R14, P1 ;  /* 0x0000000e15157207 */ /* 0x000fe20000800000 */
[----:B------:R0:W1:Y:S03]  /*04d0*/  @P2 MUFU.RSQ R7, R15 ;  /* 0x0000000f00072308 */ /* 0x0000660000001400 */
[----:B------:R-:W-:-:S13]  /*04e0*/  ISETP.GE.AND P1, PT, R6, R21, PT ;  /* 0x000000150600720c */ /* 0x000fda0003f26270 */
[----:B0-----:R-:W-:Y:S05]  /*04f0*/  @P1 BRA `(.L_x_451) ;  /* 0x0000000c00a41947 */ /* 0x001fea0003800000 */
[----:B------:R-:W-:Y:S01]  /*0500*/  IMAD.IADD R16, R21, 0x1, -R6 ;  /* 0x0000000115107824 */ /* 0x000fe200078e0a06 */
[----:B------:R-:W-:Y:S01]  /*0510*/  SHF.R.S32.HI R14, RZ, 0x1f, R3 ;  /* 0x0000001fff0e7819 */ /* 0x000fe20000011403 */
[----:B------:R-:W-:Y:S01]  /*0520*/  ULDC.64 UR6, c[0x0][0x280] ;  /* 0x0000a00000067ab9 */ /* 0x000fe20000000a00 */
[----:B------:R-:W-:Y:S02]  /*0530*/  MOV R19, R6 ;  /* 0x0000000600137202 */ /* 0x000fe40000000f00 */
[----:B------:R-:W-:Y:S01]  /*0540*/  LOP3.LUT P1, R22, R16, 0x3, RZ, 0xc0, !PT ;  /* 0x0000000310167812 */ /* 0x000fe2000782c0ff */
[----:B------:R-:W-:Y:S02]  /*0550*/  IMAD R18, R14, UR6, RZ ;  /* 0x000000060e127c24 */ /* 0x000fe4000f8e02ff */
[----:B------:R-:W-:Y:S01]  /*0560*/  IMAD.WIDE.U32 R14, R3, UR6, R12 ;  /* 0x00000006030e7c25 */ /* 0x000fe2000f8e000c */
[----:B------:R-:W-:-:S03]  /*0570*/  ULDC.U8 UR6, c[0x0][0x28c] ;  /* 0x0000a30000067ab9 */ /* 0x000fc60000000000 */
[----:B------:R-:W-:-:S04]  /*0580*/  IMAD R23, R3, UR7, R18 ;  /* 0x0000000703177c24 */ /* 0x000fc8000f8e0212 */
[----:B------:R-:W-:Y:S02]  /*0590*/  IMAD.IADD R23, R15, 0x1, R23 ;  /* 0x000000010f177824 */ /* 0x000fe400078e0217 */
[----:B------:R-:W-:Y:S05]  /*05a0*/  @!P1 BRA `(.L_x_452) ;  /* 0x0000000000bc9947 */ /* 0x000fea0003800000 */
[----:B------:R-:W-:Y:S01]  /*05b0*/  MOV R24, R6 ;  /* 0x0000000600187202 */ /* 0x000fe20000000f00 */
[----:B------:R-:W-:-:S06]  /*05c0*/  ULDC.64 UR4, c[0x0][0x270] ;  /* 0x00009c0000047ab9 */ /* 0x000fcc0000000a00 */
.L_x_454:
[----:B------:R-:W0:Y:S01]  /*05d0*/  @!P0 LDC.64 R16, c[0x0][0x220] ;  /* 0x00008800ff108b82 */ /* 0x000e220000000a00 */
[----:B------:R-:W-:Y:S01]  /*05e0*/  MOV R19, R23 ;  /* 0x0000001700137202 */ /* 0x000fe20000000f00 */
[----:B------:R-:W-:Y:S02]  /*05f0*/  IMAD R25, R20, UR4, RZ ;  /* 0x0000000414197c24 */ /* 0x000fe4000f8e02ff */
[----:B------:R-:W-:Y:S02]  /*0600*/  IMAD.MOV.U32 R18, RZ, RZ, R14 ;  /* 0x000000ffff127224 */ /* 0x000fe400078e000e */
[C---:B------:R-:W-:Y:S02]  /*0610*/  IMAD R25, R24.reuse, UR5, R25 ;  /* 0x0000000518197c24 */ /* 0x040fe4000f8e0219 */
[----:B------:R-:W-:-:S04]  /*0620*/  IMAD.WIDE.U32 R18, R24, UR4, R18 ;  /* 0x0000000418127c25 */ /* 0x000fc8000f8e0012 */
[----:B------:R-:W-:Y:S01]  /*0630*/  IMAD.IADD R19, R19, 0x1, R25 ;  /* 0x0000000113137824 */ /* 0x000fe200078e0219 */
[----:B0-----:R-:W-:-:S04]  /*0640*/  @!P0 LEA R26, P1, R18, R16, 0x1 ;  /* 0x00000010121a8211 */ /* 0x001fc800078208ff */
[C---:B------:R-:W-:Y:S02]  /*0650*/  @!P0 LEA.HI.X R27, R18.reuse, R17, R19, 0x1, P1 ;  /* 0x00000011121b8211 */ /* 0x040fe400008f0c13 */
[----:B------:R-:W0:Y:S03]  /*0660*/  @!P0 LDC.64 R16, c[0x0][0x210] ;  /* 0x00008400ff108b82 */ /* 0x000e260000000a00 */
[----:B------:R-:W2:Y:S01]  /*0670*/  @!P0 LDG.E R26, desc[UR8][R26.64] ;  /* 0x000000081a1a8981 */ /* 0x000ea2000c1e1900 */
[----:B------:R-:W-:Y:S02]  /*0680*/  PRMT R28, RZ, 0x7610, R28 ;  /* 0x00007610ff1c7816 */ /* 0x000fe4000000001c */
[----:B------:R-:W-:Y:S02]  /*0690*/  PRMT R25, RZ, 0x7610, R25 ;  /* 0x00007610ff197816 */ /* 0x000fe40000000019 */
[----:B0-----:R-:W-:-:S04]  /*06a0*/  @!P0 LEA R16, P1, R18, R16, 0x1 ;  /* 0x0000001012108211 */ /* 0x001fc800078208ff */
[----:B------:R-:W-:Y:S02]  /*06b0*/  @!P0 LEA.HI.X R17, R18, R17, R19, 0x1, P1 ;  /* 0x0000001112118211 */ /* 0x000fe400008f0c13 */
[----:B------:R-:W-:Y:S02]  /*06c0*/  ISETP.NE.AND P1, PT, RZ, UR6, PT ;  /* 0x00000006ff007c0c */ /* 0x000fe4000bf25270 */
[C---:B--2---:R-:W-:Y:S02]  /*06d0*/  @!P0 PRMT R28, R26.reuse, 0x7610, R28 ;  /* 0x000076101a1c8816 */ /* 0x044fe4000000001c */
[----:B------:R-:W-:Y:S02]  /*06e0*/  @!P0 PRMT R25, R26, 0x7632, R25 ;  /* 0x000076321a198816 */ /* 0x000fe40000000019 */
[----:B------:R-:W-:-:S03]  /*06f0*/  SHF.L.U32 R28, R28, 0x10, RZ ;  /* 0x000000101c1c7819 */ /* 0x000fc600000006ff */
[----:B------:R-:W-:Y:S02]  /*0700*/  IMAD.U32 R18, R25, 0x10000, RZ ;  /* 0x0001000019127824 */ /* 0x000fe400078e00ff */
[C---:B------:R-:W-:Y:S02]  /*0710*/  FADD.FTZ R28, -R5.reuse, R28 ;  /* 0x0000001c051c7221 */ /* 0x040fe40000010100 */
[----:B------:R-:W-:Y:S02]  /*0720*/  FADD.FTZ R18, -R5, R18 ;  /* 0x0000001205127221 */ /* 0x000fe40000010100 */
[-C--:B-1----:R-:W-:Y:S02]  /*0730*/  FMUL.FTZ R19, R28, R7.reuse ;  /* 0x000000071c137220 */ /* 0x082fe40000410000 */
[----:B------:R-:W-:Y:S02]  /*0740*/  FMUL.FTZ R26, R18, R7 ;  /* 0x00000007121a7220 */ /* 0x000fe40000410000 */
[----:B-----5:R-:W-:-:S02]  /*0750*/  FFMA.FTZ R18, R10, R19, R8 ;  /* 0x000000130a127223 */ /* 0x020fc40000010008 */
        /* <DEDUP_REMOVED lines=12> */
.L_x_453:
[----:B------:R-:W-:Y:S02]  /*0820*/  @!P0 F2FP.BF16.F32.PACK_AB R19, R19, R18 ;  /* 0x000000121313823e */ /* 0x000fe400000010ff */
[----:B------:R-:W-:Y:S02]  /*0830*/  IADD3 R22, R22, -0x1, RZ ;  /* 0xffffffff16167810 */ /* 0x000fe40007ffe0ff */
[----:B------:R-:W-:Y:S01]  /*0840*/  IADD3 R24, P1, R24, 0x1, RZ ;  /* 0x0000000118187810 */ /* 0x000fe20007f3e0ff */
[----:B------:R0:W-:Y:S01]  /*0850*/  @!P0 STG.E desc[UR8][R16.64], R19 ;  /* 0x0000001310008986 */ /* 0x0001e2000c101908 */
[----:B------:R-:W-:-:S03]  /*0860*/  ISETP.NE.AND P2, PT, R22, RZ, PT ;  /* 0x000000ff1600720c */ /* 0x000fc60003f45270 */
[----:B------:R-:W-:-:S10]  /*0870*/  IMAD.X R20, RZ, RZ, R20, P1 ;  /* 0x000000ffff147224 */ /* 0x000fd400008e0614 */
[----:B0-----:R-:W-:Y:S05]  /*0880*/  @P2 BRA `(.L_x_454) ;  /* 0xfffffffc00502947 */ /* 0x001fea000383ffff */
[----:B------:R-:W-:-:S07]  /*0890*/  MOV R19, R24 ;  /* 0x0000001800137202 */ /* 0x000fce0000000f00 */
.L_x_452:
[----:B------:R-:W-:-:S04]  /*08a0*/  LOP3.LUT R17, RZ, R21, RZ, 0x33, !PT ;  /* 0x00000015ff117212 */ /* 0x000fc800078e33ff */
[----:B------:R-:W-:-:S04]  /*08b0*/  IADD3 R17, -R17, -0x2, -R6 ;  /* 0xfffffffe11117810 */ /* 0x000fc80007ffe906 */
[----:B------:R-:W-:-:S13]  /*08c0*/  ISETP.GE.U32.AND P0, PT, R17, 0x3, PT ;  /* 0x000000031100780c */ /* 0x000fda0003f06070 */
[----:B------:R-:W-:Y:S05]  /*08d0*/  @!P0 BRA `(.L_x_451) ;  /* 0x0000000800ac8947 */ /* 0x000fea0003800000 */
[----:B------:R-:W-:Y:S01]  /*08e0*/  VIADD R19, R19, 0x1 ;  /* 0x0000000113137836 */ /* 0x000fe20000000000 */
[----:B------:R-:W-:Y:S01]  /*08f0*/  ISETP.GE.U32.AND P0, PT, R12, UR4, PT ;  /* 0x000000040c007c0c */ /* 0x000fe2000bf06070 */
[----:B------:R-:W-:Y:S01]  /*0900*/  ULDC.64 UR12, c[0x0][0x220] ;  /* 0x00008800000c7ab9 */ /* 0x000fe20000000a00 */
[----:B------:R-:W-:Y:S02]  /*0910*/  ULDC.64 UR10, c[0x0][0x270] ;  /* 0x00009c00000a7ab9 */ /* 0x000fe40000000a00 */
[----:B------:R-:W-:Y:S02]  /*0920*/  ISETP.GE.AND.EX P0, PT, R13, UR5, PT, P0 ;  /* 0x000000050d007c0c */ /* 0x000fe4000bf06300 */
[----:B------:R-:W-:-:S11]  /*0930*/  SHF.R.S32.HI R6, RZ, 0x1f, R19 ;  /* 0x0000001fff067819 */ /* 0x000fd60000011413 */
.L_x_467:
[----:B------:R-:W-:Y:S01]  /*0940*/  IADD3 R13, P1, R19, -0x1, RZ ;  /* 0xffffffff130d7810 */ /* 0x000fe20007f3e0ff */
[----:B------:R-:W-:Y:S01]  /*0950*/  BSSY B0, `(.L_x_455) ;  /* 0x000000f000007945 */ /* 0x000fe20003800000 */
[----:B------:R-:W-:Y:S02]  /*0960*/  MOV R22, R14 ;  /* 0x0000000e00167202 */ /* 0x000fe40000000f00 */
[----:B------:R-:W-:Y:S02]  /*0970*/  IADD3.X R12, R6, -0x1, RZ, P1, !PT ;  /* 0xffffffff060c7810 */ /* 0x000fe40000ffe4ff */
[----:B------:R-:W-:Y:S01]  /*0980*/  PRMT R18, RZ, 0x7610, R18 ;  /* 0x00007610ff127816 */ /* 0x000fe20000000012 */
[----:B------:R-:W-:Y:S01]  /*0990*/  IMAD.WIDE.U32 R16, R13, UR10, R22 ;  /* 0x0000000a0d107c25 */ /* 0x000fe2000f8e0016 */
[----:B------:R-:W-:-:S03]  /*09a0*/  PRMT R20, RZ, 0x7610, R20 ;  /* 0x00007610ff147816 */ /* 0x000fc60000000014 */
[----:B------:R-:W-:-:S04]  /*09b0*/  IMAD R12, R12, UR10, RZ ;  /* 0x0000000a0c0c7c24 */ /* 0x000fc8000f8e02ff */
[----:B------:R-:W-:-:S05]  /*09c0*/  IMAD R25, R13, UR11, R12 ;  /* 0x0000000b0d197c24 */ /* 0x000fca000f8e020c */
[----:B------:R-:W-:Y:S01]  /*09d0*/  IADD3 R25, R17, R25, RZ ;  /* 0x0000001911197210 */ /* 0x000fe20007ffe0ff */
[----:B------:R-:W-:Y:S06]  /*09e0*/  @P0 BRA `(.L_x_456) ;  /* 0x0000000000140947 */ /* 0x000fec0003800000 */
[----:B------:R-:W-:-:S04]  /*09f0*/  LEA R12, P1, R16, UR12, 0x1 ;  /* 0x0000000c100c7c11 */ /* 0x000fc8000f8208ff */
[----:B------:R-:W-:-:S05]  /*0a00*/  LEA.HI.X R13, R16, UR13, R25, 0x1, P1 ;  /* 0x0000000d100d7c11 */ /* 0x000fca00088f0c19 */
[----:B------:R-:W2:Y:S02]  /*0a10*/  LDG.E R12, desc[UR8][R12.64] ;  /* 0x000000080c0c7981 */ /* 0x000ea4000c1e1900 */
[C---:B--2---:R-:W-:Y:S02]  /*0a20*/  PRMT R20, R12.reuse, 0x7610, R20 ;  /* 0x000076100c147816 */ /* 0x044fe40000000014 */
[----:B------:R-:W-:-:S07]  /*0a30*/  PRMT R18, R12, 0x7632, R18 ;  /* 0x000076320c127816 */ /* 0x000fce0000000012 */
.L_x_456:
[----:B------:R-:W-:Y:S05]  /*0a40*/  BSYNC B0 ;  /* 0x0000000000007941 */ /* 0x000fea0003800000 */
.L_x_455:
[----:B------:R-:W0:Y:S01]  /*0a50*/  @!P0 LDC.64 R12, c[0x0][0x210] ;  /* 0x00008400ff0c8b82 */ /* 0x000e220000000a00 */
[----:B------:R-:W-:Y:S01]  /*0a60*/  ISETP.NE.AND P1, PT, RZ, UR6, PT ;  /* 0x00000006ff007c0c */ /* 0x000fe2000bf25270 */
[----:B------:R-:W-:Y:S01]  /*0a70*/  IMAD.U32 R20, R20, 0x10000, RZ ;  /* 0x0001000014147824 */ /* 0x000fe200078e00ff */
[----:B------:R-:W-:-:S03]  /*0a80*/  SHF.L.U32 R18, R18, 0x10, RZ ;  /* 0x0000001012127819 */ /* 0x000fc600000006ff */
[C---:B------:R-:W-:Y:S02]  /*0a90*/  FADD.FTZ R20, -R5.reuse, R20 ;  /* 0x0000001405147221 */ /* 0x040fe40000010100 */
[----:B------:R-:W-:Y:S02]  /*0aa0*/  FADD.FTZ R18, -R5, R18 ;  /* 0x0000001205127221 */ /* 0x000fe40000010100 */
[-C--:B-1----:R-:W-:Y:S02]  /*0ab0*/  FMUL.FTZ R17, R20, R7.reuse ;  /* 0x0000000714117220 */ /* 0x082fe40000410000 */
[----:B------:R-:W-:Y:S02]  /*0ac0*/  FMUL.FTZ R18, R18, R7 ;  /* 0x0000000712127220 */ /* 0x000fe40000410000 */
[----:B-----5:R-:W-:Y:S02]  /*0ad0*/  FFMA.FTZ R17, R10, R17, R8 ;  /* 0x000000110a117223 */ /* 0x020fe40000010008 */
[----:B------:R-:W-:Y:S01]  /*0ae0*/  FFMA.FTZ R18, R11, R18, R9 ;  /* 0x000000120b127223 */ /* 0x000fe20000010009 */
[----:B0-----:R-:W-:-:S04]  /*0af0*/  @!P0 LEA R12, P2, R16, R12, 0x1 ;  /* 0x0000000c100c8211 */ /* 0x001fc800078408ff */
[----:B------:R-:W-:Y:S01]  /*0b00*/  @!P0 LEA.HI.X R13, R16, R13, R25, 0x1, P2 ;  /* 0x0000000d100d8211 */ /* 0x000fe200010f0c19 */
[----:B------:R-:W-:Y:S01]  /*0b10*/  IMAD R16, R6, UR10, RZ ;  /* 0x0000000a06107c24 */ /* 0x000fe2000f8e02ff */
[----:B------:R-:W-:Y:S07]  /*0b20*/  @!P1 BRA `(.L_x_457) ;  /* 0x0000000000289947 */ /* 0x000fee0003800000 */
        /* <DEDUP_REMOVED lines=10> */
.L_x_457:
[----:B------:R-:W-:Y:S01]  /*0bd0*/  @!P0 F2FP.BF16.F32.PACK_AB R27, R18, R17 ;  /* 0x00000011121b823e */ /* 0x000fe200000010ff */
[C---:B------:R-:W-:Y:S01]  /*0be0*/  IMAD R25, R19.reuse, UR11, R16 ;  /* 0x0000000b13197c24 */ /* 0x040fe2000f8e0210 */
[----:B------:R-:W-:Y:S01]  /*0bf0*/  BSSY B0, `(.L_x_458) ;  /* 0x000000c000007945 */ /* 0x000fe20003800000 */
[----:B------:R-:W-:Y:S01]  /*0c00*/  IMAD.WIDE.U32 R16, R19, UR10, R22 ;  /* 0x0000000a13107c25 */ /* 0x000fe2000f8e0016 */
[----:B------:R-:W-:Y:S01]  /*0c10*/  PRMT R18, RZ, 0x7610, R18 ;  /* 0x00007610ff127816 */ /* 0x000fe20000000012 */
[----:B------:R0:W-:Y:S01]  /*0c20*/  @!P0 STG.E desc[UR8][R12.64], R27 ;  /* 0x0000001b0c008986 */ /* 0x0001e2000c101908 */
[----:B------:R-:W-:Y:S02]  /*0c30*/  PRMT R20, RZ, 0x7610, R20 ;  /* 0x00007610ff147816 */ /* 0x000fe40000000014 */
[----:B------:R-:W-:Y:S01]  /*0c40*/  IADD3 R25, R17, R25, RZ ;  /* 0x0000001911197210 */ /* 0x000fe20007ffe0ff */
[----:B------:R-:W-:Y:S06]  /*0c50*/  @P0 BRA `(.L_x_459) ;  /* 0x0000000000140947 */ /* 0x000fec0003800000 */
[----:B0-----:R-:W-:-:S04]  /*0c60*/  LEA R12, P2, R16, UR12, 0x1 ;  /* 0x0000000c100c7c11 */ /* 0x001fc8000f8408ff */
[----:B------:R-:W-:-:S05]  /*0c70*/  LEA.HI.X R13, R16, UR13, R25, 0x1, P2 ;  /* 0x0000000d100d7c11 */ /* 0x000fca00090f0c19 */
[----:B------:R-:W2:Y:S02]  /*0c80*/  LDG.E R12, desc[UR8][R12.64] ;  /* 0x000000080c0c7981 */ /* 0x000ea4000c1e1900 */
[C---:B--2---:R-:W-:Y:S02]  /*0c90*/  PRMT R20, R12.reuse, 0x7610, R20 ;  /* 0x000076100c147816 */ /* 0x044fe40000000014 */
[----:B------:R-:W-:-:S07]  /*0ca0*/  PRMT R18, R12, 0x7632, R18 ;  /* 0x000076320c127816 */ /* 0x000fce0000000012 */
.L_x_459:
[----:B------:R-:W-:Y:S05]  /*0cb0*/  BSYNC B0 ;  /* 0x0000000000007941 */ /* 0x000fea0003800000 */
.L_x_458:
[----:B0-----:R-:W0:Y:S01]  /*0cc0*/  @!P0 LDC.64 R12, c[0x0][0x210] ;  /* 0x00008400ff0c8b82 */ /* 0x001e220000000a00 */
[----:B------:R-:W-:Y:S01]  /*0cd0*/  IMAD.U32 R20, R20, 0x10000, RZ ;  /* 0x0001000014147824 */ /* 0x000fe200078e00ff */
[----:B------:R-:W-:-:S03]  /*0ce0*/  SHF.L.U32 R18, R18, 0x10, RZ ;  /* 0x0000001012127819 */ /* 0x000fc600000006ff */
[C---:B------:R-:W-:Y:S02]  /*0cf0*/  FADD.FTZ R20, -R5.reuse, R20 ;  /* 0x0000001405147221 */ /* 0x040fe40000010100 */
[----:B------:R-:W-:Y:S01]  /*0d00*/  FADD.FTZ R18, -R5, R18 ;  /* 0x0000001205127221 */ /* 0x000fe20000010100 */
[----:B0-----:R-:W-:-:S04]  /*0d10*/  @!P0 LEA R12, P2, R16, R12, 0x1 ;  /* 0x0000000c100c8211 */ /* 0x001fc800078408ff */
[----:B------:R-:W-:Y:S01]  /*0d20*/  @!P0 LEA.HI.X R13, R16, R13, R25, 0x1, P2 ;  /* 0x0000000d100d8211 */ /* 0x000fe200010f0c19 */
[-C--:B------:R-:W-:Y:S01]  /*0d30*/  FMUL.FTZ R25, R20, R7.reuse ;  /* 0x0000000714197220 */ /* 0x080fe20000410000 */
[----:B------:R-:W-:Y:S01]  /*0d40*/  IADD3 R17, P2, R19, 0x1, RZ ;  /* 0x0000000113117810 */ /* 0x000fe20007f5e0ff */
[----:B------:R-:W-:Y:S02]  /*0d50*/  FMUL.FTZ R20, R18, R7 ;  /* 0x0000000712147220 */ /* 0x000fe40000410000 */
[----:B------:R-:W-:Y:S01]  /*0d60*/  FFMA.FTZ R18, R10, R25, R8 ;  /* 0x000000190a127223 */ /* 0x000fe20000010008 */
[----:B------:R-:W-:Y:S01]  /*0d70*/  IADD3.X R16, RZ, R6, RZ, P2, !PT ;  /* 0x00000006ff107210 */ /* 0x000fe200017fe4ff */
[----:B------:R-:W-:-:S04]  /*0d80*/  FFMA.FTZ R25, R11, R20, R9 ;  /* 0x000000140b197223 */ /* 0x000fc80000010009 */
[----:B------:R-:W-:Y:S01]  /*0d90*/  IMAD R16, R16, UR10, RZ ;  /* 0x0000000a10107c24 */ /* 0x000fe2000f8e02ff */
        /* <DEDUP_REMOVED lines=11> */
.L_x_460:
[----:B------:R-:W-:Y:S01]  /*0e50*/  @!P0 F2FP.BF16.F32.PACK_AB R27, R25, R18 ;  /* 0x00000012191b823e */ /* 0x000fe200000010ff */
[C---:B------:R-:W-:Y:S01]  /*0e60*/  IMAD R25, R17.reuse, UR11, R16 ;  /* 0x0000000b11197c24 */ /* 0x040fe2000f8e0210 */
[----:B------:R-:W-:Y:S01]  /*0e70*/  BSSY B0, `(.L_x_461) ;  /* 0x000000c000007945 */ /* 0x000fe20003800000 */
[----:B------:R-:W-:Y:S01]  /*0e80*/  IMAD.WIDE.U32 R16, R17, UR10, R22 ;  /* 0x0000000a11107c25 */ /* 0x000fe2000f8e0016 */
[----:B------:R-:W-:Y:S01]  /*0e90*/  PRMT R18, RZ, 0x7610, R18 ;  /* 0x00007610ff127816 */ /* 0x000fe20000000012 */
[----:B------:R0:W-:Y:S01]  /*0ea0*/  @!P0 STG.E desc[UR8][R12.64], R27 ;  /* 0x0000001b0c008986 */ /* 0x0001e2000c101908 */
[----:B------:R-:W-:Y:S01]  /*0eb0*/  PRMT R20, RZ, 0x7610, R20 ;  /* 0x00007610ff147816 */ /* 0x000fe20000000014 */
[----:B------:R-:W-:Y:S01]  /*0ec0*/  IMAD.IADD R25, R17, 0x1, R25 ;  /* 0x0000000111197824 */ /* 0x000fe200078e0219 */
[----:B------:R-:W-:Y:S06]  /*0ed0*/  @P0 BRA `(.L_x_462) ;  /* 0x0000000000140947 */ /* 0x000fec0003800000 */
[----:B0-----:R-:W-:-:S04]  /*0ee0*/  LEA R12, P2, R16, UR12, 0x1 ;  /* 0x0000000c100c7c11 */ /* 0x001fc8000f8408ff */
[----:B------:R-:W-:-:S05]  /*0ef0*/  LEA.HI.X R13, R16, UR13, R25, 0x1, P2 ;  /* 0x0000000d100d7c11 */ /* 0x000fca00090f0c19 */
[----:B------:R-:W2:Y:S02]  /*0f00*/  LDG.E R12, desc[UR8][R12.64] ;  /* 0x000000080c0c7981 */ /* 0x000ea4000c1e1900 */
[C---:B--2---:R-:W-:Y:S02]  /*0f10*/  PRMT R20, R12.reuse, 0x7610, R20 ;  /* 0x000076100c147816 */ /* 0x044fe40000000014 */
[----:B------:R-:W-:-:S07]  /*0f20*/  PRMT R18, R12, 0x7632, R18 ;  /* 0x000076320c127816 */ /* 0x000fce0000000012 */
.L_x_462:
[----:B------:R-:W-:Y:S05]  /*0f30*/  BSYNC B0 ;  /* 0x0000000000007941 */ /* 0x000fea0003800000 */
.L_x_461:
[----:B0-----:R-:W0:Y:S01]  /*0f40*/  @!P0 LDC.64 R12, c[0x0][0x210] ;  /* 0x00008400ff0c8b82 */ /* 0x001e220000000a00 */
[----:B------:R-:W-:Y:S02]  /*0f50*/  SHF.L.U32 R20, R20, 0x10, RZ ;  /* 0x0000001014147819 */ /* 0x000fe400000006ff */
[----:B------:R-:W-:-:S03]  /*0f60*/  SHF.L.U32 R18, R18, 0x10, RZ ;  /* 0x0000001012127819 */ /* 0x000fc600000006ff */
[C---:B------:R-:W-:Y:S02]  /*0f70*/  FADD.FTZ R20, -R5.reuse, R20 ;  /* 0x0000001405147221 */ /* 0x040fe40000010100 */
[----:B------:R-:W-:Y:S02]  /*0f80*/  FADD.FTZ R18, -R5, R18 ;  /* 0x0000001205127221 */ /* 0x000fe40000010100 */
[-C--:B------:R-:W-:Y:S02]  /*0f90*/  FMUL.FTZ R17, R20, R7.reuse ;  /* 0x0000000714117220 */ /* 0x080fe40000410000 */
[----:B------:R-:W-:Y:S01]  /*0fa0*/  FMUL.FTZ R20, R18, R7 ;  /* 0x0000000712147220 */ /* 0x000fe20000410000 */
[----:B0-----:R-:W-:-:S04]  /*0fb0*/  @!P0 LEA R12, P2, R16, R12, 0x1 ;  /* 0x0000000c100c8211 */ /* 0x001fc800078408ff */
[----:B------:R-:W-:Y:S02]  /*0fc0*/  @!P0 LEA.HI.X R13, R16, R13, R25, 0x1, P2 ;  /* 0x0000000d100d8211 */ /* 0x000fe400010f0c19 */
[----:B------:R-:W-:-:S05]  /*0fd0*/  IADD3 R25, P2, R19, 0x2, RZ ;  /* 0x0000000213197810 */ /* 0x000fca0007f5e0ff */
[----:B------:R-:W-:-:S04]  /*0fe0*/  IMAD.X R16, RZ, RZ, R6, P2 ;  /* 0x000000ffff107224 */ /* 0x000fc800010e0606 */
[----:B------:R-:W-:Y:S02]  /*0ff0*/  IMAD R18, R16, UR10, RZ ;  /* 0x0000000a10127c24 */ /* 0x000fe4000f8e02ff */
        /* <DEDUP_REMOVED lines=13> */
.L_x_463:
[----:B------:R-:W-:Y:S01]  /*10d0*/  @!P0 F2FP.BF16.F32.PACK_AB R27, R17, R16 ;  /* 0x00000010111b823e */ /* 0x000fe200000010ff */
[C---:B------:R-:W-:Y:S01]  /*10e0*/  IMAD.WIDE.U32 R16, R25.reuse, UR10, R22 ;  /* 0x0000000a19107c25 */ /* 0x040fe2000f8e0016 */
[----:B------:R-:W-:Y:S01]  /*10f0*/  BSSY B0, `(.L_x_464) ;  /* 0x000000c000007945 */ /* 0x000fe20003800000 */
[----:B------:R-:W-:Y:S02]  /*1100*/  PRMT R20, RZ, 0x7610, R20 ;  /* 0x00007610ff147816 */ /* 0x000fe40000000014 */
[----:B------:R0:W-:Y:S01]  /*1110*/  @!P0 STG.E desc[UR8][R12.64], R27 ;  /* 0x0000001b0c008986 */ /* 0x0001e2000c101908 */
[--C-:B------:R-:W-:Y:S01]  /*1120*/  IMAD R25, R25, UR11, R18.reuse ;  /* 0x0000000b19197c24 */ /* 0x100fe2000f8e0212 */
[----:B------:R-:W-:-:S04]  /*1130*/  PRMT R18, RZ, 0x7610, R18 ;  /* 0x00007610ff127816 */ /* 0x000fc80000000012 */
[----:B------:R-:W-:Y:S01]  /*1140*/  IADD3 R25, R17, R25, RZ ;  /* 0x0000001911197210 */ /* 0x000fe20007ffe0ff */
[----:B------:R-:W-:Y:S06]  /*1150*/  @P0 BRA `(.L_x_465) ;  /* 0x0000000000140947 */ /* 0x000fec0003800000 */
[----:B0-----:R-:W-:-:S04]  /*1160*/  LEA R12, P2, R16, UR12, 0x1 ;  /* 0x0000000c100c7c11 */ /* 0x001fc8000f8408ff */
[----:B------:R-:W-:-:S05]  /*1170*/  LEA.HI.X R13, R16, UR13, R25, 0x1, P2 ;  /* 0x0000000d100d7c11 */ /* 0x000fca00090f0c19 */
[----:B------:R-:W2:Y:S02]  /*1180*/  LDG.E R12, desc[UR8][R12.64] ;  /* 0x000000080c0c7981 */ /* 0x000ea4000c1e1900 */
[C---:B--2---:R-:W-:Y:S02]  /*1190*/  PRMT R20, R12.reuse, 0x7610, R20 ;  /* 0x000076100c147816 */ /* 0x044fe40000000014 */
[----:B------:R-:W-:-:S07]  /*11a0*/  PRMT R18, R12, 0x7632, R18 ;  /* 0x000076320c127816 */ /* 0x000fce0000000012 */
.L_x_465:
[----:B------:R-:W-:Y:S05]  /*11b0*/  BSYNC B0 ;  /* 0x0000000000007941 */ /* 0x000fea0003800000 */
.L_x_464:
[----:B------:R-:W-:Y:S01]  /*11c0*/  SHF.L.U32 R20, R20, 0x10, RZ ;  /* 0x0000001014147819 */ /* 0x000fe200000006ff */
[----:B------:R-:W-:-:S04]  /*11d0*/  IMAD.U32 R18, R18, 0x10000, RZ ;  /* 0x0001000012127824 */ /* 0x000fc800078e00ff */
[C---:B------:R-:W-:Y:S01]  /*11e0*/  FADD.FTZ R20, -R5.reuse, R20 ;  /* 0x0000001405147221 */ /* 0x040fe20000010100 */
[----:B------:R-:W-:-:S03]  /*11f0*/  FADD.FTZ R18, -R5, R18 ;  /* 0x0000001205127221 */ /* 0x000fc60000010100 */
[-C--:B0-----:R-:W-:Y:S01]  /*1200*/  FMUL.FTZ R13, R20, R7.reuse ;  /* 0x00000007140d7220 */ /* 0x081fe20000410000 */
        /* <DEDUP_REMOVED lines=14> */
.L_x_466:
[----:B------:R-:W0:Y:S01]  /*12f0*/  @!P0 LDC.64 R12, c[0x0][0x210] ;  /* 0x00008400ff0c8b82 */ /* 0x000e220000000a00 */
[----:B------:R-:W-:Y:S02]  /*1300*/  @!P0 F2FP.BF16.F32.PACK_AB R27, R27, R18 ;  /* 0x000000121b1b823e */ /* 0x000fe400000010ff */
[----:B0-----:R-:W-:-:S04]  /*1310*/  @!P0 LEA R12, P1, R16, R12, 0x1 ;  /* 0x0000000c100c8211 */ /* 0x001fc800078208ff */
[----:B------:R-:W-:Y:S02]  /*1320*/  @!P0 LEA.HI.X R13, R16, R13, R25, 0x1, P1 ;  /* 0x0000000d100d8211 */ /* 0x000fe400008f0c19 */
[C---:B------:R-:W-:Y:S02]  /*1330*/  IADD3 R16, R19.reuse, 0x3, RZ ;  /* 0x0000000313107810 */ /* 0x040fe40007ffe0ff */
[----:B------:R-:W-:Y:S01]  /*1340*/  IADD3 R19, P2, R19, 0x4, RZ ;  /* 0x0000000413137810 */ /* 0x000fe20007f5e0ff */
[----:B------:R0:W-:Y:S01]  /*1350*/  @!P0 STG.E desc[UR8][R12.64], R27 ;  /* 0x0000001b0c008986 */ /* 0x0001e2000c101908 */
[----:B------:R-:W-:Y:S02]  /*1360*/  ISETP.GE.AND P1, PT, R16, R21, PT ;  /* 0x000000151000720c */ /* 0x000fe40003f26270 */
[----:B------:R-:W-:-:S11]  /*1370*/  IADD3.X R6, RZ, R6, RZ, P2, !PT ;  /* 0x00000006ff067210 */ /* 0x000fd600017fe4ff */
[----:B0-----:R-:W-:Y:S05]  /*1380*/  @!P1 BRA `(.L_x_467) ;  /* 0xfffffff4006c9947 */ /* 0x001fea000383ffff */
.L_x_451:
        /* <DEDUP_REMOVED lines=14> */
.L_x_468:
        /* <DEDUP_REMOVED lines=9> */
.L_x_4388:


//--------------------- .text._Z32group_norm_nhwc_fwd_scale_kernelI11Bf16IOFp32WLi168EEv26Group_norm_nhwc_fwd_params --------------------------
	.section	.text._Z32group_norm_nhwc_fwd_scale_kernelI11Bf16IOFp32WLi168EEv26Group_norm_nhwc_fwd_params,"ax",@progbits
	.align	128
        .global         _Z32group_norm_nhwc_fwd_scale_kernelI11Bf16IOFp32WLi168EEv26Group_norm_nhwc_fwd_params
        .type           _Z32group_norm_nhwc_fwd_scale_kernelI11Bf16IOFp32WLi168EEv26Group_norm_nhwc_fwd_params,@function
        .size           _Z32group_norm_nhwc_fwd_scale_kernelI11Bf16IOFp32WLi168EEv26Group_norm_nhwc_fwd_params,(.L_x_4389 - _Z32group_norm_nhwc_fwd_scale_kernelI11Bf16IOFp32WLi168EEv26Group_norm_nhwc_fwd_params)
        .other          _Z32group_norm_nhwc_fwd_scale_kernelI11Bf16IOFp32WLi168EEv26Group_norm_nhwc_fwd_params,@"STO_CUDA_ENTRY STV_DEFAULT"
_Z32group_norm_nhwc_fwd_scale_kernelI11Bf16IOFp32WLi168EEv26Group_norm_nhwc_fwd_params:
.text._Z32group_norm_nhwc_fwd_scale_kernelI11Bf16IOFp32WLi168EEv26Group_norm_nhwc_fwd_params:
        /* <DEDUP_REMOVED lines=93> */
.L_x_472:
        /* <DEDUP_REMOVED lines=37> */
.L_x_471:
        /* <DEDUP_REMOVED lines=8> */
.L_x_470:
        /* <DEDUP_REMOVED lines=10> */
.L_x_485:
        /* <DEDUP_REMOVED lines=16> */
.L_x_474:
[----:B------:R-:W-:Y:S05]  /*0a40*/  BSYNC B0 ;  /* 0x0000000000007941 */ /* 0x000fea0003800000 */
.L_x_473:
        /* <DEDUP_REMOVED lines=24> */
.L_x_475:
        /* <DEDUP_REMOVED lines=14> */
.L_x_477:
[----:B------:R-:W-:Y:S05]  /*0cb0*/  BSYNC B0 ;  /* 0x0000000000007941 */ /* 0x000fea0003800000 */
.L_x_476:
        /* <DEDUP_REMOVED lines=25> */
.L_x_478:
        /* <DEDUP_REMOVED lines=14> */
.L_x_480:
[----:B------:R-:W-:Y:S05]  /*0f30*/  BSYNC B0 ;  /* 0x0000000000007941 */ /* 0x000fea0003800000 */
.L_x_479:
        /* <DEDUP_REMOVED lines=25> */
.L_x_481:
        /* <DEDUP_REMOVED lines=14> */
.L_x_483:
[----:B------:R-:W-:Y:S05]  /*11b0*/  BSYNC B0 ;  /* 0x0000000000007941 */ /* 0x000fea0003800000 */
.L_x_482:
        /* <DEDUP_REMOVED lines=19> */
.L_x_484:
        /* <DEDUP_REMOVED lines=10> */
.L_x_469:
        /* <DEDUP_REMOVED lines=14> */
.L_x_486:
        /* <DEDUP_REMOVED lines=9> */
.L_x_4389:


//--------------------- .text._Z32group_norm_nhwc_fwd_scale_kernelI11Bf16IOFp32WLi64EEv26Group_norm_nhwc_fwd_params --------------------------
	.section	.text._Z32group_norm_nhwc_fwd_scale_kernelI11Bf16IOFp32WLi64EEv26Group_norm_nhwc_fwd_params,"ax",@progbits
	.align	128
        .global         _Z32group_norm_nhwc_fwd_scale_kernelI11Bf16IOFp32WLi64EEv26Group_norm_nhwc_fwd_params
        .type           _Z32group_norm_nhwc_fwd_scale_kernelI11Bf16IOFp32WLi64EEv26Group_norm_nhwc_fwd_params,@function
        .size           _Z32group_norm_nhwc_fwd_scale_kernelI11Bf16IOFp32WLi64EEv26Group_norm_nhwc_fwd_params,(.L_x_4390 - _Z32group_norm_nhwc_fwd_scale_kernelI11Bf16IOFp32WLi64EEv26Group_norm_nhwc_fwd_params)
        .other          _Z32group_norm_nhwc_fwd_scale_kernelI11Bf16IOFp32WLi64EEv26Group_norm_nhwc_fwd_params,@"STO_CUDA_ENTRY STV_DEFAULT"
_Z32group_norm_nhwc_fwd_scale_kernelI11Bf16IOFp32WLi64EEv26Group_norm_nhwc_fwd_params:
.text._Z32group_norm_nhwc_fwd_scale_kernelI11Bf16IOFp32WLi64EEv26Group_norm_nhwc_fwd_params:
        /* <DEDUP_REMOVED lines=93> */
.L_x_490:
        /* <DEDUP_REMOVED lines=37> */
.L_x_489:
        /* <DEDUP_REMOVED lines=8> */
.L_x_488:
        /* <DEDUP_REMOVED lines=10> */
.L_x_503:
        /* <DEDUP_REMOVED lines=16> */
.L_x_492:
[----:B------:R-:W-:Y:S05]  /*0a40*/  BSYNC B0 ;  /* 0x0000000000007941 */ /* 0x000fea0003800000 */
.L_x_491:
        /* <DEDUP_REMOVED lines=24> */
.L_x_493:
        /* <DEDUP_REMOVED lines=14> */
.L_x_495:
[----:B------:R-:W-:Y:S05]  /*0cb0*/  BSYNC B0 ;  /* 0x0000000000007941 */ /* 0x000fea0003800000 */
.L_x_494:
        /* <DEDUP_REMOVED lines=25> */
.L_x_496:
        /* <DEDUP_REMOVED lines=14> */
.L_x_498:
[----:B------:R-:W-:Y:S05]  /*0f30*/  BSYNC B0 ;  /* 0x0000000000007941 */ /* 0x000fea0003800000 */
.L_x_497:
        /* <DEDUP_REMOVED lines=25> */
.L_x_499:
        /* <DEDUP_REMOVED lines=14> */
.L_x_501:
[----:B------:R-:W-:Y:S05]  /*11b0*/  BSYNC B0 ;  /* 0x0000000000007941 */ /* 0x000fea0003800000 */
.L_x_500:
        /* <DEDUP_REMOVED lines=19> */
.L_x_502:
        /* <DEDUP_REMOVED lines=10> */
.L_x_487:
        /* <DEDUP_REMOVED lines=14> */
.L_x_504:
        /* <DEDUP_REMOVED lines=9> */
.L_x_4390:


//--------------------- .text._Z32group_norm_nhwc_fwd_scale_kernelI11Bf16IOFp32WLi128EEv26Group_norm_nhwc_fwd_params --------------------------
	.section	.text._Z32group_norm_nhwc_fwd_scale_kernelI11Bf16IOFp32WLi128EEv26Group_norm_nhwc_fwd_params,"ax",@progbits
	.align	128
        .global         _Z32group_norm_nhwc_fwd_scale_kernelI11Bf16IOFp32WLi128EEv26Group_norm_nhwc_fwd_params
        .type           _Z32group_norm_nhwc_fwd_scale_kernelI11Bf16IOFp32WLi128EEv26Group_norm_nhwc_fwd_params,@function
        .size           _Z32group_norm_nhwc_fwd_scale_kernelI11Bf16IOFp32WLi128EEv26Group_norm_nhwc_fwd_params,(.L_x_4391 - _Z32group_norm_nhwc_fwd_scale_kernelI11Bf16IOFp32WLi128EEv26Group_norm_nhwc_fwd_params)
        .other          _Z32group_norm_nhwc_fwd_scale_kernelI11Bf16IOFp32WLi128EEv26Group_norm_nhwc_fwd_params,@"STO_CUDA_ENTRY STV_DEFAULT"
_Z32group_norm_nhwc_fwd_scale_kernelI11Bf16IOFp32WLi128EEv26Group_norm_nhwc_fwd_params:
.text._Z32group_norm_nhwc_fwd_scale_kernelI11Bf16IOFp32WLi128EEv26Group_norm_nhwc_fwd_params:
        /* <DEDUP_REMOVED lines=93> */
.L_x_508:
        /* <DEDUP_REMOVED lines=37> */
.L_x_507:
        /* <DEDUP_REMOVED lines=8> */
.L_x_506:
        /* <DEDUP_REMOVED lines=10> */
.L_x_521:
        /* <DEDUP_REMOVED lines=16> */
.L_x_510:
[----:B------:R-:W-:Y:S05]  /*0a40*/  BSYNC B0 ;  /* 0x0000000000007941 */ /* 0x000fea0003800000 */
.L_x_509:
        /* <DEDUP_REMOVED lines=24> */
.L_x_511:
        /* <DEDUP_REMOVED lines=14> */
.L_x_513:
[----:B------:R-:W-:Y:S05]  /*0cb0*/  BSYNC B0 ;  /* 0x0000000000007941 */ /* 0x000fea0003800000 */
.L_x_512:
        /* <DEDUP_REMOVED lines=25> */
.L_x_514:
        /* <DEDUP_REMOVED lines=14> */
.L_x_516:
[----:B------:R-:W-:Y:S05]  /*0f30*/  BSYNC B0 ;  /* 0x0000000000007941 */ /* 0x000fea0003800000 */
.L_x_515:
        /* <DEDUP_REMOVED lines=25> */
.L_x_517:
        /* <DEDUP_REMOVED lines=14> */
.L_x_519:
[----:B------:R-:W-:Y:S05]  /*11b0*/  BSYNC B0 ;  /* 0x0000000000007941 */ /* 0x000fea0003800000 */
.L_x_518:
        /* <DEDUP_REMOVED lines=19> */
.L_x_520:
        /* <DEDUP_REMOVED lines=10> */
.L_x_505:
        /* <DEDUP_REMOVED lines=14> */
.L_x_522:
        /* <DEDUP_REMOVED lines=9> */
.L_x_4391:


//--------------------- .text._Z32group_norm_nhwc_fwd_scale_kernelI11Bf16IOFp32WLi192EEv26Group_norm_nhwc_fwd_params --------------------------
	.section	.text._Z32group_norm_nhwc_fwd_scale_kernelI11Bf16IOFp32WLi192EEv26Group_norm_nhwc_fwd_params,"ax",@progbits
	.align	128
        .global         _Z32group_norm_nhwc_fwd_scale_kernelI11Bf16IOFp32WLi192EEv26Group_norm_nhwc_fwd_params
        .type           _Z32group_norm_nhwc_fwd_scale_kernelI11Bf16IOFp32WLi192EEv26Group_norm_nhwc_fwd_params,@function
        .size           _Z32group_norm_nhwc_fwd_scale_kernelI11Bf16IOFp32WLi192EEv26Group_norm_nhwc_fwd_params,(.L_x_4392 - _Z32group_norm_nhwc_fwd_scale_kernelI11Bf16IOFp32WLi192EEv26Group_norm_nhwc_fwd_params)
        .other          _Z32group_norm_nhwc_fwd_scale_kernelI11Bf16IOFp32WLi192EEv26Group_norm_nhwc_fwd_params,@"STO_CUDA_ENTRY STV_DEFAULT"
_Z32group_norm_nhwc_fwd_scale_kernelI11Bf16IOFp32WLi192EEv26Group_norm_nhwc_fwd_params:
.text._Z32group_norm_nhwc_fwd_scale_kernelI11Bf16IOFp32WLi192EEv26Group_norm_nhwc_fwd_params:
        /* <DEDUP_REMOVED lines=93> */
.L_x_526:
        /* <DEDUP_REMOVED lines=37> */
.L_x_525:
        /* <DEDUP_REMOVED lines=8> */
.L_x_524:
        /* <DEDUP_REMOVED lines=10> */
.L_x_539:
        /* <DEDUP_REMOVED lines=16> */
.L_x_528:
[----:B------:R-:W-:Y:S05]  /*0a40*/  BSYNC B0 ;  /* 0x0000000000007941 */ /* 0x000fea0003800000 */
.L_x_527:
        /* <DEDUP_REMOVED lines=24> */
.L_x_529:
        /* <DEDUP_REMOVED lines=14> */
.L_x_531:
[----:B------:R-:W-:Y:S05]  /*0cb0*/  BSYNC B0 ;  /* 0x0000000000007941 */ /* 0x000fea0003800000 */
.L_x_530:
        /* <DEDUP_REMOVED lines=25> */
.L_x_532:
        /* <DEDUP_REMOVED lines=14> */
.L_x_534:
[----:B------:R-:W-:Y:S05]  /*0f30*/  BSYNC B0 ;  /* 0x0000000000007941 */ /* 0x000fea0003800000 */
.L_x_533:
        /* <DEDUP_REMOVED lines=25> */
.L_x_535:
        /* <DEDUP_REMOVED lines=14> */
.L_x_537:
[----:B------:R-:W-:Y:S05]  /*11b0*/  BSYNC B0 ;  /* 0x0000000000007941 */ /* 0x000fea0003800000 */
.L_x_536:
        /* <DEDUP_REMOVED lines=19> */
.L_x_538:
        /* <DEDUP_REMOVED lines=10> */
.L_x_523:
        /* <DEDUP_REMOVED lines=14> */
.L_x_540:
        /* <DEDUP_REMOVED lines=9> */
.L_x_4392:


//--------------------- .text._Z32group_norm_nhwc_fwd_scale_kernelI11Bf16IOFp32WLi448EEv26Group_norm_nhwc_fwd_params --------------------------
	.section	.text._Z32group_norm_nhwc_fwd_scale_kernelI11Bf16IOFp32WLi448EEv26Group_norm_nhwc_fwd_params,"ax",@progbits
	.align	128
        .global         _Z32group_norm_nhwc_fwd_scale_kernelI11Bf16IOFp32WLi448EEv26Group_norm_nhwc_fwd_params
        .type           _Z32group_norm_nhwc_fwd_scale_kernelI11Bf16IOFp32WLi448EEv26Group_norm_nhwc_fwd_params,@function
        .size           _Z32group_norm_nhwc_fwd_scale_kernelI11Bf16IOFp32WLi448EEv26Group_norm_nhwc_fwd_params,(.L_x_4393 - _Z32group_norm_nhwc_fwd_scale_kernelI11Bf16IOFp32WLi448EEv26Group_norm_nhwc_fwd_params)
        .other          _Z32group_norm_nhwc_fwd_scale_kernelI11Bf16IOFp32WLi448EEv26Group_norm_nhwc_fwd_params,@"STO_CUDA_ENTRY STV_DEFAULT"
_Z32group_norm_nhwc_fwd_scale_kernelI11Bf16IOFp32WLi448EEv26Group_norm_nhwc_fwd_params:
.text._Z32group_norm_nhwc_fwd_scale_kernelI11Bf16IOFp32WLi448EEv26Group_norm_nhwc_fwd_params:
        /* <DEDUP_REMOVED lines=93> */
.L_x_544:
        /* <DEDUP_REMOVED lines=37> */
.L_x_543:
        /* <DEDUP_REMOVED lines=8> */
.L_x_542:
        /* <DEDUP_REMOVED lines=10> */
.L_x_557:
        /* <DEDUP_REMOVED lines=16> */
.L_x_546:
[----:B------:R-:W-:Y:S05]  /*0a40*/  BSYNC B0 ;  /* 0x0000000000007941 */ /* 0x000fea0003800000 */
.L_x_545:
        /* <DEDUP_REMOVED lines=24> */
.L_x_547:
        /* <DEDUP_REMOVED lines=14> */
.L_x_549:
[----:B------:R-:W-:Y:S05]  /*0cb0*/  BSYNC B0 ;  /* 0x0000000000007941 */ /* 0x000fea0003800000 */
.L_x_548:
        /* <DEDUP_REMOVED lines=25> */
.L_x_550:
        /* <DEDUP_REMOVED lines=14> */
.L_x_552:
[----:B------:R-:W-:Y:S05]  /*0f30*/  BSYNC B0 ;  /* 0x0000000000007941 */ /* 0x000fea0003800000 */
.L_x_551:
        /* <DEDUP_REMOVED lines=25> */
.L_x_553:
        /* <DEDUP_REMOVED lines=14> */
.L_x_555:
[----:B------:R-:W-:Y:S05]  /*11b0*/  BSYNC B0 ;  /* 0x0000000000007941 */ /* 0x000fea0003800000 */
.L_x_554:
        /* <DEDUP_REMOVED lines=19> */
.L_x_556:
        /* <DEDUP_REMOVED lines=10> */
.L_x_541:
        /* <DEDUP_REMOVED lines=14> */
.L_x_558:
        /* <DEDUP_REMOVED lines=9> */
.L_x_4393:


//--------------------- .text._Z32group_norm_nhwc_fwd_scale_kernelI11Bf16IOFp32WLi256EEv26Group_norm_nhwc_fwd_params --------------------------
	.section	.text._Z32group_norm_nhwc_fwd_scale_kernelI11Bf16IOFp32WLi256EEv26Group_norm_nhwc_fwd_params,"ax",@progbits
	.align	128
        .global         _Z32group_norm_nhwc_fwd_scale_kernelI11Bf16IOFp32WLi256EEv26Group_norm_nhwc_fwd_params
        .type           _Z32group_norm_nhwc_fwd_scale_kernelI11Bf16IOFp32WLi256EEv26Group_norm_nhwc_fwd_params,@function
        .size           _Z32group_norm_nhwc_fwd_scale_kernelI11Bf16IOFp32WLi256EEv26Group_norm_nhwc_fwd_params,(.L_x_4394 - _Z32group_norm_nhwc_fwd_scale_kernelI11Bf16IOFp32WLi256EEv26Group_norm_nhwc_fwd_params)
        .other          _Z32group_norm_nhwc_fwd_scale_kernelI11Bf16IOFp32WLi256EEv26Group_norm_nhwc_fwd_params,@"STO_CUDA_ENTRY STV_DEFAULT"
_Z32group_norm_nhwc_fwd_scale_kernelI11Bf16IOFp32WLi256EEv26Group_norm_nhwc_fwd_params:
.text._Z32group_norm_nhwc_fwd_scale_kernelI11Bf16IOFp32WLi256EEv26Group_norm_nhwc_fwd_params:
        /* <DEDUP_REMOVED lines=93> */
.L_x_562:
        /* <DEDUP_REMOVED lines=37> */
.L_x_561:
        /* <DEDUP_REMOVED lines=8> */
.L_x_560:
        /* <DEDUP_REMOVED lines=10> */
.L_x_575:
        /* <DEDUP_REMOVED lines=16> */
.L_x_564:
[----:B------:R-:W-:Y:S05]  /*0a40*/  BSYNC B0 ;  /* 0x0000000000007941 */ /* 0x000fea0003800000 */
.L_x_563:
        /* <DEDUP_REMOVED lines=24> */
.L_x_565:
        /* <DEDUP_REMOVED lines=14> */
.L_x_567:
[----:B------:R-:W-:Y:S05]  /*0cb0*/  BSYNC B0 ;  /* 0x0000000000007941 */ /* 0x000fea0003800000 */
.L_x_566:
        /* <DEDUP_REMOVED lines=25> */
.L_x_568:
        /* <DEDUP_REMOVED lines=14> */
.L_x_570:
[----:B------:R-:W-:Y:S05]  /*0f30*/  BSYNC B0 ;  /* 0x0000000000007941 */ /* 0x000fea0003800000 */
.L_x_569:
        /* <DEDUP_REMOVED lines=25> */
.L_x_571:
        /* <DEDUP_REMOVED lines=14> */
.L_x_573:
[----:B------:R-:W-:Y:S05]  /*11b0*/  BSYNC B0 ;  /* 0x0000000000007941 */ /* 0x000fea0003800000 */
.L_x_572:
        /* <DEDUP_REMOVED lines=19> */
.L_x_574:
        /* <DEDUP_REMOVED lines=10> */
.L_x_559:
        /* <DEDUP_REMOVED lines=14> */
.L_x_576:
        /* <DEDUP_REMOVED lines=9> */
.L_x_4394:


//--------------------- .text._Z32group_norm_nhwc_fwd_scale_kernelI11Bf16IOFp32WLi120EEv26Group_norm_nhwc_fwd_params --------------------------
	.section	.text._Z32group_norm_nhwc_fwd_scale_kernelI11Bf16IOFp32WLi120EEv26Group_norm_nhwc_fwd_params,"ax",@progbits
	.align	128
        .global         _Z32group_norm_nhwc_fwd_scale_kernelI11Bf16IOFp32WLi120EEv26Group_norm_nhwc_fwd_params
        .type           _Z32group_norm_nhwc_fwd_scale_kernelI11Bf16IOFp32WLi120EEv26Group_norm_nhwc_fwd_params,@function
        .size           _Z32group_norm_nhwc_fwd_scale_kernelI11Bf16IOFp32WLi120EEv26Group_norm_nhwc_fwd_params,(.L_x_4395 - _Z32group_norm_nhwc_fwd_scale_kernelI11Bf16IOFp32WLi120EEv26Group_norm_nhwc_fwd_params)
        .other          _Z32group_norm_nhwc_fwd_scale_kernelI11Bf16IOFp32WLi120EEv26Group_norm_nhwc_fwd_params,@"STO_CUDA_ENTRY STV_DEFAULT"
_Z32group_norm_nhwc_fwd_scale_kernelI11Bf16IOFp32WLi120EEv26Group_norm_nhwc_fwd_params:
.text._Z32group_norm_nhwc_fwd_scale_kernelI11Bf16IOFp32WLi120EEv26Group_norm_nhwc_fwd_params:
        /* <DEDUP_REMOVED lines=93> */
.L_x_580:
        /* <DEDUP_REMOVED lines=37> */
.L_x_579:
        /* <DEDUP_REMOVED lines=8> */
.L_x_578:
        /* <DEDUP_REMOVED lines=10> */
.L_x_593:
        /* <DEDUP_REMOVED lines=16> */
.L_x_582:
[----:B------:R-:W-:Y:S05]  /*0a40*/  BSYNC B0 ;  /* 0x0000000000007941 */ /* 0x000fea0003800000 */
.L_x_581:
        /* <DEDUP_REMOVED lines=24> */
.L_x_583:
        /* <DEDUP_REMOVED lines=14> */
.L_x_585:
[----:B------:R-:W-:Y:S05]  /*0cb0*/  BSYNC B0 ;  /* 0x0000000000007941 */ /* 0x000fea0003800000 */
.L_x_584:
        /* <DEDUP_REMOVED lines=25> */
.L_x_586:
        /* <DEDUP_REMOVED lines=14> */
.L_x_588:
[----:B------:R-:W-:Y:S05]  /*0f30*/  BSYNC B0 ;  /* 0x0000000000007941 */ /* 0x000fea0003800000 */
.L_x_587:
        /* <DEDUP_REMOVED lines=25> */
.L_x_589:
        /* <DEDUP_REMOVED lines=14> */
.L_x_591:
[----:B------:R-:W-:Y:S05]  /*11b0*/  BSYNC B0 ;  /* 0x0000000000007941 */ /* 0x000fea0003800000 */
.L_x_590:
        /* <DEDUP_REMOVED lines=19> */
.L_x_592:
        /* <DEDUP_REMOVED lines=10> */
.L_x_577:
        /* <DEDUP_REMOVED lines=14> */
.L_x_594:
        /* <DEDUP_REMOVED lines=9> */
.L_x_4395:


//--------------------- .text._Z32group_norm_nhwc_fwd_scale_kernelI11Bf16IOFp32WLi140EEv26Group_norm_nhwc_fwd_params --------------------------
	.section	.text._Z32group_norm_nhwc_fwd_scale_kernelI11Bf16IOFp32WLi140EEv26Group_norm_nhwc_fwd_params,"ax",@progbits
	.align	128
        .global         _Z32group_norm_nhwc_fwd_scale_kernelI11Bf16IOFp32WLi140EEv26Group_norm_nhwc_fwd_params
        .type           _Z32group_norm_nhwc_fwd_scale_kernelI11Bf16IOFp32WLi140EEv26Group_norm_nhwc_fwd_params,@function
        .size           _Z32group_norm_nhwc_fwd_scale_kernelI11Bf16IOFp32WLi140EEv26Group_norm_nhwc_fwd_params,(.L_x_4396 - _Z32group_norm_nhwc_fwd_scale_kernelI11Bf16IOFp32WLi140EEv26Group_norm_nhwc_fwd_params)
        .other          _Z32group_norm_nhwc_fwd_scale_kernelI11Bf16IOFp32WLi140EEv26Group_norm_nhwc_fwd_params,@"STO_CUDA_ENTRY STV_DEFAULT"
_Z32group_norm_nhwc_fwd_scale_kernelI11Bf16IOFp32WLi140EEv26Group_norm_nhwc_fwd_params:
.text._Z32group_norm_nhwc_fwd_scale_kernelI11Bf16IOFp32WLi140EEv26Group_norm_nhwc_fwd_params:
        /* <DEDUP_REMOVED lines=93> */
.L_x_598:
        /* <DEDUP_REMOVED lines=37> */
.L_x_597:
        /* <DEDUP_REMOVED lines=8> */
.L_x_596:
        /* <DEDUP_REMOVED lines=10> */
.L_x_611:
        /* <DEDUP_REMOVED lines=16> */
.L_x_600:
[----:B------:R-:W-:Y:S05]  /*0a40*/  BSYNC B0 ;  /* 0x0000000000007941 */ /* 0x000fea0003800000 */
.L_x_599:
        /* <DEDUP_REMOVED lines=24> */
.L_x_601:
        /* <DEDUP_REMOVED lines=14> */
.L_x_603:
[----:B------:R-:W-:Y:S05]  /*0cb0*/  BSYNC B0 ;  /* 0x0000000000007941 */ /* 0x000fea0003800000 */
.L_x_602:
        /* <DEDUP_REMOVED lines=25> */
.L_x_604:
        /* <DEDUP_REMOVED lines=14> */
.L_x_606:
[----:B------:R-:W-:Y:S05]  /*0f30*/  BSYNC B0 ;  /* 0x0000000000007941 */ /* 0x000fea0003800000 */
.L_x_605:
        /* <DEDUP_REMOVED lines=25> */
.L_x_607:
        /* <DEDUP_REMOVED lines=14> */
.L_x_609:
[----:B------:R-:W-:Y:S05]  /*11b0*/  BSYNC B0 ;  /* 0x0000000000007941 */ /* 0x000fea0003800000 */
.L_x_608:
        /* <DEDUP_REMOVED lines=19> */
.L_x_610:
        /* <DEDUP_REMOVED lines=10> */
.L_x_595:
        /* <DEDUP_REMOVED lines=14> */
.L_x_612:
        /* <DEDUP_REMOVED lines=9> */
.L_x_4396:


//--------------------- .text._Z32group_norm_nhwc_fwd_scale_kernelI11Bf16IOFp32WLi160EEv26Group_norm_nhwc_fwd_params --------------------------
	.section	.text._Z32group_norm_nhwc_fwd_scale_kernelI11Bf16IOFp32WLi160EEv26Group_norm_nhwc_fwd_params,"ax",@progbits
	.align	128
        .global         _Z32group_norm_nhwc_fwd_scale_kernelI11Bf16IOFp32WLi160EEv26Group_norm_nhwc_fwd_params
        .type           _Z32group_norm_nhwc_fwd_scale_kernelI11Bf16IOFp32WLi160EEv26Group_norm_nhwc_fwd_params,@function
        .size           _Z32group_norm_nhwc_fwd_scale_kernelI11Bf16IOFp32WLi160EEv26Group_norm_nhwc_fwd_params,(.L_x_4397 - _Z32group_norm_nhwc_fwd_scale_kernelI11Bf16IOFp32WLi160EEv26Group_norm_nhwc_fwd_params)
        .other          _Z32group_norm_nhwc_fwd_scale_kernelI11Bf16IOFp32WLi160EEv26Group_norm_nhwc_fwd_params,@"STO_CUDA_ENTRY STV_DEFAULT"
_Z32group_norm_nhwc_fwd_scale_kernelI11Bf16IOFp32WLi160EEv26Group_norm_nhwc_fwd_params:
.text._Z32group_norm_nhwc_fwd_scale_kernelI11Bf16IOFp32WLi160EEv26Group_norm_nhwc_fwd_params:
        /* <DEDUP_REMOVED lines=93> */
.L_x_616:
        /* <DEDUP_REMOVED lines=37> */
.L_x_615:
        /* <DEDUP_REMOVED lines=8> */
.L_x_614:
        /* <DEDUP_REMOVED lines=10> */
.L_x_629:
        /* <DEDUP_REMOVED lines=16> */
.L_x_618:
[----:B------:R-:W-:Y:S05]  /*0a40*/  BSYNC B0 ;  /* 0x0000000000007941 */ /* 0x000fea0003800000 */
.L_x_617:
        /* <DEDUP_REMOVED lines=24> */
.L_x_619:
        /* <DEDUP_REMOVED lines=14> */
.L_x_621:
[----:B------:R-:W-:Y:S05]  /*0cb0*/  BSYNC B0 ;  /* 0x0000000000007941 */ /* 0x000fea0003800000 */
.L_x_620:
        /* <DEDUP_REMOVED lines=25> */
.L_x_622:
        /* <DEDUP_REMOVED lines=14> */
.L_x_624:
[----:B------:R-:W-:Y:S05]  /*0f30*/  BSYNC B0 ;  /* 0x0000000000007941 */ /* 0x000fea0003800000 */
.L_x_623:
        /* <DEDUP_REMOVED lines=25> */
.L_x_625:
        /* <DEDUP_REMOVED lines=14> */
.L_x_627:
[----:B------:R-:W-:Y:S05]  /*11b0*/  BSYNC B0 ;  /* 0x0000000000007941 */ /* 0x000fea0003800000 */
.L_x_626:
        /* <DEDUP_REMOVED lines=19> */
.L_x_628:
        /* <DEDUP_REMOVED lines=10> */
.L_x_613:
        /* <DEDUP_REMOVED lines=14> */
.L_x_630:
        /* <DEDUP_REMOVED lines=9> */
.L_x_4397:


//--------------------- .text._Z32group_norm_nhwc_fwd_scale_kernelI11Bf16IOBf16WLi196EEv26Group_norm_nhwc_fwd_params --------------------------
	.section	.text._Z32group_norm_nhwc_fwd_scale_kernelI11Bf16IOBf16WLi196EEv26Group_norm_nhwc_fwd_params,"ax",@progbits
	.align	128
        .global         _Z32group_norm_nhwc_fwd_scale_kernelI11Bf16IOBf16WLi196EEv26Group_norm_nhwc_fwd_params
        .type           _Z32group_norm_nhwc_fwd_scale_kernelI11Bf16IOBf16WLi196EEv26Group_norm_nhwc_fwd_params,@function
        .size           _Z32group_norm_nhwc_fwd_scale_kernelI11Bf16IOBf16WLi196EEv26Group_norm_nhwc_fwd_params,(.L_x_4398 - _Z32group_norm_nhwc_fwd_scale_kernelI11Bf16IOBf16WLi196EEv26Group_norm_nhwc_fwd_params)
        .other          _Z32group_norm_nhwc_fwd_scale_kernelI11Bf16IOBf16WLi196EEv26Group_norm_nhwc_fwd_params,@"STO_CUDA_ENTRY STV_DEFAULT"
_Z32group_norm_nhwc_fwd_scale_kernelI11Bf16IOBf16WLi196EEv26Group_norm_nhwc_fwd_params:
.text._Z32group_norm_nhwc_fwd_scale_kernelI11Bf16IOBf16WLi196EEv26Group_norm_nhwc_fwd_params:
        /* <DEDUP_REMOVED lines=53> */
[----:B-1----:R-:W-:-:S06]  /*0350*/  @!P0 SHF.L.U64.HI R12, R10, 0x1, R11 ;  /* 0x000000010a0c8819 */ /* 0x002fcc000001020b */
        /* <DEDUP_REMOVED lines=22> */
[----:B0-----:R-:W-:Y:S01]  /*04c0*/  @P2 FADD.FTZ R13, R24, R7 ;  /* 0x00000007180d2221 */ /* 0x001fe20000010000 */
[----:B------:R-:W-:Y:S02]  /*04d0*/  HFMA2.MMA R7, -RZ, RZ, 1.875, 0 ;  /* 0x3f800000ff077435 */ /* 0x000fe400000001ff */
[----:B------:R-:W-:-:S04]  /*04e0*/  SEL R9, R9, R12, P1 ;  /* 0x0000000c09097207 */ /* 0x000fc80000800000 */
[----:B------:R-:W-:-:S04]  /*04f0*/  ISETP.GE.AND P1, PT, R6, R9, PT ;  /* 0x000000090600720c */ /* 0x000fc80003f26270 */
[----:B------:R0:W1:Y:S01]  /*0500*/  @P2 MUFU.RSQ R7, R13 ;  /* 0x0000000d00072308 */ /* 0x0000620000001400 */
[----:B----4-:R-:W-:Y:S01]  /*0510*/  @!P0 IMAD.U32 R19, R17, 0x10000, RZ ;  /* 0x0001000011138824 */ /* 0x010fe200078e00ff */
[----:B-----5:R-:W-:Y:S01]  /*0520*/  @!P0 SHF.L.U32 R21, R22, 0x10, RZ ;  /* 0x0000001016158819 */ /* 0x020fe200000006ff */
[----:B------:R-:W-:Y:S01]  /*0530*/  @!P0 IMAD.U32 R8, R23, 0x10000, RZ ;  /* 0x0001000017088824 */ /* 0x000fe200078e00ff */
[----:B------:R-:W-:-:S05]  /*0540*/  @!P0 SHF.L.U32 R18, R16, 0x10, RZ ;  /* 0x0000001010128819 */ /* 0x000fca00000006ff */
        /* <DEDUP_REMOVED lines=14> */
.L_x_634:
        /* <DEDUP_REMOVED lines=24> */
[----:B------:R-:W-:-:S02]  /*07b0*/  FFMA.FTZ R16, R8, R28, R19 ;  /* 0x0000001c08107223 */ /* 0x000fc40000010013 */
        /* <DEDUP_REMOVED lines=12> */
.L_x_633:
        /* <DEDUP_REMOVED lines=8> */
.L_x_632:
        /* <DEDUP_REMOVED lines=10> */
.L_x_647:
        /* <DEDUP_REMOVED lines=16> */
.L_x_636:
[----:B------:R-:W-:Y:S05]  /*0aa0*/  BSYNC B0 ;  /* 0x0000000000007941 */ /* 0x000fea0003800000 */
.L_x_635:
        /* <DEDUP_REMOVED lines=8> */
[----:B------:R-:W-:Y:S02]  /*0b30*/  FFMA.FTZ R15, R8, R20, R19 ;  /* 0x00000014080f7223 */ /* 0x000fe40000010013 */
        /* <DEDUP_REMOVED lines=15> */
.L_x_637:
        /* <DEDUP_REMOVED lines=14> */
.L_x_639:
[----:B------:R-:W-:Y:S05]  /*0d10*/  BSYNC B0 ;  /* 0x0000000000007941 */ /* 0x000fea0003800000 */
.L_x_638:
[----:B0-----:R-:W0:Y:S01]  /*0d20*/  @!P0 LDC.64 R10, c[0x0][0x210] ;  /* 0x00008400ff0a8b82 */ /* 0x001e220000000a00 */
[----:B------:R-:W-:Y:S01]  /*0d30*/  SHF.L.U32 R16, R16, 0x10, RZ ;  /* 0x0000001010107819 */ /* 0x000fe200000006ff */
[----:B------:R-:W-:-:S04]  /*0d40*/  IMAD.U32 R20, R20, 0x10000, RZ ;  /* 0x0001000014147824 */ /* 0x000fc800078e00ff */
[C---:B------:R-:W-:Y:S01]  /*0d50*/  FADD.FTZ R20, -R5.reuse, R20 ;  /* 0x0000001405147221 */ /* 0x040fe20000010100 */
[----:B------:R-:W-:-:S03]  /*0d60*/  FADD.FTZ R16, -R5, R16 ;  /* 0x0000001005107221 */ /* 0x000fc60000010100 */
[----:B------:R-:W-:Y:S01]  /*0d70*/  FMUL.FTZ R20, R20, R7 ;  /* 0x0000000714147220 */ /* 0x000fe20000410000 */
[----:B0-----:R-:W-:-:S04]  /*0d80*/  @!P0 LEA R10, P2, R14, R10, 0x1 ;  /* 0x0000000a0e0a8211 */ /* 0x001fc800078408ff */
[----:B------:R-:W-:Y:S01]  /*0d90*/  @!P0 LEA.HI.X R11, R14, R11, R25, 0x1, P2 ;  /* 0x0000000b0e0b8211 */ /* 0x000fe200010f0c19 */
[----:B------:R-:W-:Y:S01]  /*0da0*/  FMUL.FTZ R25, R16, R7 ;  /* 0x0000000710197220 */ /* 0x000fe20000410000 */
[----:B------:R-:W-:Y:S01]  /*0db0*/  IADD3 R15, P2, R17, 0x1, RZ ;  /* 0x00000001110f7810 */ /* 0x000fe20007f5e0ff */
[----:B------:R-:W-:Y:S02]  /*0dc0*/  FFMA.FTZ R16, R8, R20, R19 ;  /* 0x0000001408107223 */ /* 0x000fe40000010013 */
[----:B------:R-:W-:Y:S01]  /*0dd0*/  FFMA.FTZ R25, R18, R25, R21 ;  /* 0x0000001912197223 */ /* 0x000fe20000010015 */
[----:B------:R-:W-:-:S05]  /*0de0*/  IADD3.X R14, RZ, R6, RZ, P2, !PT ;  /* 0x00000006ff0e7210 */ /* 0x000fca00017fe4ff */
        /* <DEDUP_REMOVED lines=12> */
.L_x_640:
        /* <DEDUP_REMOVED lines=14> */
.L_x_642:
[----:B------:R-:W-:Y:S05]  /*0f90*/  BSYNC B0 ;  /* 0x0000000000007941 */ /* 0x000fea0003800000 */
.L_x_641:
[----:B0-----:R-:W0:Y:S01]  /*0fa0*/  @!P0 LDC.64 R10, c[0x0][0x210] ;  /* 0x00008400ff0a8b82 */ /* 0x001e220000000a00 */
[----:B------:R-:W-:Y:S02]  /*0fb0*/  SHF.L.U32 R20, R20, 0x10, RZ ;  /* 0x0000001014147819 */ /* 0x000fe400000006ff */
[----:B------:R-:W-:-:S03]  /*0fc0*/  SHF.L.U32 R16, R16, 0x10, RZ ;  /* 0x0000001010107819 */ /* 0x000fc600000006ff */
[C---:B------:R-:W-:Y:S02]  /*0fd0*/  FADD.FTZ R20, -R5.reuse, R20 ;  /* 0x0000001405147221 */ /* 0x040fe40000010100 */
[----:B------:R-:W-:Y:S02]  /*0fe0*/  FADD.FTZ R16, -R5, R16 ;  /* 0x0000001005107221 */ /* 0x000fe40000010100 */
[-C--:B------:R-:W-:Y:S02]  /*0ff0*/  FMUL.FTZ R20, R20, R7.reuse ;  /* 0x0000000714147220 */ /* 0x080fe40000410000 */
[----:B------:R-:W-:-:S04]  /*1000*/  FMUL.FTZ R15, R16, R7 ;  /* 0x00000007100f7220 */ /* 0x000fc80000410000 */
[----:B------:R-:W-:Y:S01]  /*1010*/  FFMA.FTZ R15, R18, R15, R21 ;  /* 0x0000000f120f7223 */ /* 0x000fe20000010015 */
[----:B0-----:R-:W-:-:S04]  /*1020*/  @!P0 LEA R10, P2, R14, R10, 0x1 ;  /* 0x0000000a0e0a8211 */ /* 0x001fc800078408ff */
[----:B------:R-:W-:Y:S02]  /*1030*/  @!P0 LEA.HI.X R11, R14, R11, R25, 0x1, P2 ;  /* 0x0000000b0e0b8211 */ /* 0x000fe400010f0c19 */
[----:B------:R-:W-:-:S05]  /*1040*/  IADD3 R25, P2, R17, 0x2, RZ ;  /* 0x0000000211197810 */ /* 0x000fca0007f5e0ff */
[----:B------:R-:W-:-:S04]  /*1050*/  IMAD.X R14, RZ, RZ, R6, P2 ;  /* 0x000000ffff0e7224 */ /* 0x000fc800010e0606 */
[----:B------:R-:W-:Y:S02]  /*1060*/  IMAD R16, R14, UR10, RZ ;  /* 0x0000000a0e107c24 */ /* 0x000fe4000f8e02ff */
        /* <DEDUP_REMOVED lines=12> */
.L_x_643:
        /* <DEDUP_REMOVED lines=14> */
.L_x_645:
[----:B------:R-:W-:Y:S05]  /*1210*/  BSYNC B0 ;  /* 0x0000000000007941 */ /* 0x000fea0003800000 */
.L_x_644:
[----:B------:R-:W-:Y:S01]  /*1220*/  SHF.L.U32 R20, R20, 0x10, RZ ;  /* 0x0000001014147819 */ /* 0x000fe200000006ff */
[----:B------:R-:W-:-:S04]  /*1230*/  IMAD.U32 R16, R16, 0x10000, RZ ;  /* 0x0001000010107824 */ /* 0x000fc800078e00ff */
[C---:B------:R-:W-:Y:S01]  /*1240*/  FADD.FTZ R20, -R5.reuse, R20 ;  /* 0x0000001405147221 */ /* 0x040fe20000010100 */
[----:B------:R-:W-:-:S03]  /*1250*/  FADD.FTZ R16, -R5, R16 ;  /* 0x0000001005107221 */ /* 0x000fc60000010100 */
[-C--:B------:R-:W-:Y:S01]  /*1260*/  FMUL.FTZ R20, R20, R7.reuse ;  /* 0x0000000714147220 */ /* 0x080fe20000410000 */
[----:B0-----:R-:W-:-:S03]  /*1270*/  FMUL.FTZ R27, R16, R7 ;  /* 0x00000007101b7220 */ /* 0x001fc60000410000 */
        /* <DEDUP_REMOVED lines=13> */
.L_x_646:
        /* <DEDUP_REMOVED lines=10> */
.L_x_631:
        /* <DEDUP_REMOVED lines=14> */
.L_x_648:
        /* <DEDUP_REMOVED lines=11> */
.L_x_4398:


//--------------------- .text._Z32group_norm_nhwc_fwd_scale_kernelI11Bf16IOBf16WLi168EEv26Group_norm_nhwc_fwd_params --------------------------
	.section	.text._Z32group_norm_nhwc_fwd_scale_kernelI11Bf16IOBf16WLi168EEv26Group_norm_nhwc_fwd_params,"ax",@progbits
	.align	128
        .global         _Z32group_norm_nhwc_fwd_scale_kernelI11Bf16IOBf16WLi168EEv26Group_norm_nhwc_fwd_params
        .type           _Z32group_norm_nhwc_fwd_scale_kernelI11Bf16IOBf16WLi168EEv26Group_norm_nhwc_fwd_params,@function
        .size           _Z32group_norm_nhwc_fwd_scale_kernelI11Bf16IOBf16WLi168EEv26Group_norm_nhwc_fwd_params,(.L_x_4399 - _Z32group_norm_nhwc_fwd_scale_kernelI11Bf16IOBf16WLi168EEv26Group_norm_nhwc_fwd_params)
        .other          _Z32group_norm_nhwc_fwd_scale_kernelI11Bf16IOBf16WLi168EEv26Group_norm_nhwc_fwd_params,@"STO_CUDA_ENTRY STV_DEFAULT"
_Z32group_norm_nhwc_fwd_scale_kernelI11Bf16IOBf16WLi168EEv26Group_norm_nhwc_fwd_params:
.text._Z32group_norm_nhwc_fwd_scale_kernelI11Bf16IOBf16WLi168EEv26Group_norm_nhwc_fwd_params:
        /* <DEDUP_REMOVED lines=99> */
.L_x_652:
        /* <DEDUP_REMOVED lines=37> */
.L_x_651:
        /* <DEDUP_REMOVED lines=8> */
.L_x_650:
        /* <DEDUP_REMOVED lines=10> */
.L_x_665:
        /* <DEDUP_REMOVED lines=16> */
.L_x_654:
[----:B------:R-:W-:Y:S05]  /*0aa0*/  BSYNC B0 ;  /* 0x0000000000007941 */ /* 0x000fea0003800000 */
.L_x_653:
        /* <DEDUP_REMOVED lines=24> */
.L_x_655:
        /* <DEDUP_REMOVED lines=14> */
.L_x_657:
[----:B------:R-:W-:Y:S05]  /*0d10*/  BSYNC B0 ;  /* 0x0000000000007941 */ /* 0x000fea0003800000 */
.L_x_656:
        /* <DEDUP_REMOVED lines=25> */
.L_x_658:
        /* <DEDUP_REMOVED lines=14> */
.L_x_660:
[----:B------:R-:W-:Y:S05]  /*0f90*/  BSYNC B0 ;  /* 0x0000000000007941 */ /* 0x000fea0003800000 */
.L_x_659:
        /* <DEDUP_REMOVED lines=25> */
.L_x_661:
        /* <DEDUP_REMOVED lines=14> */
.L_x_663:
[----:B------:R-:W-:Y:S05]  /*1210*/  BSYNC B0 ;  /* 0x0000000000007941 */ /* 0x000fea0003800000 */
.L_x_662:
        /* <DEDUP_REMOVED lines=19> */
.L_x_664:
        /* <DEDUP_REMOVED lines=10> */
.L_x_649:
        /* <DEDUP_REMOVED lines=14> */
.L_x_666:
        /* <DEDUP_REMOVED lines=11> */
.L_x_4399:


//--------------------- .text._Z32group_norm_nhwc_fwd_scale_kernelI11Bf16IOBf16WLi64EEv26Group_norm_nhwc_fwd_params --------------------------
	.section	.text._Z32group_norm_nhwc_fwd_scale_kernelI11Bf16IOBf16WLi64EEv26Group_norm_nhwc_fwd_params,"ax",@progbits
	.align	128
        .global         _Z32group_norm_nhwc_fwd_scale_kernelI11Bf16IOBf16WLi64EEv26Group_norm_nhwc_fwd_params
        .type           _Z32group_norm_nhwc_fwd_scale_kernelI11Bf16IOBf16WLi64EEv26Group_norm_nhwc_fwd_params,@function
        .size           _Z32group_norm_nhwc_fwd_scale_kernelI11Bf16IOBf16WLi64EEv26Group_norm_nhwc_fwd_params,(.L_x_4400 - _Z32group_norm_nhwc_fwd_scale_kernelI11Bf16IOBf16WLi64EEv26Group_norm_nhwc_fwd_params)
        .other          _Z32group_norm_nhwc_fwd_scale_kernelI11Bf16IOBf16WLi64EEv26Group_norm_nhwc_fwd_params,@"STO_CUDA_ENTRY STV_DEFAULT"
_Z32group_norm_nhwc_fwd_scale_kernelI11Bf16IOBf16WLi64EEv26Group_norm_nhwc_fwd_params:
.text._Z32group_norm_nhwc_fwd_scale_kernelI11Bf16IOBf16WLi64EEv26Group_norm_nhwc_fwd_params:
        /* <DEDUP_REMOVED lines=99> */
.L_x_670:
        /* <DEDUP_REMOVED lines=37> */
.L_x_669:
        /* <DEDUP_REMOVED lines=8> */
.L_x_668:
        /* <DEDUP_REMOVED lines=10> */
.L_x_683:
        /* <DEDUP_REMOVED lines=16> */
.L_x_672:
[----:B------:R-:W-:Y:S05]  /*0aa0*/  BSYNC B0 ;  /* 0x0000000000007941 */ /* 0x000fea0003800000 */
.L_x_671:
        /* <DEDUP_REMOVED lines=24> */
.L_x_673:
        /* <DEDUP_REMOVED lines=14> */
.L_x_675:
[----:B------:R-:W-:Y:S05]  /*0d10*/  BSYNC B0 ;  /* 0x0000000000007941 */ /* 0x000fea0003800000 */
.L_x_674:
        /* <DEDUP_REMOVED lines=25> */
.L_x_676:
        /* <DEDUP_REMOVED lines=14> */
.L_x_678:
[----:B------:R-:W-:Y:S05]  /*0f90*/  BSYNC B0 ;  /* 0x0000000000007941 */ /* 0x000fea0003800000 */
.L_x_677:
        /* <DEDUP_REMOVED lines=25> */
.L_x_679:
        /* <DEDUP_REMOVED lines=14> */
.L_x_681:
[----:B------:R-:W-:Y:S05]  /*1210*/  BSYNC B0 ;  /* 0x0000000000007941 */ /* 0x000fea0003800000 */
.L_x_680:
        /* <DEDUP_REMOVED lines=19> */
.L_x_682:
        /* <DEDUP_REMOVED lines=10> */
.L_x_667:
        /* <DEDUP_REMOVED lines=14> */
.L_x_684:
        /* <DEDUP_REMOVED lines=11> */
.L_x_4400:


//--------------------- .text._Z32group_norm_nhwc_fwd_scale_kernelI11Bf16IOBf16WLi128EEv26Group_norm_nhwc_fwd_params --------------------------
	.section	.text._Z32group_norm_nhwc_fwd_scale_kernelI11Bf16IOBf16WLi128EEv26Group_norm_nhwc_fwd_params,"ax",@progbits
	.align	128
        .global         _Z32group_norm_nhwc_fwd_scale_kernelI11Bf16IOBf16WLi128EEv26Group_norm_nhwc_fwd_params
        .type           _Z32group_norm_nhwc_fwd_scale_kernelI11Bf16IOBf16WLi128EEv26Group_norm_nhwc_fwd_params,@function
        .size           _Z32group_norm_nhwc_fwd_scale_kernelI11Bf16IOBf16WLi128EEv26Group_norm_nhwc_fwd_params,(.L_x_4401 - _Z32group_norm_nhwc_fwd_scale_kernelI11Bf16IOBf16WLi128EEv26Group_norm_nhwc_fwd_params)
        .other          _Z32group_norm_nhwc_fwd_scale_kernelI11Bf16IOBf16WLi128EEv26Group_norm_nhwc_fwd_params,@"STO_CUDA_ENTRY STV_DEFAULT"
_Z32group_norm_nhwc_fwd_scale_kernelI11Bf16IOBf16WLi128EEv26Group_norm_nhwc_fwd_params:
.text._Z32group_norm_nhwc_fwd_scale_kernelI11Bf16IOBf16WLi128EEv26Group_norm_nhwc_fwd_params:
        /* <DEDUP_REMOVED lines=99> */
.L_x_688:
        /* <DEDUP_REMOVED lines=37> */
.L_x_687:
        /* <DEDUP_REMOVED lines=8> */
.L_x_686:
        /* <DEDUP_REMOVED lines=10> */
.L_x_701:
        /* <DEDUP_REMOVED lines=16> */
.L_x_690:
[----:B------:R-:W-:Y:S05]  /*0aa0*/  BSYNC B0 ;  /* 0x0000000000007941 */ /* 0x000fea0003800000 */
.L_x_689:
        /* <DEDUP_REMOVED lines=24> */
.L_x_691:
        /* <DEDUP_REMOVED lines=14> */
.L_x_693:
[----:B------:R-:W-:Y:S05]  /*0d10*/  BSYNC B0 ;  /* 0x0000000000007941 */ /* 0x000fea0003800000 */
.L_x_692:
        /* <DEDUP_REMOVED lines=25> */
.L_x_694:
        /* <DEDUP_REMOVED lines=14> */
.L_x_696:
[----:B------:R-:W-:Y:S05]  /*0f90*/  BSYNC B0 ;  /* 0x0000000000007941 */ /* 0x000fea0003800000 */
.L_x_695:
        /* <DEDUP_REMOVED lines=25> */
.L_x_697:
        /* <DEDUP_REMOVED lines=14> */
.L_x_699:
[----:B------:R-:W-:Y:S05]  /*1210*/  BSYNC B0 ;  /* 0x0000000000007941 */ /* 0x000fea0003800000 */
.L_x_698:
        /* <DEDUP_REMOVED lines=19> */
.L_x_700:
        /* <DEDUP_REMOVED lines=10> */
.L_x_685:
        /* <DEDUP_REMOVED lines=14> */
.L_x_702:
        /* <DEDUP_REMOVED lines=11> */
.L_x_4401:


//--------------------- .text._Z32group_norm_nhwc_fwd_scale_kernelI11Bf16IOBf16WLi192EEv26Group_norm_nhwc_fwd_params --------------------------
	.section	.text._Z32group_norm_nhwc_fwd_scale_kernelI11Bf16IOBf16WLi192EEv26Group_norm_nhwc_fwd_params,"ax",@progbits
	.align	128
        .global         _Z32group_norm_nhwc_fwd_scale_kernelI11Bf16IOBf16WLi192EEv26Group_norm_nhwc_fwd_params
        .type           _Z32group_norm_nhwc_fwd_scale_kernelI11Bf16IOBf16WLi192EEv26Group_norm_nhwc_fwd_params,@function
        .size           _Z32group_norm_nhwc_fwd_scale_kernelI11Bf16IOBf16WLi192EEv26Group_norm_nhwc_fwd_params,(.L_x_4402 - _Z32group_norm_nhwc_fwd_scale_kernelI11Bf16IOBf16WLi192EEv26Group_norm_nhwc_fwd_params)
        .other          _Z32group_norm_nhwc_fwd_scale_kernelI11Bf16IOBf16WLi192EEv26Group_norm_nhwc_fwd_params,@"STO_CUDA_ENTRY STV_DEFAULT"
_Z32group_norm_nhwc_fwd_scale_kernelI11Bf16IOBf16WLi192EEv26Group_norm_nhwc_fwd_params:
.text._Z32group_norm_nhwc_fwd_scale_kernelI11Bf16IOBf16WLi192EEv26Group_norm_nhwc_fwd_params:
        /* <DEDUP_REMOVED lines=99> */
.L_x_706:
        /* <DEDUP_REMOVED lines=37> */
.L_x_705:
        /* <DEDUP_REMOVED lines=8> */
.L_x_704:
        /* <DEDUP_REMOVED lines=10> */
.L_x_719:
        /* <DEDUP_REMOVED lines=16> */
.L_x_708:
[----:B------:R-:W-:Y:S05]  /*0aa0*/  BSYNC B0 ;  /* 0x0000000000007941 */ /* 0x000fea0003800000 */
.L_x_707:
        /* <DEDUP_REMOVED lines=24> */
.L_x_709:
        /* <DEDUP_REMOVED lines=14> */
.L_x_711:
[----:B------:R-:W-:Y:S05]  /*0d10*/  BSYNC B0 ;  /* 0x0000000000007941 */ /* 0x000fea0003800000 */
.L_x_710:
        /* <DEDUP_REMOVED lines=25> */
.L_x_712:
        /* <DEDUP_REMOVED lines=14> */
.L_x_714:
[----:B------:R-:W-:Y:S05]  /*0f90*/  BSYNC B0 ;  /* 0x0000000000007941 */ /* 0x000fea0003800000 */
.L_x_713:
        /* <DEDUP_REMOVED lines=25> */
.L_x_715:
        /* <DEDUP_REMOVED lines=14> */
.L_x_717:
[----:B------:R-:W-:Y:S05]  /*1210*/  BSYNC B0 ;  /* 0x0000000000007941 */ /* 0x000fea0003800000 */
.L_x_716:
        /* <DEDUP_REMOVED lines=19> */
.L_x_718:
        /* <DEDUP_REMOVED lines=10> */
.L_x_703:
        /* <DEDUP_REMOVED lines=14> */
.L_x_720:
        /* <DEDUP_REMOVED lines=11> */
.L_x_4402:


//--------------------- .text._Z32group_norm_nhwc_fwd_scale_kernelI11Bf16IOBf16WLi448EEv26Group_norm_nhwc_fwd_params --------------------------
	.section	.text._Z32group_norm_nhwc_fwd_scale_kernelI11Bf16IOBf16WLi448EEv26Group_norm_nhwc_fwd_params,"ax",@progbits
	.align	128
        .global         _Z32group_norm_nhwc_fwd_scale_kernelI11Bf16IOBf16WLi448EEv26Group_norm_nhwc_fwd_params
        .type           _Z32group_norm_nhwc_fwd_scale_kernelI11Bf16IOBf16WLi448EEv26Group_norm_nhwc_fwd_params,@function
        .size           _Z32group_norm_nhwc_fwd_scale_kernelI11Bf16IOBf16WLi448EEv26Group_norm_nhwc_fwd_params,(.L_x_4403 - _Z32group_norm_nhwc_fwd_scale_kernelI11Bf16IOBf16WLi448EEv26Group_norm_nhwc_fwd_params)
        .other          _Z32group_norm_nhwc_fwd_scale_kernelI11Bf16IOBf16WLi448EEv26Group_norm_nhwc_fwd_params,@"STO_CUDA_ENTRY STV_DEFAULT"
_Z32group_norm_nhwc_fwd_scale_kernelI11Bf16IOBf16WLi448EEv26Group_norm_nhwc_fwd_params:
.text._Z32group_norm_nhwc_fwd_scale_kernelI11Bf16IOBf16WLi448EEv26Group_norm_nhwc_fwd_params:
        /* <DEDUP_REMOVED lines=99> */
.L_x_724:
        /* <DEDUP_REMOVED lines=37> */
.L_x_723:
        /* <DEDUP_REMOVED lines=8> */
.L_x_722:
        /* <DEDUP_REMOVED lines=10> */
.L_x_737:
        /* <DEDUP_REMOVED lines=16> */
.L_x_726:
[----:B------:R-:W-:Y:S05]  /*0aa0*/  BSYNC B0 ;  /* 0x0000000000007941 */ /* 0x000fea0003800000 */
.L_x_725:
        /* <DEDUP_REMOVED lines=24> */
.L_x_727:
        /* <DEDUP_REMOVED lines=14> */
.L_x_729:
[----:B------:R-:W-:Y:S05]  /*0d10*/  BSYNC B0 ;  /* 0x0000000000007941 */ /* 0x000fea0003800000 */
.L_x_728:
        /* <DEDUP_REMOVED lines=25> */
.L_x_730:
        /* <DEDUP_REMOVED lines=14> */
.L_x_732:
[----:B------:R-:W-:Y:S05]  /*0f90*/  BSYNC B0 ;  /* 0x0000000000007941 */ /* 0x000fea0003800000 */
.L_x_731:
        /* <DEDUP_REMOVED lines=25> */
.L_x_733:
        /* <DEDUP_REMOVED lines=14> */
.L_x_735:
[----:B------:R-:W-:Y:S05]  /*1210*/  BSYNC B0 ;  /* 0x0000000000007941 */ /* 0x000fea0003800000 */
.L_x_734:
        /* <DEDUP_REMOVED lines=19> */
.L_x_736:
        /* <DEDUP_REMOVED lines=10> */
.L_x_721:
        /* <DEDUP_REMOVED lines=14> */
.L_x_738:
        /* <DEDUP_REMOVED lines=11> */
.L_x_4403:


//--------------------- .text._Z32group_norm_nhwc_fwd_scale_kernelI11Bf16IOBf16WLi256EEv26Group_norm_nhwc_fwd_params --------------------------
	.section	.text._Z32group_norm_nhwc_fwd_scale_kernelI11Bf16IOBf16WLi256EEv26Group_norm_nhwc_fwd_params,"ax",@progbits
	.align	128
        .global         _Z32group_norm_nhwc_fwd_scale_kernelI11Bf16IOBf16WLi256EEv26Group_norm_nhwc_fwd_params
        .type           _Z32group_norm_nhwc_fwd_scale_kernelI11Bf16IOBf16WLi256EEv26Group_norm_nhwc_fwd_params,@function
        .size           _Z32group_norm_nhwc_fwd_scale_kernelI11Bf16IOBf16WLi256EEv26Group_norm_nhwc_fwd_params,(.L_x_4404 - _Z32group_norm_nhwc_fwd_scale_kernelI11Bf16IOBf16WLi256EEv26Group_norm_nhwc_fwd_params)
        .other          _Z32group_norm_nhwc_fwd_scale_kernelI11Bf16IOBf16WLi256EEv26Group_norm_nhwc_fwd_params,@"STO_CUDA_ENTRY STV_DEFAULT"
_Z32group_norm_nhwc_fwd_scale_kernelI11Bf16IOBf16WLi256EEv26Group_norm_nhwc_fwd_params:
.text._Z32group_norm_nhwc_fwd_scale_kernelI11Bf16IOBf16WLi256EEv26Group_norm_nhwc_fwd_params:
        /* <DEDUP_REMOVED lines=99> */
.L_x_742:
        /* <DEDUP_REMOVED lines=37> */
.L_x_741:
        /* <DEDUP_REMOVED lines=8> */
.L_x_740:
        /* <DEDUP_REMOVED lines=10> */
.L_x_755:
        /* <DEDUP_REMOVED lines=16> */
.L_x_744:
[----:B------:R-:W-:Y:S05]  /*0aa0*/  BSYNC B0 ;  /* 0x0000000000007941 */ /* 0x000fea0003800000 */
.L_x_743:
        /* <DEDUP_REMOVED lines=24> */
.L_x_745:
        /* <DEDUP_REMOVED lines=14> */
.L_x_747:
[----:B------:R-:W-:Y:S05]  /*0d10*/  BSYNC B0 ;  /* 0x0000000000007941 */ /* 0x000fea0003800000 */
.L_x_746:
        /* <DEDUP_REMOVED lines=25> */
.L_x_748:
        /* <DEDUP_REMOVED lines=14> */
.L_x_750:
[----:B------:R-:W-:Y:S05]  /*0f90*/  BSYNC B0 ;  /* 0x0000000000007941 */ /* 0x000fea0003800000 */
.L_x_749:
        /* <DEDUP_REMOVED lines=25> */
.L_x_751:
        /* <DEDUP_REMOVED lines=14> */
.L_x_753:
[----:B------:R-:W-:Y:S05]  /*1210*/  BSYNC B0 ;  /* 0x0000000000007941 */ /* 0x000fea0003800000 */
.L_x_752:
        /* <DEDUP_REMOVED lines=19> */
.L_x_754:
        /* <DEDUP_REMOVED lines=10> */
.L_x_739:
        /* <DEDUP_REMOVED lines=14> */
.L_x_756:
        /* <DEDUP_REMOVED lines=11> */
.L_x_4404:


//--------------------- .text._Z32group_norm_nhwc_fwd_scale_kernelI11Bf16IOBf16WLi120EEv26Group_norm_nhwc_fwd_params --------------------------
	.section	.text._Z32group_norm_nhwc_fwd_scale_kernelI11Bf16IOBf16WLi120EEv26Group_norm_nhwc_fwd_params,"ax",@progbits
	.align	128
        .global         _Z32group_norm_nhwc_fwd_scale_kernelI11Bf16IOBf16WLi120EEv26Group_norm_nhwc_fwd_params
        .type           _Z32group_norm_nhwc_fwd_scale_kernelI11Bf16IOBf16WLi120EEv26Group_norm_nhwc_fwd_params,@function
        .size           _Z32group_norm_nhwc_fwd_scale_kernelI11Bf16IOBf16WLi120EEv26Group_norm_nhwc_fwd_params,(.L_x_4405 - _Z32group_norm_nhwc_fwd_scale_kernelI11Bf16IOBf16WLi120EEv26Group_norm_nhwc_fwd_params)
        .other          _Z32group_norm_nhwc_fwd_scale_kernelI11Bf16IOBf16WLi120EEv26Group_norm_nhwc_fwd_params,@"STO_CUDA_ENTRY STV_DEFAULT"
_Z32group_norm_nhwc_fwd_scale_kernelI11Bf16IOBf16WLi120EEv26Group_norm_nhwc_fwd_params:
.text._Z32group_norm_nhwc_fwd_scale_kernelI11Bf16IOBf16WLi120EEv26Group_norm_nhwc_fwd_params:
        /* <DEDUP_REMOVED lines=99> */
.L_x_760:
        /* <DEDUP_REMOVED lines=37> */
.L_x_759:
        /* <DEDUP_REMOVED lines=8> */
.L_x_758:
        /* <DEDUP_REMOVED lines=10> */
.L_x_773:
        /* <DEDUP_REMOVED lines=16> */
.L_x_762:
[----:B------:R-:W-:Y:S05]  /*0aa0*/  BSYNC B0 ;  /* 0x0000000000007941 */ /* 0x000fea0003800000 */
.L_x_761:
        /* <DEDUP_REMOVED lines=24> */
.L_x_763:
        /* <DEDUP_REMOVED lines=14> */
.L_x_765:
[----:B------:R-:W-:Y:S05]  /*0d10*/  BSYNC B0 ;  /* 0x0000000000007941 */ /* 0x000fea0003800000 */
.L_x_764:
        /* <DEDUP_REMOVED lines=25> */
.L_x_766:
        /* <DEDUP_REMOVED lines=14> */
.L_x_768:
[----:B------:R-:W-:Y:S05]  /*0f90*/  BSYNC B0 ;  /* 0x0000000000007941 */ /* 0x000fea0003800000 */
.L_x_767:
        /* <DEDUP_REMOVED lines=25> */
.L_x_769:
        /* <DEDUP_REMOVED lines=14> */
.L_x_771:
[----:B------:R-:W-:Y:S05]  /*1210*/  BSYNC B0 ;  /* 0x0000000000007941 */ /* 0x000fea0003800000 */
.L_x_770:
        /* <DEDUP_REMOVED lines=19> */
.L_x_772:
        /* <DEDUP_REMOVED lines=10> */
.L_x_757:
        /* <DEDUP_REMOVED lines=14> */
.L_x_774:
        /* <DEDUP_REMOVED lines=11> */
.L_x_4405:


//--------------------- .text._Z32group_norm_nhwc_fwd_scale_kernelI11Bf16IOBf16WLi140EEv26Group_norm_nhwc_fwd_params --------------------------
	.section	.text._Z32group_norm_nhwc_fwd_scale_kernelI11Bf16IOBf16WLi140EEv26Group_norm_nhwc_fwd_params,"ax",@progbits
	.align	128
        .global         _Z32group_norm_nhwc_fwd_scale_kernelI11Bf16IOBf16WLi140EEv26Group_norm_nhwc_fwd_params
        .type           _Z32group_norm_nhwc_fwd_scale_kernelI11Bf16IOBf16WLi140EEv26Group_norm_nhwc_fwd_params,@function
        .size           _Z32group_norm_nhwc_fwd_scale_kernelI11Bf16IOBf16WLi140EEv26Group_norm_nhwc_fwd_params,(.L_x_4406 - _Z32group_norm_nhwc_fwd_scale_kernelI11Bf16IOBf16WLi140EEv26Group_norm_nhwc_fwd_params)
        .other          _Z32group_norm_nhwc_fwd_scale_kernelI11Bf16IOBf16WLi140EEv26Group_norm_nhwc_fwd_params,@"STO_CUDA_ENTRY STV_DEFAULT"
_Z32group_norm_nhwc_fwd_scale_kernelI11Bf16IOBf16WLi140EEv26Group_norm_nhwc_fwd_params:
.text._Z32group_norm_nhwc_fwd_scale_kernelI11Bf16IOBf16WLi140EEv26Group_norm_nhwc_fwd_params:
        /* <DEDUP_REMOVED lines=99> */
.L_x_778:
        /* <DEDUP_REMOVED lines=37> */
.L_x_777:
        /* <DEDUP_REMOVED lines=8> */
.L_x_776:
        /* <DEDUP_REMOVED lines=10> */
.L_x_791:
        /* <DEDUP_REMOVED lines=16> */
.L_x_780:
[----:B------:R-:W-:Y:S05]  /*0aa0*/  BSYNC B0 ;  /* 0x0000000000007941 */ /* 0x000fea0003800000 */
.L_x_779:
        /* <DEDUP_REMOVED lines=24> */
.L_x_781:
        /* <DEDUP_REMOVED lines=14> */
.L_x_783:
[----:B------:R-:W-:Y:S05]  /*0d10*/  BSYNC B0 ;  /* 0x0000000000007941 */ /* 0x000fea0003800000 */
.L_x_782:
        /* <DEDUP_REMOVED lines=25> */
.L_x_784:
        /* <DEDUP_REMOVED lines=14> */
.L_x_786:
[----:B------:R-:W-:Y:S05]  /*0f90*/  BSYNC B0 ;  /* 0x0000000000007941 */ /* 0x000fea0003800000 */
.L_x_785:
        /* <DEDUP_REMOVED lines=25> */
.L_x_787:
        /* <DEDUP_REMOVED lines=14> */
.L_x_789:
[----:B------:R-:W-:Y:S05]  /*1210*/  BSYNC B0 ;  /* 0x0000000000007941 */ /* 0x000fea0003800000 */
.L_x_788:
        /* <DEDUP_REMOVED lines=19> */
.L_x_790:
        /* <DEDUP_REMOVED lines=10> */
.L_x_775:
        /* <DEDUP_REMOVED lines=14> */
.L_x_792:
        /* <DEDUP_REMOVED lines=11> */
.L_x_4406:


//--------------------- .text._Z32group_norm_nhwc_fwd_scale_kernelI11Bf16IOBf16WLi160EEv26Group_norm_nhwc_fwd_params --------------------------
	.section	.text._Z32group_norm_nhwc_fwd_scale_kernelI11Bf16IOBf16WLi160EEv26Group_norm_nhwc_fwd_params,"ax",@progbits
	.align	128
        .global         _Z32group_norm_nhwc_fwd_scale_kernelI11Bf16IOBf16WLi160EEv26Group_norm_nhwc_fwd_params
        .type           _Z32group_norm_nhwc_fwd_scale_kernelI11Bf16IOBf16WLi160EEv26Group_norm_nhwc_fwd_params,@function
        .size           _Z32group_norm_nhwc_fwd_scale_kernelI11Bf16IOBf16WLi160EEv26Group_norm_nhwc_fwd_params,(.L_x_4407 - _Z32group_norm_nhwc_fwd_scale_kernelI11Bf16IOBf16WLi160EEv26Group_norm_nhwc_fwd_params)
        .other          _Z32group_norm_nhwc_fwd_scale_kernelI11Bf16IOBf16WLi160EEv26Group_norm_nhwc_fwd_params,@"STO_CUDA_ENTRY STV_DEFAULT"
_Z32group_norm_nhwc_fwd_scale_kernelI11Bf16IOBf16WLi160EEv26Group_norm_nhwc_fwd_params:
.text._Z32group_norm_nhwc_fwd_scale_kernelI11Bf16IOBf16WLi160EEv26Group_norm_nhwc_fwd_params:
        /* <DEDUP_REMOVED lines=99> */
.L_x_796:
        /* <DEDUP_REMOVED lines=37> */
.L_x_795:
        /* <DEDUP_REMOVED lines=8> */
.L_x_794:
        /* <DEDUP_REMOVED lines=10> */
.L_x_809:
        /* <DEDUP_REMOVED lines=16> */
.L_x_798:
[----:B------:R-:W-:Y:S05]  /*0aa0*/  BSYNC B0 ;  /* 0x0000000000007941 */ /* 0x000fea0003800000 */
.L_x_797:
        /* <DEDUP_REMOVED lines=24> */
.L_x_799:
        /* <DEDUP_REMOVED lines=14> */
.L_x_801:
[----:B------:R-:W-:Y:S05]  /*0d10*/  BSYNC B0 ;  /* 0x0000000000007941 */ /* 0x000fea0003800000 */
.L_x_800:
        /* <DEDUP_REMOVED lines=25> */
.L_x_802:
        /* <DEDUP_REMOVED lines=14> */
.L_x_804:
[----:B------:R-:W-:Y:S05]  /*0f90*/  BSYNC B0 ;  /* 0x0000000000007941 */ /* 0x000fea0003800000 */
.L_x_803:
        /* <DEDUP_REMOVED lines=25> */
.L_x_805:
        /* <DEDUP_REMOVED lines=14> */
.L_x_807:
[----:B------:R-:W-:Y:S05]  /*1210*/  BSYNC B0 ;  /* 0x0000000000007941 */ /* 0x000fea0003800000 */
.L_x_806:
        /* <DEDUP_REMOVED lines=19> */
.L_x_808:
        /* <DEDUP_REMOVED lines=10> */
.L_x_793:
        /* <DEDUP_REMOVED lines=14> */
.L_x_810:
        /* <DEDUP_REMOVED lines=11> */
.L_x_4407:


//--------------------- .text._Z32group_norm_nhwc_fwd_scale_kernelI11Bf16IOFp16WLi196EEv26Group_norm_nhwc_fwd_params --------------------------
	.section	.text._Z32group_norm_nhwc_fwd_scale_kernelI11Bf16IOFp16WLi196EEv26Group_norm_nhwc_fwd_params,"ax",@progbits
	.align	128
        .global         _Z32group_norm_nhwc_fwd_scale_kernelI11Bf16IOFp16WLi196EEv26Group_norm_nhwc_fwd_params
        .type           _Z32group_norm_nhwc_fwd_scale_kernelI11Bf16IOFp16WLi196EEv26Group_norm_nhwc_fwd_params,@function
        .size           _Z32group_norm_nhwc_fwd_scale_kernelI11Bf16IOFp16WLi196EEv26Group_norm_nhwc_fwd_params,(.L_x_4408 - _Z32group_norm_nhwc_fwd_scale_kernelI11Bf16IOFp16WLi196EEv26Group_norm_nhwc_fwd_params)
        .other          _Z32group_norm_nhwc_fwd_scale_kernelI11Bf16IOFp16WLi196EEv26Group_norm_nhwc_fwd_params,@"STO_CUDA_ENTRY STV_DEFAULT"
_Z32group_norm_nhwc_fwd_scale_kernelI11Bf16IOFp16WLi196EEv26Group_norm_nhwc_fwd_params:
.text._Z32group_norm_nhwc_fwd_scale_kernelI11Bf16IOFp16WLi196EEv26Group_norm_nhwc_fwd_params:
        /* <DEDUP_REMOVED lines=81> */
[----:B----4-:R-:W-:Y:S02]  /*0510*/  @!P0 HADD2.F32 R19, -RZ, R17.H0_H0 ;  /* 0x20000011ff138230 */ /* 0x010fe40000004100 */
[----:B-----5:R-:W-:Y:S02]  /*0520*/  @!P0 HADD2.F32 R21, -RZ, R22.H0_H0 ;  /* 0x20000016ff158230 */ /* 0x020fe40000004100 */
[----:B------:R-:W-:Y:S02]  /*0530*/  @!P0 HADD2.F32 R8, -RZ, R23.H0_H0 ;  /* 0x20000017ff088230 */ /* 0x000fe40000004100 */
[----:B------:R-:W-:Y:S02]  /*0540*/  @!P0 HADD2.F32 R18, -RZ, R16.H0_H0 ;  /* 0x20000010ff128230 */ /* 0x000fe40000004100 */
        /* <DEDUP_REMOVED lines=9> */
[----:B------:R-:W-:-:S05]  /*05e0*/  IMAD R23, R3, UR7, R16 ;  /* 0x0000000703177c24 */ /* 0x000fca000f8e0210 */
[----:B------:R-:W-:Y:S01]  /*05f0*/  IADD3 R23, R13, R23, RZ ;  /* 0x000000170d177210 */ /* 0x000fe20007ffe0ff */
[----:B------:R-:W-:Y:S06]  /*0600*/  @!P1 BRA `(.L_x_812) ;  /* 0x0000000000bc9947 */ /* 0x000fec0003800000 */
[----:B------:R-:W-:Y:S01]  /*0610*/  IMAD.MOV.U32 R24, RZ, RZ, R6 ;  /* 0x000000ffff187224 */ /* 0x000fe200078e0006 */
[----:B------:R-:W-:-:S06]  /*0620*/  ULDC.64 UR4, c[0x0][0x270] ;  /* 0x00009c0000047ab9 */ /* 0x000fcc0000000a00 */
.L_x_814:
[----:B------:R-:W0:Y:S01]  /*0630*/  @!P0 LDC.64 R14, c[0x0][0x220] ;  /* 0x00008800ff0e8b82 */ /* 0x000e220000000a00 */
[----:B------:R-:W-:Y:S01]  /*0640*/  MOV R16, R12 ;  /* 0x0000000c00107202 */ /* 0x000fe20000000f00 */
[----:B------:R-:W-:Y:S01]  /*0650*/  IMAD R25, R20, UR4, RZ ;  /* 0x0000000414197c24 */ /* 0x000fe2000f8e02ff */
[----:B------:R-:W-:-:S03]  /*0660*/  MOV R17, R23 ;  /* 0x0000001700117202 */ /* 0x000fc60000000f00 */
        /* <DEDUP_REMOVED lines=14> */
[----:B------:R-:W-:Y:S02]  /*0750*/  SHF.L.U32 R28, R28, 0x10, RZ ;  /* 0x000000101c1c7819 */ /* 0x000fe400000006ff */
[----:B------:R-:W-:-:S03]  /*0760*/  SHF.L.U32 R16, R25, 0x10, RZ ;  /* 0x0000001019107819 */ /* 0x000fc600000006ff */
[C---:B------:R-:W-:Y:S02]  /*0770*/  FADD.FTZ R28, -R5.reuse, R28 ;  /* 0x0000001c051c7221 */ /* 0x040fe40000010100 */
[----:B------:R-:W-:Y:S02]  /*0780*/  FADD.FTZ R16, -R5, R16 ;  /* 0x0000001005107221 */ /* 0x000fe40000010100 */
[-C--:B-1----:R-:W-:Y:S02]  /*0790*/  FMUL.FTZ R28, R28, R7.reuse ;  /* 0x000000071c1c7220 */ /* 0x082fe40000410000 */
[----:B------:R-:W-:Y:S02]  /*07a0*/  FMUL.FTZ R17, R16, R7 ;  /* 0x0000000710117220 */ /* 0x000fe40000410000 */
[----:B------:R-:W-:Y:S02]  /*07b0*/  FFMA.FTZ R16, R8, R28, R19 ;  /* 0x0000001c08107223 */ /* 0x000fe40000010013 */
        /* <DEDUP_REMOVED lines=12> */
.L_x_813:
[----:B------:R-:W-:Y:S01]  /*0880*/  @!P0 F2FP.BF16.F32.PACK_AB R17, R17, R16 ;  /* 0x000000101111823e */ /* 0x000fe200000010ff */
[----:B------:R-:W-:Y:S01]  /*0890*/  VIADD R22, R22, 0xffffffff ;  /* 0xffffffff16167836 */ /* 0x000fe20000000000 */
[----:B------:R-:W-:-:S03]  /*08a0*/  IADD3 R24, P1, R24, 0x1, RZ ;  /* 0x0000000118187810 */ /* 0x000fc60007f3e0ff */
[----:B------:R0:W-:Y:S01]  /*08b0*/  @!P0 STG.E desc[UR8][R14.64], R17 ;  /* 0x000000110e008986 */ /* 0x0001e2000c101908 */
[----:B------:R-:W-:Y:S02]  /*08c0*/  ISETP.NE.AND P2, PT, R22, RZ, PT ;  /* 0x000000ff1600720c */ /* 0x000fe40003f45270 */
[----:B------:R-:W-:-:S11]  /*08d0*/  IADD3.X R20, RZ, R20, RZ, P1, !PT ;  /* 0x00000014ff147210 */ /* 0x000fd60000ffe4ff */
[----:B0-----:R-:W-:Y:S05]  /*08e0*/  @P2 BRA `(.L_x_814) ;  /* 0xfffffffc00502947 */ /* 0x001fea000383ffff */
[----:B------:R-:W-:-:S07]  /*08f0*/  MOV R17, R24 ;  /* 0x0000001800117202 */ /* 0x000fce0000000f00 */
.L_x_812:
        /* <DEDUP_REMOVED lines=10> */
.L_x_827:
        /* <DEDUP_REMOVED lines=16> */
.L_x_816:
[----:B------:R-:W-:Y:S05]  /*0aa0*/  BSYNC B0 ;  /* 0x0000000000007941 */ /* 0x000fea0003800000 */
.L_x_815:
        /* <DEDUP_REMOVED lines=24> */
.L_x_817:
        /* <DEDUP_REMOVED lines=14> */
.L_x_819:
[----:B------:R-:W-:Y:S05]  /*0d10*/  BSYNC B0 ;  /* 0x0000000000007941 */ /* 0x000fea0003800000 */
.L_x_818:
        /* <DEDUP_REMOVED lines=25> */
.L_x_820:
        /* <DEDUP_REMOVED lines=14> */
.L_x_822:
[----:B------:R-:W-:Y:S05]  /*0f90*/  BSYNC B0 ;  /* 0x0000000000007941 */ /* 0x000fea0003800000 */
.L_x_821:
        /* <DEDUP_REMOVED lines=25> */
.L_x_823:
        /* <DEDUP_REMOVED lines=14> */
.L_x_825:
[----:B------:R-:W-:Y:S05]  /*1210*/  BSYNC B0 ;  /* 0x0000000000007941 */ /* 0x000fea0003800000 */
.L_x_824:
        /* <DEDUP_REMOVED lines=19> */
.L_x_826:
        /* <DEDUP_REMOVED lines=10> */
.L_x_811:
        /* <DEDUP_REMOVED lines=14> */
.L_x_828:
        /* <DEDUP_REMOVED lines=11> */
.L_x_4408:


//--------------------- .text._Z32group_norm_nhwc_fwd_scale_kernelI11Bf16IOFp16WLi168EEv26Group_norm_nhwc_fwd_params --------------------------
	.section	.text._Z32group_norm_nhwc_fwd_scale_kernelI11Bf16IOFp16WLi168EEv26Group_norm_nhwc_fwd_params,"ax",@progbits
	.align	128
        .global         _Z32group_norm_nhwc_fwd_scale_kernelI11Bf16IOFp16WLi168EEv26Group_norm_nhwc_fwd_params
        .type           _Z32group_norm_nhwc_fwd_scale_kernelI11Bf16IOFp16WLi168EEv26Group_norm_nhwc_fwd_params,@function
        .size           _Z32group_norm_nhwc_fwd_scale_kernelI11Bf16IOFp16WLi168EEv26Group_norm_nhwc_fwd_params,(.L_x_4409 - _Z32group_norm_nhwc_fwd_scale_kernelI11Bf16IOFp16WLi168EEv26Group_norm_nhwc_fwd_params)
        .other          _Z32group_norm_nhwc_fwd_scale_kernelI11Bf16IOFp16WLi168EEv26Group_norm_nhwc_fwd_params,@"STO_CUDA_ENTRY STV_DEFAULT"
_Z32group_norm_nhwc_fwd_scale_kernelI11Bf16IOFp16WLi168EEv26Group_norm_nhwc_fwd_params:
.text._Z32group_norm_nhwc_fwd_scale_kernelI11Bf16IOFp16WLi168EEv26Group_norm_nhwc_fwd_params:
        /* <DEDUP_REMOVED lines=99> */
.L_x_832:
        /* <DEDUP_REMOVED lines=37> */
.L_x_831:
        /* <DEDUP_REMOVED lines=8> */
.L_x_830:
        /* <DEDUP_REMOVED lines=10> */
.L_x_845:
        /* <DEDUP_REMOVED lines=16> */
.L_x_834:
[----:B------:R-:W-:Y:S05]  /*0aa0*/  BSYNC B0 ;  /* 0x0000000000007941 */ /* 0x000fea0003800000 */
.L_x_833:
        /* <DEDUP_REMOVED lines=24> */
.L_x_835:
        /* <DEDUP_REMOVED lines=14> */
.L_x_837:
[----:B------:R-:W-:Y:S05]  /*0d10*/  BSYNC B0 ;  /* 0x0000000000007941 */ /* 0x000fea0003800000 */
.L_x_836:
        /* <DEDUP_REMOVED lines=25> */
.L_x_838:
        /* <DEDUP_REMOVED lines=14> */
.L_x_840:
[----:B------:R-:W-:Y:S05]  /*0f90*/  BSYNC B0 ;  /* 0x0000000000007941 */ /* 0x000fea0003800000 */
.L_x_839:
        /* <DEDUP_REMOVED lines=25> */
.L_x_841:
        /* <DEDUP_REMOVED lines=14> */
.L_x_843:
[----:B------:R-:W-:Y:S05]  /*1210*/  BSYNC B0 ;  /* 0x0000000000007941 */ /* 0x000fea0003800000 */
.L_x_842:
        /* <DEDUP_REMOVED lines=19> */
.L_x_844:
        /* <DEDUP_REMOVED lines=10> */
.L_x_829:
        /* <DEDUP_REMOVED lines=14> */
.L_x_846:
        /* <DEDUP_REMOVED lines=11> */
.L_x_4409:


//--------------------- .text._Z32group_norm_nhwc_fwd_scale_kernelI11Bf16IOFp16WLi64EEv26Group_norm_nhwc_fwd_params --------------------------
	.section	.text._Z32group_norm_nhwc_fwd_scale_kernelI11Bf16IOFp16WLi64EEv26Group_norm_nhwc_fwd_params,"ax",@progbits
	.align	128
        .global         _Z32group_norm_nhwc_fwd_scale_kernelI11Bf16IOFp16WLi64EEv26Group_norm_nhwc_fwd_params
        .type           _Z32group_norm_nhwc_fwd_scale_kernelI11Bf16IOFp16WLi64EEv26Group_norm_nhwc_fwd_params,@function
        .size           _Z32group_norm_nhwc_fwd_scale_kernelI11Bf16IOFp16WLi64EEv26Group_norm_nhwc_fwd_params,(.L_x_4410 - _Z32group_norm_nhwc_fwd_scale_kernelI11Bf16IOFp16WLi64EEv26Group_norm_nhwc_fwd_params)
        .other          _Z32group_norm_nhwc_fwd_scale_kernelI11Bf16IOFp16WLi64EEv26Group_norm_nhwc_fwd_params,@"STO_CUDA_ENTRY STV_DEFAULT"
_Z32group_norm_nhwc_fwd_scale_kernelI11Bf16IOFp16WLi64EEv26Group_norm_nhwc_fwd_params:
.text._Z32group_norm_nhwc_fwd_scale_kernelI11Bf16IOFp16WLi64EEv26Group_norm_nhwc_fwd_params:
        /* <DEDUP_REMOVED lines=99> */
.L_x_850:
        /* <DEDUP_REMOVED lines=37> */
.L_x_849:
        /* <DEDUP_REMOVED lines=8> */
.L_x_848:
        /* <DEDUP_REMOVED lines=10> */
.L_x_863:
        /* <DEDUP_REMOVED lines=16> */
.L_x_852:
[----:B------:R-:W-:Y:S05]  /*0aa0*/  BSYNC B0 ;  /* 0x0000000000007941 */ /* 0x000fea0003800000 */
.L_x_851:
        /* <DEDUP_REMOVED lines=24> */
.L_x_853:
        /* <DEDUP_REMOVED lines=14> */
.L_x_855:
[----:B------:R-:W-:Y:S05]  /*0d10*/  BSYNC B0 ;  /* 0x0000000000007941 */ /* 0x000fea0003800000 */
.L_x_854:
        /* <DEDUP_REMOVED lines=25> */
.L_x_856:
        /* <DEDUP_REMOVED lines=14> */
.L_x_858:
[----:B------:R-:W-:Y:S05]  /*0f90*/  BSYNC B0 ;  /* 0x0000000000007941 */ /* 0x000fea0003800000 */
.L_x_857:
        /* <DEDUP_REMOVED lines=25> */
.L_x_859:
        /* <DEDUP_REMOVED lines=14> */
.L_x_861:
[----:B------:R-:W-:Y:S05]  /*1210*/  BSYNC B0 ;  /* 0x0000000000007941 */ /* 0x000fea0003800000 */
.L_x_860:
        /* <DEDUP_REMOVED lines=19> */
.L_x_862:
        /* <DEDUP_REMOVED lines=10> */
.L_x_847:
        /* <DEDUP_REMOVED lines=14> */
.L_x_864:
        /* <DEDUP_REMOVED lines=11> */
.L_x_4410:


//--------------------- .text._Z32group_norm_nhwc_fwd_scale_kernelI11Bf16IOFp16WLi128EEv26Group_norm_nhwc_fwd_params --------------------------
	.section	.text._Z32group_norm_nhwc_fwd_scale_kernelI11Bf16IOFp16WLi128EEv26Group_norm_nhwc_fwd_params,"ax",@progbits
	.align	128
        .global         _Z32group_norm_nhwc_fwd_scale_kernelI11Bf16IOFp16WLi128EEv26Group_norm_nhwc_fwd_params
        .type           _Z32group_norm_nhwc_fwd_scale_kernelI11Bf16IOFp16WLi128EEv26Group_norm_nhwc_fwd_params,@function
        .size           _Z32group_norm_nhwc_fwd_scale_kernelI11Bf16IOFp16WLi128EEv26Group_norm_nhwc_fwd_params,(.L_x_4411 - _Z32group_norm_nhwc_fwd_scale_kernelI11Bf16IOFp16WLi128EEv26Group_norm_nhwc_fwd_params)
        .other          _Z32group_norm_nhwc_fwd_scale_kernelI11Bf16IOFp16WLi128EEv26Group_norm_nhwc_fwd_params,@"STO_CUDA_ENTRY STV_DEFAULT"
_Z32group_norm_nhwc_fwd_scale_kernelI11Bf16IOFp16WLi128EEv26Group_norm_nhwc_fwd_params:
.text._Z32group_norm_nhwc_fwd_scale_kernelI11Bf16IOFp16WLi128EEv26Group_norm_nhwc_fwd_params:
        /* <DEDUP_REMOVED lines=99> */
.L_x_868:
        /* <DEDUP_REMOVED lines=37> */
.L_x_867:
        /* <DEDUP_REMOVED lines=8> */
.L_x_866:
        /* <DEDUP_REMOVED lines=10> */
.L_x_881:
        /* <DEDUP_REMOVED lines=16> */
.L_x_870:
[----:B------:R-:W-:Y:S05]  /*0aa0*/  BSYNC B0 ;  /* 0x0000000000007941 */ /* 0x000fea0003800000 */
.L_x_869:
        /* <DEDUP_REMOVED lines=24> */
.L_x_871:
        /* <DEDUP_REMOVED lines=14> */
.L_x_873:
[----:B------:R-:W-:Y:S05]  /*0d10*/  BSYNC B0 ;  /* 0x0000000000007941 */ /* 0x000fea0003800000 */
.L_x_872:
        /* <DEDUP_REMOVED lines=25> */
.L_x_874:
        /* <DEDUP_REMOVED lines=14> */
.L_x_876:
[----:B------:R-:W-:Y:S05]  /*0f90*/  BSYNC B0 ;  /* 0x0000000000007941 */ /* 0x000fea0003800000 */
.L_x_875:
        /* <DEDUP_REMOVED lines=25> */
.L_x_877:
        /* <DEDUP_REMOVED lines=14> */
.L_x_879:
[----:B------:R-:W-:Y:S05]  /*1210*/  BSYNC B0 ;  /* 0x0000000000007941 */ /* 0x000fea0003800000 */
.L_x_878:
        /* <DEDUP_REMOVED lines=19> */
.L_x_880:
        /* <DEDUP_REMOVED lines=10> */
.L_x_865:
        /* <DEDUP_REMOVED lines=14> */
.L_x_882:
        /* <DEDUP_REMOVED lines=11> */
.L_x_4411:


//--------------------- .text._Z32group_norm_nhwc_fwd_scale_kernelI11Bf16IOFp16WLi192EEv26Group_norm_nhwc_fwd_params --------------------------
	.section	.text._Z32group_norm_nhwc_fwd_scale_kernelI11Bf16IOFp16WLi192EEv26Group_norm_nhwc_fwd_params,"ax",@progbits
	.align	128
        .global         _Z32group_norm_nhwc_fwd_scale_kernelI11Bf16IOFp16WLi192EEv26Group_norm_nhwc_fwd_params
        .type           _Z32group_norm_nhwc_fwd_scale_kernelI11Bf16IOFp16WLi192EEv26Group_norm_nhwc_fwd_params,@function
        .size           _Z32group_norm_nhwc_fwd_scale_kernelI11Bf16IOFp16WLi192EEv26Group_norm_nhwc_fwd_params,(.L_x_4412 - _Z32group_norm_nhwc_fwd_scale_kernelI11Bf16IOFp16WLi192EEv26Group_norm_nhwc_fwd_params)
        .other          _Z32group_norm_nhwc_fwd_scale_kernelI11Bf16IOFp16WLi192EEv26Group_norm_nhwc_fwd_params,@"STO_CUDA_ENTRY STV_DEFAULT"
_Z32group_norm_nhwc_fwd_scale_kernelI11Bf16IOFp16WLi192EEv26Group_norm_nhwc_fwd_params:
.text._Z32group_norm_nhwc_fwd_scale_kernelI11Bf16IOFp16WLi192EEv26Group_norm_nhwc_fwd_params:
        /* <DEDUP_REMOVED lines=99> */
.L_x_886:
        /* <DEDUP_REMOVED lines=37> */
.L_x_885:
        /* <DEDUP_REMOVED lines=8> */
.L_x_884:
        /* <DEDUP_REMOVED lines=10> */
.L_x_899:
        /* <DEDUP_REMOVED lines=16> */
.L_x_888:
[----:B------:R-:W-:Y:S05]  /*0aa0*/  BSYNC B0 ;  /* 0x0000000000007941 */ /* 0x000fea0003800000 */
.L_x_887:
        /* <DEDUP_REMOVED lines=24> */
.L_x_889:
        /* <DEDUP_REMOVED lines=14> */
.L_x_891:
[----:B------:R-:W-:Y:S05]  /*0d10*/  BSYNC B0 ;  /* 0x0000000000007941 */ /* 0x000fea0003800000 */
.L_x_890:
        /* <DEDUP_REMOVED lines=25> */
.L_x_892:
        /* <DEDUP_REMOVED lines=14> */
.L_x_894:
[----:B------:R-:W-:Y:S05]  /*0f90*/  BSYNC B0 ;  /* 0x0000000000007941 */ /* 0x000fea0003800000 */
.L_x_893:
        /* <DEDUP_REMOVED lines=25> */
.L_x_895:
        /* <DEDUP_REMOVED lines=14> */
.L_x_897:
[----:B------:R-:W-:Y:S05]  /*1210*/  BSYNC B0 ;  /* 0x0000000000007941 */ /* 0x000fea0003800000 */
.L_x_896:
        /* <DEDUP_REMOVED lines=19> */
.L_x_898:
        /* <DEDUP_REMOVED lines=10> */
.L_x_883:
        /* <DEDUP_REMOVED lines=14> */
.L_x_900:
        /* <DEDUP_REMOVED lines=11> */
.L_x_4412:


//--------------------- .text._Z32group_norm_nhwc_fwd_scale_kernelI11Bf16IOFp16WLi448EEv26Group_norm_nhwc_fwd_params --------------------------
	.section	.text._Z32group_norm_nhwc_fwd_scale_kernelI11Bf16IOFp16WLi448EEv26Group_norm_nhwc_fwd_params,"ax",@progbits
	.align	128
        .global         _Z32group_norm_nhwc_fwd_scale_kernelI11Bf16IOFp16WLi448EEv26Group_norm_nhwc_fwd_params
        .type           _Z32group_norm_nhwc_fwd_scale_kernelI11Bf16IOFp16WLi448EEv26Group_norm_nhwc_fwd_params,@function
        .size           _Z32group_norm_nhwc_fwd_scale_kernelI11Bf16IOFp16WLi448EEv26Group_norm_nhwc_fwd_params,(.L_x_4413 - _Z32group_norm_nhwc_fwd_scale_kernelI11Bf16IOFp16WLi448EEv26Group_norm_nhwc_fwd_params)
        .other          _Z32group_norm_nhwc_fwd_scale_kernelI11Bf16IOFp16WLi448EEv26Group_norm_nhwc_fwd_params,@"STO_CUDA_ENTRY STV_DEFAULT"
_Z32group_norm_nhwc_fwd_scale_kernelI11Bf16IOFp16WLi448EEv26Group_norm_nhwc_fwd_params:
.text._Z32group_norm_nhwc_fwd_scale_kernelI11Bf16IOFp16WLi448EEv26Group_norm_nhwc_fwd_params:
        /* <DEDUP_REMOVED lines=99> */
.L_x_904:
        /* <DEDUP_REMOVED lines=37> */
.L_x_903:
        /* <DEDUP_REMOVED lines=8> */
.L_x_902:
        /* <DEDUP_REMOVED lines=10> */
.L_x_917:
        /* <DEDUP_REMOVED lines=16> */
.L_x_906:
[----:B------:R-:W-:Y:S05]  /*0aa0*/  BSYNC B0 ;  /* 0x0000000000007941 */ /* 0x000fea0003800000 */
.L_x_905:
        /* <DEDUP_REMOVED lines=24> */
.L_x_907:
        /* <DEDUP_REMOVED lines=14> */
.L_x_909:
[----:B------:R-:W-:Y:S05]  /*0d10*/  BSYNC B0 ;  /* 0x0000000000007941 */ /* 0x000fea0003800000 */
.L_x_908:
        /* <DEDUP_REMOVED lines=25> */
.L_x_910:
        /* <DEDUP_REMOVED lines=14> */
.L_x_912:
[----:B------:R-:W-:Y:S05]  /*0f90*/  BSYNC B0 ;  /* 0x0000000000007941 */ /* 0x000fea0003800000 */
.L_x_911:
        /* <DEDUP_REMOVED lines=25> */
.L_x_913:
        /* <DEDUP_REMOVED lines=14> */
.L_x_915:
[----:B------:R-:W-:Y:S05]  /*1210*/  BSYNC B0 ;  /* 0x0000000000007941 */ /* 0x000fea0003800000 */
.L_x_914:
        /* <DEDUP_REMOVED lines=19> */
.L_x_916:
        /* <DEDUP_REMOVED lines=10> */
.L_x_901:
        /* <DEDUP_REMOVED lines=14> */
.L_x_918:
        /* <DEDUP_REMOVED lines=11> */
.L_x_4413:


//--------------------- .text._Z32group_norm_nhwc_fwd_scale_kernelI11Bf16IOFp16WLi256EEv26Group_norm_nhwc_fwd_params --------------------------
	.section	.text._Z32group_norm_nhwc_fwd_scale_kernelI11Bf16IOFp16WLi256EEv26Group_norm_nhwc_fwd_params,"ax",@progbits
	.align	128
        .global         _Z32group_norm_nhwc_fwd_scale_kernelI11Bf16IOFp16WLi256EEv26Group_norm_nhwc_fwd_params
        .type           _Z32group_norm_nhwc_fwd_scale_kernelI11Bf16IOFp16WLi256EEv26Group_norm_nhwc_fwd_params,@function
        .size           _Z32group_norm_nhwc_fwd_scale_kernelI11Bf16IOFp16WLi256EEv26Group_norm_nhwc_fwd_params,(.L_x_4414 - _Z32group_norm_nhwc_fwd_scale_kernelI11Bf16IOFp16WLi256EEv26Group_norm_nhwc_fwd_params)
        .other          _Z32group_norm_nhwc_fwd_scale_kernelI11Bf16IOFp16WLi256EEv26Group_norm_nhwc_fwd_params,@"STO_CUDA_ENTRY STV_DEFAULT"
_Z32group_norm_nhwc_fwd_scale_kernelI11Bf16IOFp16WLi256EEv26Group_norm_nhwc_fwd_params:
.text._Z32group_norm_nhwc_fwd_scale_kernelI11Bf16IOFp16WLi256EEv26Group_norm_nhwc_fwd_params:
        /* <DEDUP_REMOVED lines=99> */
.L_x_922:
        /* <DEDUP_REMOVED lines=37> */
.L_x_921:
        /* <DEDUP_REMOVED lines=8> */
.L_x_920:
        /* <DEDUP_REMOVED lines=10> */
.L_x_935:
        /* <DEDUP_REMOVED lines=16> */
.L_x_924:
[----:B------:R-:W-:Y:S05]  /*0aa0*/  BSYNC B0 ;  /* 0x0000000000007941 */ /* 0x000fea0003800000 */
.L_x_923:
        /* <DEDUP_REMOVED lines=24> */
.L_x_925:
        /* <DEDUP_REMOVED lines=14> */
.L_x_927:
[----:B------:R-:W-:Y:S05]  /*0d10*/  BSYNC B0 ;  /* 0x0000000000007941 */ /* 0x000fea0003800000 */
.L_x_926:
        /* <DEDUP_REMOVED lines=25> */
.L_x_928:
        /* <DEDUP_REMOVED lines=14> */
.L_x_930:
[----:B------:R-:W-:Y:S05]  /*0f90*/  BSYNC B0 ;  /* 0x0000000000007941 */ /* 0x000fea0003800000 */
.L_x_929:
        /* <DEDUP_REMOVED lines=25> */
.L_x_931:
        /* <DEDUP_REMOVED lines=14> */
.L_x_933:
[----:B------:R-:W-:Y:S05]  /*1210*/  BSYNC B0 ;  /* 0x0000000000007941 */ /* 0x000fea0003800000 */
.L_x_932:
        /* <DEDUP_REMOVED lines=19> */
.L_x_934:
        /* <DEDUP_REMOVED lines=10> */
.L_x_919:
        /* <DEDUP_REMOVED lines=14> */
.L_x_936:
        /* <DEDUP_REMOVED lines=11> */
.L_x_4414:


//--------------------- .text._Z32group_norm_nhwc_fwd_scale_kernelI11Bf16IOFp16WLi120EEv26Group_norm_nhwc_fwd_params --------------------------
	.section	.text._Z32group_norm_nhwc_fwd_scale_kernelI11Bf16IOFp16WLi120EEv26Group_norm_nhwc_fwd_params,"ax",@progbits
	.align	128
        .global         _Z32group_norm_nhwc_fwd_scale_kernelI11Bf16IOFp16WLi120EEv26Group_norm_nhwc_fwd_params
        .type           _Z32group_norm_nhwc_fwd_scale_kernelI11Bf16IOFp16WLi120EEv26Group_norm_nhwc_fwd_params,@function
        .size           _Z32group_norm_nhwc_fwd_scale_kernelI11Bf16IOFp16WLi120EEv26Group_norm_nhwc_fwd_params,(.L_x_4415 - _Z32group_norm_nhwc_fwd_scale_kernelI11Bf16IOFp16WLi120EEv26Group_norm_nhwc_fwd_params)
        .other          _Z32group_norm_nhwc_fwd_scale_kernelI11Bf16IOFp16WLi120EEv26Group_norm_nhwc_fwd_params,@"STO_CUDA_ENTRY STV_DEFAULT"
_Z32group_norm_nhwc_fwd_scale_kernelI11Bf16IOFp16WLi120EEv26Group_norm_nhwc_fwd_params:
.text._Z32group_norm_nhwc_fwd_scale_kernelI11Bf16IOFp16WLi120EEv26Group_norm_nhwc_fwd_params:
        /* <DEDUP_REMOVED lines=99> */
.L_x_940:
        /* <DEDUP_REMOVED lines=37> */
.L_x_939:
        /* <DEDUP_REMOVED lines=8> */
.L_x_938:
        /* <DEDUP_REMOVED lines=10> */
.L_x_953:
        /* <DEDUP_REMOVED lines=16> */
.L_x_942:
[----:B------:R-:W-:Y:S05]  /*0aa0*/  BSYNC B0 ;  /* 0x0000000000007941 */ /* 0x000fea0003800000 */
.L_x_941:
        /* <DEDUP_REMOVED lines=24> */
.L_x_943:
        /* <DEDUP_REMOVED lines=14> */
.L_x_945:
[----:B------:R-:W-:Y:S05]  /*0d10*/  BSYNC B0 ;  /* 0x0000000000007941 */ /* 0x000fea0003800000 */
.L_x_944:
        /* <DEDUP_REMOVED lines=25> */
.L_x_946:
        /* <DEDUP_REMOVED lines=14> */
.L_x_948:
[----:B------:R-:W-:Y:S05]  /*0f90*/  BSYNC B0 ;  /* 0x0000000000007941 */ /* 0x000fea0003800000 */
.L_x_947:
        /* <DEDUP_REMOVED lines=25> */
.L_x_949:
        /* <DEDUP_REMOVED lines=14> */
.L_x_951:
[----:B------:R-:W-:Y:S05]  /*1210*/  BSYNC B0 ;  /* 0x0000000000007941 */ /* 0x000fea0003800000 */
.L_x_950:
        /* <DEDUP_REMOVED lines=19> */
.L_x_952:
        /* <DEDUP_REMOVED lines=10> */
.L_x_937:
        /* <DEDUP_REMOVED lines=14> */
.L_x_954:
        /* <DEDUP_REMOVED lines=11> */
.L_x_4415:


//--------------------- .text._Z32group_norm_nhwc_fwd_scale_kernelI11Bf16IOFp16WLi140EEv26Group_norm_nhwc_fwd_params --------------------------
	.section	.text._Z32group_norm_nhwc_fwd_scale_kernelI11Bf16IOFp16WLi140EEv26Group_norm_nhwc_fwd_params,"ax",@progbits
	.align	128
        .global         _Z32group_norm_nhwc_fwd_scale_kernelI11Bf16IOFp16WLi140EEv26Group_norm_nhwc_fwd_params
        .type           _Z32group_norm_nhwc_fwd_scale_kernelI11Bf16IOFp16WLi140EEv26Group_norm_nhwc_fwd_params,@function
        .size           _Z32group_norm_nhwc_fwd_scale_kernelI11Bf16IOFp16WLi140EEv26Group_norm_nhwc_fwd_params,(.L_x_4416 - _Z32group_norm_nhwc_fwd_scale_kernelI11Bf16IOFp16WLi140EEv26Group_norm_nhwc_fwd_params)
        .other          _Z32group_norm_nhwc_fwd_scale_kernelI11Bf16IOFp16WLi140EEv26Group_norm_nhwc_fwd_params,@"STO_CUDA_ENTRY STV_DEFAULT"
_Z32group_norm_nhwc_fwd_scale_kernelI11Bf16IOFp16WLi140EEv26Group_norm_nhwc_fwd_params:
.text._Z32group_norm_nhwc_fwd_scale_kernelI11Bf16IOFp16WLi140EEv26Group_norm_nhwc_fwd_params:
        /* <DEDUP_REMOVED lines=99> */
.L_x_958:
        /* <DEDUP_REMOVED lines=37> */
.L_x_957:
        /* <DEDUP_REMOVED lines=8> */
.L_x_956:
        /* <DEDUP_REMOVED lines=10> */
.L_x_971:
        /* <DEDUP_REMOVED lines=16> */
.L_x_960:
[----:B------:R-:W-:Y:S05]  /*0aa0*/  BSYNC B0 ;  /* 0x0000000000007941 */ /* 0x000fea0003800000 */
.L_x_959:
        /* <DEDUP_REMOVED lines=24> */
.L_x_961:
        /* <DEDUP_REMOVED lines=14> */
.L_x_963:
[----:B------:R-:W-:Y:S05]  /*0d10*/  BSYNC B0 ;  /* 0x0000000000007941 */ /* 0x000fea0003800000 */
.L_x_962:
        /* <DEDUP_REMOVED lines=25> */
.L_x_964:
        /* <DEDUP_REMOVED lines=14> */
.L_x_966:
[----:B------:R-:W-:Y:S05]  /*0f90*/  BSYNC B0 ;  /* 0x0000000000007941 */ /* 0x000fea0003800000 */
.L_x_965:
        /* <DEDUP_REMOVED lines=25> */
.L_x_967:
        /* <DEDUP_REMOVED lines=14> */
.L_x_969:
[----:B------:R-:W-:Y:S05]  /*1210*/  BSYNC B0 ;  /* 0x0000000000007941 */ /* 0x000fea0003800000 */
.L_x_968:
        /* <DEDUP_REMOVED lines=19> */
.L_x_970:
        /* <DEDUP_REMOVED lines=10> */
.L_x_955:
        /* <DEDUP_REMOVED lines=14> */
.L_x_972:
        /* <DEDUP_REMOVED lines=11> */
.L_x_4416:


//--------------------- .text._Z32group_norm_nhwc_fwd_scale_kernelI11Bf16IOFp16WLi160EEv26Group_norm_nhwc_fwd_params --------------------------
	.section	.text._Z32group_norm_nhwc_fwd_scale_kernelI11Bf16IOFp16WLi160EEv26Group_norm_nhwc_fwd_params,"ax",@progbits
	.align	128
        .global         _Z32group_norm_nhwc_fwd_scale_kernelI11Bf16IOFp16WLi160EEv26Group_norm_nhwc_fwd_params
        .type           _Z32group_norm_nhwc_fwd_scale_kernelI11Bf16IOFp16WLi160EEv26Group_norm_nhwc_fwd_params,@function
        .size           _Z32group_norm_nhwc_fwd_scale_kernelI11Bf16IOFp16WLi160EEv26Group_norm_nhwc_fwd_params,(.L_x_4417 - _Z32group_norm_nhwc_fwd_scale_kernelI11Bf16IOFp16WLi160EEv26Group_norm_nhwc_fwd_params)
        .other          _Z32group_norm_nhwc_fwd_scale_kernelI11Bf16IOFp16WLi160EEv26Group_norm_nhwc_fwd_params,@"STO_CUDA_ENTRY STV_DEFAULT"
_Z32group_norm_nhwc_fwd_scale_kernelI11Bf16IOFp16WLi160EEv26Group_norm_nhwc_fwd_params:
.text._Z32group_norm_nhwc_fwd_scale_kernelI11Bf16IOFp16WLi160EEv26Group_norm_nhwc_fwd_params:
        /* <DEDUP_REMOVED lines=99> */
.L_x_976:
        /* <DEDUP_REMOVED lines=37> */
.L_x_975:
        /* <DEDUP_REMOVED lines=8> */
.L_x_974:
        /* <DEDUP_REMOVED lines=10> */
.L_x_989:
        /* <DEDUP_REMOVED lines=16> */
.L_x_978:
[----:B------:R-:W-:Y:S05]  /*0aa0*/  BSYNC B0 ;  /* 0x0000000000007941 */ /* 0x000fea0003800000 */
.L_x_977:
        /* <DEDUP_REMOVED lines=24> */
.L_x_979:
        /* <DEDUP_REMOVED lines=14> */
.L_x_981:
[----:B------:R-:W-:Y:S05]  /*0d10*/  BSYNC B0 ;  /* 0x0000000000007941 */ /* 0x000fea0003800000 */
.L_x_980:
        /* <DEDUP_REMOVED lines=25> */
.L_x_982:
        /* <DEDUP_REMOVED lines=14> */
.L_x_984:
[----:B------:R-:W-:Y:S05]  /*0f90*/  BSYNC B0 ;  /* 0x0000000000007941 */ /* 0x000fea0003800000 */
.L_x_983:
        /* <DEDUP_REMOVED lines=25> */
.L_x_985:
        /* <DEDUP_REMOVED lines=14> */
.L_x_987:
[----:B------:R-:W-:Y:S05]  /*1210*/  BSYNC B0 ;  /* 0x0000000000007941 */ /* 0x000fea0003800000 */
.L_x_986:
        /* <DEDUP_REMOVED lines=19> */
.L_x_988:
        /* <DEDUP_REMOVED lines=10> */
.L_x_973:
        /* <DEDUP_REMOVED lines=14> */
.L_x_990:
        /* <DEDUP_REMOVED lines=11> */
.L_x_4417:


//--------------------- .text._Z32group_norm_nhwc_fwd_scale_kernelI11Fp16IOFp32WLi196EEv26Group_norm_nhwc_fwd_params --------------------------
	.section	.text._Z32group_norm_nhwc_fwd_scale_kernelI11Fp16IOFp32WLi196EEv26Group_norm_nhwc_fwd_params,"ax",@progbits
	.align	128
        .global         _Z32group_norm_nhwc_fwd_scale_kernelI11Fp16IOFp32WLi196EEv26Group_norm_nhwc_fwd_params
        .type           _Z32group_norm_nhwc_fwd_scale_kernelI11Fp16IOFp32WLi196EEv26Group_norm_nhwc_fwd_params,@function
        .size           _Z32group_norm_nhwc_fwd_scale_kernelI11Fp16IOFp32WLi196EEv26Group_norm_nhwc_fwd_params,(.L_x_4418 - _Z32group_norm_nhwc_fwd_scale_kernelI11Fp16IOFp32WLi196EEv26Group_norm_nhwc_fwd_params)
        .other          _Z32group_norm_nhwc_fwd_scale_kernelI11Fp16IOFp32WLi196EEv26Group_norm_nhwc_fwd_params,@"STO_CUDA_ENTRY STV_DEFAULT"
_Z32group_norm_nhwc_fwd_scale_kernelI11Fp16IOFp32WLi196EEv26Group_norm_nhwc_fwd_params:
.text._Z32group_norm_nhwc_fwd_scale_kernelI11Fp16IOFp32WLi196EEv26Group_norm_nhwc_fwd_params:
        /* <DEDUP_REMOVED lines=26> */
[-C--:B------:R-:W-:Y:S01]  /*01a0*/  @!P2 IADD3 R2, R2, -R5.reuse, RZ ;  /* 0x800000050202a210 */ /* 0x080fe20007ffe0ff */
[----:B------:R-:W-:Y:S01]  /*01b0*/  @!P2 VIADD R0, R0, 0x1 ;  /* 0x000000010000a836 */ /* 0x000fe20000000000 */
[----:B------:R-:W-:Y:S02]  /*01c0*/  ISETP.NE.AND P2, PT, R7, RZ, PT ;  /* 0x000000ff0700720c */ /* 0x000fe40003f45270 */
[----:B------:R-:W-:Y:S02]  /*01d0*/  ISETP.GE.U32.AND P0, PT, R2, R5, PT ;  /* 0x000000050200720c */ /* 0x000fe40003f06070 */
[----:B------:R-:W-:-:S04]  /*01e0*/  LOP3.LUT R2, R12, R7, RZ, 0x3c, !PT ;  /* 0x000000070c027212 */ /* 0x000fc800078e3cff */
[----:B------:R-:W-:Y:S02]  /*01f0*/  ISETP.GE.AND P1, PT, R2, RZ, PT ;  /* 0x000000ff0200720c */ /* 0x000fe40003f26270 */
[----:B------:R-:W-:-:S05]  /*0200*/  MOV R2, RZ ;  /* 0x000000ff00027202 */ /* 0x000fca0000000f00 */
[----:B------:R-:W-:-:S06]  /*0210*/  @P0 IADD3 R0, R0, 0x1, RZ ;  /* 0x0000000100000810 */ /* 0x000fcc0007ffe0ff */
[----:B------:R-:W-:Y:S02]  /*0220*/  @!P1 IADD3 R0, -R0, RZ, RZ ;  /* 0x000000ff00009210 */ /* 0x000fe40007ffe1ff */
[----:B------:R-:W-:-:S04]  /*0230*/  @!P2 LOP3.LUT R0, RZ, R7, RZ, 0x33, !PT ;  /* 0x00000007ff00a212 */ /* 0x000fc800078e33ff */
[----:B------:R-:W-:-:S13]  /*0240*/  ISETP.GE.AND P0, PT, R0, UR4, PT ;  /* 0x0000000400007c0c */ /* 0x000fda000bf06270 */
[----:B------:R-:W2:Y:S01]  /*0250*/  @!P0 LDC.64 R14, c[0x0][0x250] ;  /* 0x00009400ff0e8b82 */ /* 0x000ea20000000a00 */
[----:B-1----:R-:W-:-:S05]  /*0260*/  @!P0 SHF.L.U32 R5, R3, 0x1, RZ ;  /* 0x0000000103058819 */ /* 0x002fca00000006ff */
[C---:B------:R-:W-:Y:S01]  /*0270*/  @!P0 IMAD R7, R5.reuse, UR4, R0 ;  /* 0x0000000405078c24 */ /* 0x040fe2000f8e0200 */
[----:B------:R-:W-:Y:S01]  /*0280*/  @!P0 IADD3 R5, R5, 0x1, RZ ;  /* 0x0000000105058810 */ /* 0x000fe20007ffe0ff */
[----:B------:R-:W-:-:S04]  /*0290*/  IMAD.MOV.U32 R4, RZ, RZ, RZ ;  /* 0x000000ffff047224 */ /* 0x000fc800078e00ff */
        /* <DEDUP_REMOVED lines=13> */
[C---:B----4-:R-:W-:Y:S02]  /*0370*/  @!P0 IADD3 R16, P2, R17.reuse, R22, RZ ;  /* 0x0000001611108210 */ /* 0x050fe40007f5e0ff */
[----:B-1----:R-:W-:Y:S02]  /*0380*/  @!P0 IADD3 R6, P1, R17, R20, RZ ;  /* 0x0000001411068210 */ /* 0x002fe40007f3e0ff */
[C---:B------:R-:W-:Y:S02]  /*0390*/  @!P0 IADD3.X R17, R18.reuse, R23, RZ, P2, !PT ;  /* 0x0000001712118210 */ /* 0x040fe400017fe4ff */
[----:B------:R-:W-:-:S03]  /*03a0*/  @!P0 IADD3.X R7, R18, R21, RZ, P1, !PT ;  /* 0x0000001512078210 */ /* 0x000fc60000ffe4ff */
        /* <DEDUP_REMOVED lines=21> */
[----:B------:R-:W-:Y:S01]  /*0500*/  IADD3 R16, -R6, R21, RZ ;  /* 0x0000001506107210 */ /* 0x000fe20007ffe1ff */
[----:B------:R-:W-:Y:S01]  /*0510*/  ULDC.64 UR6, c[0x0][0x280] ;  /* 0x0000a00000067ab9 */ /* 0x000fe20000000a00 */
[----:B------:R-:W-:Y:S01]  /*0520*/  SHF.R.S32.HI R14, RZ, 0x1f, R3 ;  /* 0x0000001fff0e7819 */ /* 0x000fe20000011403 */
[----:B------:R-:W-:Y:S01]  /*0530*/  IMAD.MOV.U32 R19, RZ, RZ, R6 ;  /* 0x000000ffff137224 */ /* 0x000fe200078e0006 */
[----:B------:R-:W-:-:S03]  /*0540*/  LOP3.LUT P1, R22, R16, 0x3, RZ, 0xc0, !PT ;  /* 0x0000000310167812 */ /* 0x000fc6000782c0ff */
[----:B------:R-:W-:Y:S02]  /*0550*/  IMAD R18, R14, UR6, RZ ;  /* 0x000000060e127c24 */ /* 0x000fe4000f8e02ff */
[----:B------:R-:W-:Y:S01]  /*0560*/  IMAD.WIDE.U32 R14, R3, UR6, R12 ;  /* 0x00000006030e7c25 */ /* 0x000fe2000f8e000c */
[----:B------:R-:W-:-:S03]  /*0570*/  ULDC.U8 UR6, c[0x0][0x28c] ;  /* 0x0000a30000067ab9 */ /* 0x000fc60000000000 */
[----:B------:R-:W-:-:S05]  /*0580*/  IMAD R23, R3, UR7, R18 ;  /* 0x0000000703177c24 */ /* 0x000fca000f8e0212 */
[----:B------:R-:W-:Y:S01]  /*0590*/  IADD3 R23, R15, R23, RZ ;  /* 0x000000170f177210 */ /* 0x000fe20007ffe0ff */
[----:B------:R-:W-:Y:S06]  /*05a0*/  @!P1 BRA `(.L_x_992) ;  /* 0x0000000000b89947 */ /* 0x000fec0003800000 */
[----:B------:R-:W-:Y:S01]  /*05b0*/  MOV R24, R6 ;  /* 0x0000000600187202 */ /* 0x000fe20000000f00 */
[----:B------:R-:W-:-:S06]  /*05c0*/  ULDC.64 UR4, c[0x0][0x270] ;  /* 0x00009c0000047ab9 */ /* 0x000fcc0000000a00 */
.L_x_994:
[----:B------:R-:W0:Y:S01]  /*05d0*/  @!P0 LDC.64 R16, c[0x0][0x220] ;  /* 0x00008800ff108b82 */ /* 0x000e220000000a00 */
[----:B------:R-:W-:Y:S01]  /*05e0*/  MOV R18, R14 ;  /* 0x0000000e00127202 */ /* 0x000fe20000000f00 */
[----:B------:R-:W-:Y:S01]  /*05f0*/  IMAD R25, R20, UR4, RZ ;  /* 0x0000000414197c24 */ /* 0x000fe2000f8e02ff */
[----:B------:R-:W-:-:S03]  /*0600*/  MOV R19, R23 ;  /* 0x0000001700137202 */ /* 0x000fc60000000f00 */
[C---:B------:R-:W-:Y:S02]  /*0610*/  IMAD R25, R24.reuse, UR5, R25 ;  /* 0x0000000518197c24 */ /* 0x040fe4000f8e0219 */
[----:B------:R-:W-:-:S05]  /*0620*/  IMAD.WIDE.U32 R18, R24, UR4, R18 ;  /* 0x0000000418127c25 */ /* 0x000fca000f8e0012 */
[----:B------:R-:W-:Y:S02]  /*0630*/  IADD3 R19, R19, R25, RZ ;  /* 0x0000001913137210 */ /* 0x000fe40007ffe0ff */
[----:B0-----:R-:W-:-:S04]  /*0640*/  @!P0 LEA R26, P1, R18, R16, 0x1 ;  /* 0x00000010121a8211 */ /* 0x001fc800078208ff */
[C---:B------:R-:W-:Y:S02]  /*0650*/  @!P0 LEA.HI.X R27, R18.reuse, R17, R19, 0x1, P1 ;  /* 0x00000011121b8211 */ /* 0x040fe400008f0c13 */
[----:B------:R-:W0:Y:S03]  /*0660*/  @!P0 LDC.64 R16, c[0x0][0x210] ;  /* 0x00008400ff108b82 */ /* 0x000e260000000a00 */
[----:B------:R-:W2:Y:S01]  /*0670*/  @!P0 LDG.E R26, desc[UR8][R26.64] ;  /* 0x000000081a1a8981 */ /* 0x000ea2000c1e1900 */
[----:B------:R-:W-:Y:S02]  /*0680*/  PRMT R25, RZ, 0x5410, RZ ;  /* 0x00005410ff197816 */ /* 0x000fe400000000ff */
[----:B0-----:R-:W-:-:S04]  /*0690*/  @!P0 LEA R16, P1, R18, R16, 0x1 ;  /* 0x0000001012108211 */ /* 0x001fc800078208ff */
[----:B------:R-:W-:Y:S02]  /*06a0*/  @!P0 LEA.HI.X R17, R18, R17, R19, 0x1, P1 ;  /* 0x0000001112118211 */ /* 0x000fe400008f0c13 */
[----:B------:R-:W-:Y:S02]  /*06b0*/  ISETP.NE.AND P1, PT, RZ, UR6, PT ;  /* 0x00000006ff007c0c */ /* 0x000fe4000bf25270 */
[----:B--2---:R-:W-:-:S04]  /*06c0*/  @!P0 PRMT R25, R25, 0x5410, R26 ;  /* 0x0000541019198816 */ /* 0x004fc8000000001a */
[----:B------:R-:W-:-:S05]  /*06d0*/  @!P0 PRMT R25, R26, 0x7632, R25 ;  /* 0x000076321a198816 */ /* 0x000fca0000000019 */
[--C-:B------:R-:W-:Y:S02]  /*06e0*/  HADD2.F32 R18, -RZ, R25.reuse.H1_H1 ;  /* 0x30000019ff127230 */ /* 0x100fe40000004100 */
[----:B------:R-:W-:-:S03]  /*06f0*/  HADD2.F32 R28, -RZ, R25.H0_H0 ;  /* 0x20000019ff1c7230 */ /* 0x000fc60000004100 */
[C---:B------:R-:W-:Y:S02]  /*0700*/  FADD.FTZ R18, -R5.reuse, R18 ;  /* 0x0000001205127221 */ /* 0x040fe40000010100 */
[----:B------:R-:W-:Y:S02]  /*0710*/  FADD.FTZ R28, -R5, R28 ;  /* 0x0000001c051c7221 */ /* 0x000fe40000010100 */
[-C--:B-1----:R-:W-:Y:S02]  /*0720*/  FMUL.FTZ R19, R18, R7.reuse ;  /* 0x0000000712137220 */ /* 0x082fe40000410000 */
[----:B------:R-:W-:Y:S02]  /*0730*/  FMUL.FTZ R28, R28, R7 ;  /* 0x000000071c1c7220 */ /* 0x000fe40000410000 */
[----:B-----5:R-:W-:Y:S02]  /*0740*/  FFMA.FTZ R18, R10, R19, R8 ;  /* 0x000000130a127223 */ /* 0x020fe40000010008 */
        /* <DEDUP_REMOVED lines=12> */
.L_x_993:
[----:B------:R-:W-:Y:S01]  /*0810*/  @!P0 F2FP.F16.F32.PACK_AB R19, R19, R18 ;  /* 0x000000121313823e */ /* 0x000fe200000000ff */
[----:B------:R-:W-:Y:S01]  /*0820*/  VIADD R22, R22, 0xffffffff ;  /* 0xffffffff16167836 */ /* 0x000fe20000000000 */
[----:B------:R-:W-:-:S03]  /*0830*/  IADD3 R24, P1, R24, 0x1, RZ ;  /* 0x0000000118187810 */ /* 0x000fc60007f3e0ff */
[----:B------:R0:W-:Y:S01]  /*0840*/  @!P0 STG.E desc[UR8][R16.64], R19 ;  /* 0x0000001310008986 */ /* 0x0001e2000c101908 */
[----:B------:R-:W-:Y:S02]  /*0850*/  ISETP.NE.AND P2, PT, R22, RZ, PT ;  /* 0x000000ff1600720c */ /* 0x000fe40003f45270 */
[----:B------:R-:W-:-:S11]  /*0860*/  IADD3.X R20, RZ, R20, RZ, P1, !PT ;  /* 0x00000014ff147210 */ /* 0x000fd60000ffe4ff */
[----:B0-----:R-:W-:Y:S05]  /*0870*/  @P2 BRA `(.L_x_994) ;  /* 0xfffffffc00542947 */ /* 0x001fea000383ffff */
[----:B------:R-:W-:-:S07]  /*0880*/  MOV R19, R24 ;  /* 0x0000001800137202 */ /* 0x000fce0000000f00 */
.L_x_992:
        /* <DEDUP_REMOVED lines=10> */
.L_x_1007:
[----:B------:R-:W-:Y:S01]  /*0930*/  IADD3 R13, P1, R19, -0x1, RZ ;  /* 0xffffffff130d7810 */ /* 0x000fe20007f3e0ff */
[----:B------:R-:W-:Y:S01]  /*0940*/  BSSY B0, `(.L_x_995) ;  /* 0x000000d000007945 */ /* 0x000fe20003800000 */
[----:B------:R-:W-:Y:S02]  /*0950*/  MOV R22, R14 ;  /* 0x0000000e00167202 */ /* 0x000fe40000000f00 */
[----:B------:R-:W-:Y:S02]  /*0960*/  IADD3.X R12, R6, -0x1, RZ, P1, !PT ;  /* 0xffffffff060c7810 */ /* 0x000fe40000ffe4ff */
[----:B------:R-:W-:Y:S01]  /*0970*/  PRMT R18, RZ, 0x5410, RZ ;  /* 0x00005410ff127816 */ /* 0x000fe200000000ff */
[----:B------:R-:W-:-:S04]  /*0980*/  IMAD.WIDE.U32 R16, R13, UR10, R22 ;  /* 0x0000000a0d107c25 */ /* 0x000fc8000f8e0016 */
[----:B------:R-:W-:-:S04]  /*0990*/  IMAD R12, R12, UR10, RZ ;  /* 0x0000000a0c0c7c24 */ /* 0x000fc8000f8e02ff */
[----:B------:R-:W-:-:S05]  /*09a0*/  IMAD R25, R13, UR11, R12 ;  /* 0x0000000b0d197c24 */ /* 0x000fca000f8e020c */
[----:B------:R-:W-:Y:S01]  /*09b0*/  IADD3 R25, R17, R25, RZ ;  /* 0x0000001911197210 */ /* 0x000fe20007ffe0ff */
[----:B------:R-:W-:Y:S06]  /*09c0*/  @P0 BRA `(.L_x_996) ;  /* 0x0000000000100947 */ /* 0x000fec0003800000 */
[----:B------:R-:W-:-:S04]  /*09d0*/  LEA R12, P1, R16, UR12, 0x1 ;  /* 0x0000000c100c7c11 */ /* 0x000fc8000f8208ff */
[----:B------:R-:W-:-:S05]  /*09e0*/  LEA.HI.X R13, R16, UR13, R25, 0x1, P1 ;  /* 0x0000000d100d7c11 */ /* 0x000fca00088f0c19 */
[----:B------:R-:W2:Y:S02]  /*09f0*/  LDG.E R12, desc[UR8][R12.64] ;  /* 0x000000080c0c7981 */ /* 0x000ea4000c1e1900 */
[----:B--2---:R-:W-:-:S07]  /*0a00*/  PRMT R18, R12, 0x5432, R12 ;  /* 0x000054320c127816 */ /* 0x004fce000000000c */
.L_x_996:
[----:B------:R-:W-:Y:S05]  /*0a10*/  BSYNC B0 ;  /* 0x0000000000007941 */ /* 0x000fea0003800000 */
.L_x_995:
[----:B------:R-:W0:Y:S01]  /*0a20*/  @!P0 LDC.64 R12, c[0x0][0x210] ;  /* 0x00008400ff0c8b82 */ /* 0x000e220000000a00 */
[----:B------:R-:W-:Y:S01]  /*0a30*/  ISETP.NE.AND P1, PT, RZ, UR6, PT ;  /* 0x00000006ff007c0c */ /* 0x000fe2000bf25270 */
        /* <DEDUP_REMOVED lines=22> */
.L_x_997:
[----:B------:R-:W-:Y:S01]  /*0ba0*/  @!P0 F2FP.F16.F32.PACK_AB R27, R18, R17 ;  /* 0x00000011121b823e */ /* 0x000fe200000000ff */
[C---:B------:R-:W-:Y:S01]  /*0bb0*/  IMAD R25, R19.reuse, UR11, R16 ;  /* 0x0000000b13197c24 */ /* 0x040fe2000f8e0210 */
[----:B------:R-:W-:Y:S01]  /*0bc0*/  BSSY B0, `(.L_x_998) ;  /* 0x000000a000007945 */ /* 0x000fe20003800000 */
[----:B------:R-:W-:Y:S01]  /*0bd0*/  IMAD.WIDE.U32 R16, R19, UR10, R22 ;  /* 0x0000000a13107c25 */ /* 0x000fe2000f8e0016 */
[----:B------:R-:W-:Y:S01]  /*0be0*/  PRMT R18, RZ, 0x5410, RZ ;  /* 0x00005410ff127816 */ /* 0x000fe200000000ff */
[----:B------:R0:W-:Y:S02]  /*0bf0*/  @!P0 STG.E desc[UR8][R12.64], R27 ;  /* 0x0000001b0c008986 */ /* 0x0001e4000c101908 */
[----:B------:R-:W-:Y:S01]  /*0c00*/  IMAD.IADD R25, R17, 0x1, R25 ;  /* 0x0000000111197824 */ /* 0x000fe200078e0219 */
[----:B------:R-:W-:Y:S06]  /*0c10*/  @P0 BRA `(.L_x_999) ;  /* 0x0000000000100947 */ /* 0x000fec0003800000 */
[----:B0-----:R-:W-:-:S04]  /*0c20*/  LEA R12, P2, R16, UR12, 0x1 ;  /* 0x0000000c100c7c11 */ /* 0x001fc8000f8408ff */
[----:B------:R-:W-:-:S05]  /*0c30*/  LEA.HI.X R13, R16, UR13, R25, 0x1, P2 ;  /* 0x0000000d100d7c11 */ /* 0x000fca00090f0c19 */
[----:B------:R-:W2:Y:S02]  /*0c40*/  LDG.E R12, desc[UR8][R12.64] ;  /* 0x000000080c0c7981 */ /* 0x000ea4000c1e1900 */
[----:B--2---:R-:W-:-:S07]  /*0c50*/  PRMT R18, R12, 0x5432, R12 ;  /* 0x000054320c127816 */ /* 0x004fce000000000c */
.L_x_999:
[----:B------:R-:W-:Y:S05]  /*0c60*/  BSYNC B0 ;  /* 0x0000000000007941 */ /* 0x000fea0003800000 */
.L_x_998:
[----:B0-----:R-:W0:Y:S02]  /*0c70*/  @!P0 LDC.64 R12, c[0x0][0x210] ;  /* 0x00008400ff0c8b82 */ /* 0x001e240000000a00 */
[----:B0-----:R-:W-:-:S04]  /*0c80*/  @!P0 LEA R12, P2, R16, R12, 0x1 ;  /* 0x0000000c100c8211 */ /* 0x001fc800078408ff */
[----:B------:R-:W-:Y:S01]  /*0c90*/  @!P0 LEA.HI.X R13, R16, R13, R25, 0x1, P2 ;  /* 0x0000000d100d8211 */ /* 0x000fe200010f0c19 */
[--C-:B------:R-:W-:Y:S01]  /*0ca0*/  HADD2.F32 R16, -RZ, R18.reuse.H1_H1 ;  /* 0x30000012ff107230 */ /* 0x100fe20000004100 */
[----:B------:R-:W-:Y:S01]  /*0cb0*/  IADD3 R17, P2, R19, 0x1, RZ ;  /* 0x0000000113117810 */ /* 0x000fe20007f5e0ff */
[----:B------:R-:W-:-:S03]  /*0cc0*/  HADD2.F32 R18, -RZ, R18.H0_H0 ;  /* 0x20000012ff127230 */ /* 0x000fc60000004100 */
[C---:B------:R-:W-:Y:S01]  /*0cd0*/  FADD.FTZ R16, -R5.reuse, R16 ;  /* 0x0000001005107221 */ /* 0x040fe20000010100 */
[----:B------:R-:W-:Y:S01]  /*0ce0*/  IADD3.X R24, RZ, R6, RZ, P2, !PT ;  /* 0x00000006ff187210 */ /* 0x000fe200017fe4ff */
[----:B------:R-:W-:Y:S02]  /*0cf0*/  FADD.FTZ R18, -R5, R18 ;  /* 0x0000001205127221 */ /* 0x000fe40000010100 */
[-C--:B------:R-:W-:Y:S02]  /*0d00*/  FMUL.FTZ R25, R16, R7.reuse ;  /* 0x0000000710197220 */ /* 0x080fe40000410000 */
[----:B------:R-:W-:Y:S01]  /*0d10*/  FMUL.FTZ R20, R18, R7 ;  /* 0x0000000712147220 */ /* 0x000fe20000410000 */
        /* <DEDUP_REMOVED lines=14> */
.L_x_1000:
[----:B------:R-:W-:Y:S01]  /*0e00*/  @!P0 F2FP.F16.F32.PACK_AB R27, R25, R18 ;  /* 0x00000012191b823e */ /* 0x000fe200000000ff */
[C---:B------:R-:W-:Y:S01]  /*0e10*/  IMAD R25, R17.reuse, UR11, R16 ;  /* 0x0000000b11197c24 */ /* 0x040fe2000f8e0210 */
[----:B------:R-:W-:Y:S01]  /*0e20*/  BSSY B0, `(.L_x_1001) ;  /* 0x000000a000007945 */ /* 0x000fe20003800000 */
[----:B------:R-:W-:Y:S01]  /*0e30*/  IMAD.WIDE.U32 R16, R17, UR10, R22 ;  /* 0x0000000a11107c25 */ /* 0x000fe2000f8e0016 */
[----:B------:R-:W-:Y:S01]  /*0e40*/  PRMT R18, RZ, 0x5410, RZ ;  /* 0x00005410ff127816 */ /* 0x000fe200000000ff */
[----:B------:R0:W-:Y:S03]  /*0e50*/  @!P0 STG.E desc[UR8][R12.64], R27 ;  /* 0x0000001b0c008986 */ /* 0x0001e6000c101908 */
[----:B------:R-:W-:Y:S01]  /*0e60*/  IADD3 R25, R17, R25, RZ ;  /* 0x0000001911197210 */ /* 0x000fe20007ffe0ff */
[----:B------:R-:W-:Y:S06]  /*0e70*/  @P0 BRA `(.L_x_1002) ;  /* 0x0000000000100947 */ /* 0x000fec0003800000 */
[----:B0-----:R-:W-:-:S04]  /*0e80*/  LEA R12, P2, R16, UR12, 0x1 ;  /* 0x0000000c100c7c11 */ /* 0x001fc8000f8408ff */
[----:B------:R-:W-:-:S05]  /*0e90*/  LEA.HI.X R13, R16, UR13, R25, 0x1, P2 ;  /* 0x0000000d100d7c11 */ /* 0x000fca00090f0c19 */
[----:B------:R-:W2:Y:S02]  /*0ea0*/  LDG.E R12, desc[UR8][R12.64] ;  /* 0x000000080c0c7981 */ /* 0x000ea4000c1e1900 */
[----:B--2---:R-:W-:-:S07]  /*0eb0*/  PRMT R18, R12, 0x5432, R12 ;  /* 0x000054320c127816 */ /* 0x004fce000000000c */
.L_x_1002:
[----:B------:R-:W-:Y:S05]  /*0ec0*/  BSYNC B0 ;  /* 0x0000000000007941 */ /* 0x000fea0003800000 */
.L_x_1001:
        /* <DEDUP_REMOVED lines=25> */
.L_x_1003:
[----:B------:R-:W-:Y:S01]  /*1060*/  @!P0 F2FP.F16.F32.PACK_AB R27, R17, R16 ;  /* 0x00000010111b823e */ /* 0x000fe200000000ff */
[C---:B------:R-:W-:Y:S01]  /*1070*/  IMAD.WIDE.U32 R16, R25.reuse, UR10, R22 ;  /* 0x0000000a19107c25 */ /* 0x040fe2000f8e0016 */
[----:B------:R-:W-:Y:S03]  /*1080*/  BSSY B0, `(.L_x_1004) ;  /* 0x000000a000007945 */ /* 0x000fe60003800000 */
[----:B------:R-:W-:Y:S01]  /*1090*/  IMAD R25, R25, UR11, R18 ;  /* 0x0000000b19197c24 */ /* 0x000fe2000f8e0212 */
[----:B------:R0:W-:Y:S04]  /*10a0*/  @!P0 STG.E desc[UR8][R12.64], R27 ;  /* 0x0000001b0c008986 */ /* 0x0001e8000c101908 */
[----:B------:R-:W-:-:S02]  /*10b0*/  IADD3 R25, R17, R25, RZ ;  /* 0x0000001911197210 */ /* 0x000fc40007ffe0ff */
[----:B0-----:R-:W-:Y:S01]  /*10c0*/  PRMT R13, RZ, 0x5410, RZ ;  /* 0x00005410ff0d7816 */ /* 0x001fe200000000ff */
[----:B------:R-:W-:Y:S06]  /*10d0*/  @P0 BRA `(.L_x_1005) ;  /* 0x0000000000100947 */ /* 0x000fec0003800000 */
[----:B------:R-:W-:-:S04]  /*10e0*/  LEA R12, P2, R16, UR12, 0x1 ;  /* 0x0000000c100c7c11 */ /* 0x000fc8000f8408ff */
[----:B------:R-:W-:-:S05]  /*10f0*/  LEA.HI.X R13, R16, UR13, R25, 0x1, P2 ;  /* 0x0000000d100d7c11 */ /* 0x000fca00090f0c19 */
[----:B------:R-:W2:Y:S02]  /*1100*/  LDG.E R12, desc[UR8][R12.64] ;  /* 0x000000080c0c7981 */ /* 0x000ea4000c1e1900 */
[----:B--2---:R-:W-:-:S07]  /*1110*/  PRMT R13, R12, 0x5432, R12 ;  /* 0x000054320c0d7816 */ /* 0x004fce000000000c */
.L_x_1005:
[----:B------:R-:W-:Y:S05]  /*1120*/  BSYNC B0 ;  /* 0x0000000000007941 */ /* 0x000fea0003800000 */
.L_x_1004:
[--C-:B------:R-:W-:Y:S02]  /*1130*/  HADD2.F32 R12, -RZ, R13.reuse.H1_H1 ;  /* 0x3000000dff0c7230 */ /* 0x100fe40000004100 */
[----:B------:R-:W-:-:S03]  /*1140*/  HADD2.F32 R18, -RZ, R13.H0_H0 ;  /* 0x2000000dff127230 */ /* 0x000fc60000004100 */
[C---:B------:R-:W-:Y:S02]  /*1150*/  FADD.FTZ R12, -R5.reuse, R12 ;  /* 0x0000000c050c7221 */ /* 0x040fe40000010100 */
[----:B------:R-:W-:Y:S02]  /*1160*/  FADD.FTZ R18, -R5, R18 ;  /* 0x0000001205127221 */ /* 0x000fe40000010100 */
[-C--:B------:R-:W-:Y:S02]  /*1170*/  FMUL.FTZ R13, R12, R7.reuse ;  /* 0x000000070c0d7220 */ /* 0x080fe40000410000 */
        /* <DEDUP_REMOVED lines=14> */
.L_x_1006:
[----:B------:R-:W0:Y:S01]  /*1260*/  @!P0 LDC.64 R12, c[0x0][0x210] ;  /* 0x00008400ff0c8b82 */ /* 0x000e220000000a00 */
[----:B------:R-:W-:Y:S02]  /*1270*/  @!P0 F2FP.F16.F32.PACK_AB R27, R27, R18 ;  /* 0x000000121b1b823e */ /* 0x000fe400000000ff */
        /* <DEDUP_REMOVED lines=8> */
.L_x_991:
        /* <DEDUP_REMOVED lines=14> */
.L_x_1008:
        /* <DEDUP_REMOVED lines=10> */
.L_x_4418:


//--------------------- .text._Z32group_norm_nhwc_fwd_scale_kernelI11Fp16IOFp32WLi168EEv26Group_norm_nhwc_fwd_params --------------------------
	.section	.text._Z32group_norm_nhwc_fwd_scale_kernelI11Fp16IOFp32WLi168EEv26Group_norm_nhwc_fwd_params,"ax",@progbits
	.align	128
        .global         _Z32group_norm_nhwc_fwd_scale_kernelI11Fp16IOFp32WLi168EEv26Group_norm_nhwc_fwd_params
        .type           _Z32group_norm_nhwc_fwd_scale_kernelI11Fp16IOFp32WLi168EEv26Group_norm_nhwc_fwd_params,@function
        .size           _Z32group_norm_nhwc_fwd_scale_kernelI11Fp16IOFp32WLi168EEv26Group_norm_nhwc_fwd_params,(.L_x_4419 - _Z32group_norm_nhwc_fwd_scale_kernelI11Fp16IOFp32WLi168EEv26Group_norm_nhwc_fwd_params)
        .other          _Z32group_norm_nhwc_fwd_scale_kernelI11Fp16IOFp32WLi168EEv26Group_norm_nhwc_fwd_params,@"STO_CUDA_ENTRY STV_DEFAULT"
_Z32group_norm_nhwc_fwd_scale_kernelI11Fp16IOFp32WLi168EEv26Group_norm_nhwc_fwd_params:
.text._Z32group_norm_nhwc_fwd_scale_kernelI11Fp16IOFp32WLi168EEv26Group_norm_nhwc_fwd_params:
        /* <DEDUP_REMOVED lines=93> */
.L_x_1012:
        /* <DEDUP_REMOVED lines=36> */
.L_x_1011:
        /* <DEDUP_REMOVED lines=8> */
.L_x_1010:
        /* <DEDUP_REMOVED lines=10> */
.L_x_1025:
        /* <DEDUP_REMOVED lines=14> */
.L_x_1014:
[----:B------:R-:W-:Y:S05]  /*0a10*/  BSYNC B0 ;  /* 0x0000000000007941 */ /* 0x000fea0003800000 */
.L_x_1013:
        /* <DEDUP_REMOVED lines=24> */
.L_x_1015:
        /* <DEDUP_REMOVED lines=12> */
.L_x_1017:
[----:B------:R-:W-:Y:S05]  /*0c60*/  BSYNC B0 ;  /* 0x0000000000007941 */ /* 0x000fea0003800000 */
.L_x_1016:
        /* <DEDUP_REMOVED lines=25> */
.L_x_1018:
        /* <DEDUP_REMOVED lines=12> */
.L_x_1020:
[----:B------:R-:W-:Y:S05]  /*0ec0*/  BSYNC B0 ;  /* 0x0000000000007941 */ /* 0x000fea0003800000 */
.L_x_1019:
        /* <DEDUP_REMOVED lines=25> */
.L_x_1021:
        /* <DEDUP_REMOVED lines=12> */
.L_x_1023:
[----:B------:R-:W-:Y:S05]  /*1120*/  BSYNC B0 ;  /* 0x0000000000007941 */ /* 0x000fea0003800000 */
.L_x_1022:
        /* <DEDUP_REMOVED lines=19> */
.L_x_1024:
        /* <DEDUP_REMOVED lines=10> */
.L_x_1009:
        /* <DEDUP_REMOVED lines=14> */
.L_x_1026:
        /* <DEDUP_REMOVED lines=10> */
.L_x_4419:


//--------------------- .text._Z32group_norm_nhwc_fwd_scale_kernelI11Fp16IOFp32WLi64EEv26Group_norm_nhwc_fwd_params --------------------------
	.section	.text._Z32group_norm_nhwc_fwd_scale_kernelI11Fp16IOFp32WLi64EEv26Group_norm_nhwc_fwd_params,"ax",@progbits
	.align	128
        .global         _Z32group_norm_nhwc_fwd_scale_kernelI11Fp16IOFp32WLi64EEv26Group_norm_nhwc_fwd_params
        .type           _Z32group_norm_nhwc_fwd_scale_kernelI11Fp16IOFp32WLi64EEv26Group_norm_nhwc_fwd_params,@function
        .size           _Z32group_norm_nhwc_fwd_scale_kernelI11Fp16IOFp32WLi64EEv26Group_norm_nhwc_fwd_params,(.L_x_4420 - _Z32group_norm_nhwc_fwd_scale_kernelI11Fp16IOFp32WLi64EEv26Group_norm_nhwc_fwd_params)
        .other          _Z32group_norm_nhwc_fwd_scale_kernelI11Fp16IOFp32WLi64EEv26Group_norm_nhwc_fwd_params,@"STO_CUDA_ENTRY STV_DEFAULT"
_Z32group_norm_nhwc_fwd_scale_kernelI11Fp16IOFp32WLi64EEv26Group_norm_nhwc_fwd_params:
.text._Z32group_norm_nhwc_fwd_scale_kernelI11Fp16IOFp32WLi64EEv26Group_norm_nhwc_fwd_params:
        /* <DEDUP_REMOVED lines=93> */
.L_x_1030:
        /* <DEDUP_REMOVED lines=36> */
.L_x_1029:
        /* <DEDUP_REMOVED lines=8> */
.L_x_1028:
        /* <DEDUP_REMOVED lines=10> */
.L_x_1043:
        /* <DEDUP_REMOVED lines=14> */
.L_x_1032:
[----:B------:R-:W-:Y:S05]  /*0a10*/  BSYNC B0 ;  /* 0x0000000000007941 */ /* 0x000fea0003800000 */
.L_x_1031:
        /* <DEDUP_REMOVED lines=24> */
.L_x_1033:
        /* <DEDUP_REMOVED lines=12> */
.L_x_1035:
[----:B------:R-:W-:Y:S05]  /*0c60*/  BSYNC B0 ;  /* 0x0000000000007941 */ /* 0x000fea0003800000 */
.L_x_1034:
        /* <DEDUP_REMOVED lines=25> */
.L_x_1036:
        /* <DEDUP_REMOVED lines=12> */
.L_x_1038:
[----:B------:R-:W-:Y:S05]  /*0ec0*/  BSYNC B0 ;  /* 0x0000000000007941 */ /* 0x000fea0003800000 */
.L_x_1037:
        /* <DEDUP_REMOVED lines=25> */
.L_x_1039:
        /* <DEDUP_REMOVED lines=12> */
.L_x_1041:
[----:B------:R-:W-:Y:S05]  /*1120*/  BSYNC B0 ;  /* 0x0000000000007941 */ /* 0x000fea0003800000 */
.L_x_1040:
        /* <DEDUP_REMOVED lines=19> */
.L_x_1042:
        /* <DEDUP_REMOVED lines=10> */
.L_x_1027:
        /* <DEDUP_REMOVED lines=14> */
.L_x_1044:
        /* <DEDUP_REMOVED lines=10> */
.L_x_4420:


//--------------------- .text._Z32group_norm_nhwc_fwd_scale_kernelI11Fp16IOFp32WLi128EEv26Group_norm_nhwc_fwd_params --------------------------
	.section	.text._Z32group_norm_nhwc_fwd_scale_kernelI11Fp16IOFp32WLi128EEv26Group_norm_nhwc_fwd_params,"ax",@progbits
	.align	128
        .global         _Z32group_norm_nhwc_fwd_scale_kernelI11Fp16IOFp32WLi128EEv26Group_norm_nhwc_fwd_params
        .type           _Z32group_norm_nhwc_fwd_scale_kernelI11Fp16IOFp32WLi128EEv26Group_norm_nhwc_fwd_params,@function
        .size           _Z32group_norm_nhwc_fwd_scale_kernelI11Fp16IOFp32WLi128EEv26Group_norm_nhwc_fwd_params,(.L_x_4421 - _Z32group_norm_nhwc_fwd_scale_kernelI11Fp16IOFp32WLi128EEv26Group_norm_nhwc_fwd_params)
        .other          _Z32group_norm_nhwc_fwd_scale_kernelI11Fp16IOFp32WLi128EEv26Group_norm_nhwc_fwd_params,@"STO_CUDA_ENTRY STV_DEFAULT"
_Z32group_norm_nhwc_fwd_scale_kernelI11Fp16IOFp32WLi128EEv26Group_norm_nhwc_fwd_params:
.text._Z32group_norm_nhwc_fwd_scale_kernelI11Fp16IOFp32WLi128EEv26Group_norm_nhwc_fwd_params:
        /* <DEDUP_REMOVED lines=93> */
.L_x_1048:
        /* <DEDUP_REMOVED lines=36> */
.L_x_1047:
        /* <DEDUP_REMOVED lines=8> */
.L_x_1046:
        /* <DEDUP_REMOVED lines=10> */
.L_x_1061:
        /* <DEDUP_REMOVED lines=14> */
.L_x_1050:
[----:B------:R-:W-:Y:S05]  /*0a10*/  BSYNC B0 ;  /* 0x0000000000007941 */ /* 0x000fea0003800000 */
.L_x_1049:
        /* <DEDUP_REMOVED lines=24> */
.L_x_1051:
        /* <DEDUP_REMOVED lines=12> */
.L_x_1053:
[----:B------:R-:W-:Y:S05]  /*0c60*/  BSYNC B0 ;  /* 0x0000000000007941 */ /* 0x000fea0003800000 */
.L_x_1052:
        /* <DEDUP_REMOVED lines=25> */
.L_x_1054:
        /* <DEDUP_REMOVED lines=12> */
.L_x_1056:
[----:B------:R-:W-:Y:S05]  /*0ec0*/  BSYNC B0 ;  /* 0x0000000000007941 */ /* 0x000fea0003800000 */
.L_x_1055:
        /* <DEDUP_REMOVED lines=25> */
.L_x_1057:
        /* <DEDUP_REMOVED lines=12> */
.L_x_1059:
[----:B------:R-:W-:Y:S05]  /*1120*/  BSYNC B0 ;  /* 0x0000000000007941 */ /* 0x000fea0003800000 */
.L_x_1058:
        /* <DEDUP_REMOVED lines=19> */
.L_x_1060:
        /* <DEDUP_REMOVED lines=10> */
.L_x_1045:
        /* <DEDUP_REMOVED lines=14> */
.L_x_1062:
        /* <DEDUP_REMOVED lines=10> */
.L_x_4421:


//--------------------- .text._Z32group_norm_nhwc_fwd_scale_kernelI11Fp16IOFp32WLi192EEv26Group_norm_nhwc_fwd_params --------------------------
	.section	.text._Z32group_norm_nhwc_fwd_scale_kernelI11Fp16IOFp32WLi192EEv26Group_norm_nhwc_fwd_params,"ax",@progbits
	.align	128
        .global         _Z32group_norm_nhwc_fwd_scale_kernelI11Fp16IOFp32WLi192EEv26Group_norm_nhwc_fwd_params
        .type           _Z32group_norm_nhwc_fwd_scale_kernelI11Fp16IOFp32WLi192EEv26Group_norm_nhwc_fwd_params,@function
        .size           _Z32group_norm_nhwc_fwd_scale_kernelI11Fp16IOFp32WLi192EEv26Group_norm_nhwc_fwd_params,(.L_x_4422 - _Z32group_norm_nhwc_fwd_scale_kernelI11Fp16IOFp32WLi192EEv26Group_norm_nhwc_fwd_params)
        .other          _Z32group_norm_nhwc_fwd_scale_kernelI11Fp16IOFp32WLi192EEv26Group_norm_nhwc_fwd_params,@"STO_CUDA_ENTRY STV_DEFAULT"
_Z32group_norm_nhwc_fwd_scale_kernelI11Fp16IOFp32WLi192EEv26Group_norm_nhwc_fwd_params:
.text._Z32group_norm_nhwc_fwd_scale_kernelI11Fp16IOFp32WLi192EEv26Group_norm_nhwc_fwd_params:
        /* <DEDUP_REMOVED lines=93> */
.L_x_1066:
        /* <DEDUP_REMOVED lines=36> */
.L_x_1065:
        /* <DEDUP_REMOVED lines=8> */
.L_x_1064:
        /* <DEDUP_REMOVED lines=10> */
.L_x_1079:
        /* <DEDUP_REMOVED lines=14> */
.L_x_1068:
[----:B------:R-:W-:Y:S05]  /*0a10*/  BSYNC B0 ;  /* 0x0000000000007941 */ /* 0x000fea0003800000 */
.L_x_1067:
        /* <DEDUP_REMOVED lines=24> */
.L_x_1069:
        /* <DEDUP_REMOVED lines=12> */
.L_x_1071:
[----:B------:R-:W-:Y:S05]  /*0c60*/  BSYNC B0 ;  /* 0x0000000000007941 */ /* 0x000fea0003800000 */
.L_x_1070:
        /* <DEDUP_REMOVED lines=25> */
.L_x_1072:
        /* <DEDUP_REMOVED lines=12> */
.L_x_1074:
[----:B------:R-:W-:Y:S05]  /*0ec0*/  BSYNC B0 ;  /* 0x0000000000007941 */ /* 0x000fea0003800000 */
.L_x_1073:
        /* <DEDUP_REMOVED lines=25> */
.L_x_1075:
        /* <DEDUP_REMOVED lines=12> */
.L_x_1077:
[----:B------:R-:W-:Y:S05]  /*1120*/  BSYNC B0 ;  /* 0x0000000000007941 */ /* 0x000fea0003800000 */
.L_x_1076:
        /* <DEDUP_REMOVED lines=19> */
.L_x_1078:
        /* <DEDUP_REMOVED lines=10> */
.L_x_1063:
        /* <DEDUP_REMOVED lines=14> */
.L_x_1080:
        /* <DEDUP_REMOVED lines=10> */
.L_x_4422:


//--------------------- .text._Z32group_norm_nhwc_fwd_scale_kernelI11Fp16IOFp32WLi448EEv26Group_norm_nhwc_fwd_params --------------------------
	.section	.text._Z32group_norm_nhwc_fwd_scale_kernelI11Fp16IOFp32WLi448EEv26Group_norm_nhwc_fwd_params,"ax",@progbits
	.align	128
        .global         _Z32group_norm_nhwc_fwd_scale_kernelI11Fp16IOFp32WLi448EEv26Group_norm_nhwc_fwd_params
        .type           _Z32group_norm_nhwc_fwd_scale_kernelI11Fp16IOFp32WLi448EEv26Group_norm_nhwc_fwd_params,@function
        .size           _Z32group_norm_nhwc_fwd_scale_kernelI11Fp16IOFp32WLi448EEv26Group_norm_nhwc_fwd_params,(.L_x_4423 - _Z32group_norm_nhwc_fwd_scale_kernelI11Fp16IOFp32WLi448EEv26Group_norm_nhwc_fwd_params)
        .other          _Z32group_norm_nhwc_fwd_scale_kernelI11Fp16IOFp32WLi448EEv26Group_norm_nhwc_fwd_params,@"STO_CUDA_ENTRY STV_DEFAULT"
_Z32group_norm_nhwc_fwd_scale_kernelI11Fp16IOFp32WLi448EEv26Group_norm_nhwc_fwd_params:
.text._Z32group_norm_nhwc_fwd_scale_kernelI11Fp16IOFp32WLi448EEv26Group_norm_nhwc_fwd_params:
        /* <DEDUP_REMOVED lines=93> */
.L_x_1084:
        /* <DEDUP_REMOVED lines=36> */
.L_x_1083:
        /* <DEDUP_REMOVED lines=8> */
.L_x_1082:
        /* <DEDUP_REMOVED lines=10> */
.L_x_1097:
        /* <DEDUP_REMOVED lines=14> */
.L_x_1086:
[----:B------:R-:W-:Y:S05]  /*0a10*/  BSYNC B0 ;  /* 0x0000000000007941 */ /* 0x000fea0003800000 */
.L_x_1085:
        /* <DEDUP_REMOVED lines=24> */
.L_x_1087:
        /* <DEDUP_REMOVED lines=12> */
.L_x_1089:
[----:B------:R-:W-:Y:S05]  /*0c60*/  BSYNC B0 ;  /* 0x0000000000007941 */ /* 0x000fea0003800000 */
.L_x_1088:
        /* <DEDUP_REMOVED lines=25> */
.L_x_1090:
        /* <DEDUP_REMOVED lines=12> */
.L_x_1092:
[----:B------:R-:W-:Y:S05]  /*0ec0*/  BSYNC B0 ;  /* 0x0000000000007941 */ /* 0x000fea0003800000 */
.L_x_1091:
        /* <DEDUP_REMOVED lines=25> */
.L_x_1093:
        /* <DEDUP_REMOVED lines=12> */
.L_x_1095:
[----:B------:R-:W-:Y:S05]  /*1120*/  BSYNC B0 ;  /* 0x0000000000007941 */ /* 0x000fea0003800000 */
.L_x_1094:
        /* <DEDUP_REMOVED lines=19> */
.L_x_1096:
        /* <DEDUP_REMOVED lines=10> */
.L_x_1081:
        /* <DEDUP_REMOVED lines=14> */
.L_x_1098:
        /* <DEDUP_REMOVED lines=10> */
.L_x_4423:


//--------------------- .text._Z32group_norm_nhwc_fwd_scale_kernelI11Fp16IOFp32WLi256EEv26Group_norm_nhwc_fwd_params --------------------------
	.section	.text._Z32group_norm_nhwc_fwd_scale_kernelI11Fp16IOFp32WLi256EEv26Group_norm_nhwc_fwd_params,"ax",@progbits
	.align	128
        .global         _Z32group_norm_nhwc_fwd_scale_kernelI11Fp16IOFp32WLi256EEv26Group_norm_nhwc_fwd_params
        .type           _Z32group_norm_nhwc_fwd_scale_kernelI11Fp16IOFp32WLi256EEv26Group_norm_nhwc_fwd_params,@function
        .size           _Z32group_norm_nhwc_fwd_scale_kernelI11Fp16IOFp32WLi256EEv26Group_norm_nhwc_fwd_params,(.L_x_4424 - _Z32group_norm_nhwc_fwd_scale_kernelI11Fp16IOFp32WLi256EEv26Group_norm_nhwc_fwd_params)
        .other          _Z32group_norm_nhwc_fwd_scale_kernelI11Fp16IOFp32WLi256EEv26Group_norm_nhwc_fwd_params,@"STO_CUDA_ENTRY STV_DEFAULT"
_Z32group_norm_nhwc_fwd_scale_kernelI11Fp16IOFp32WLi256EEv26Group_norm_nhwc_fwd_params:
.text._Z32group_norm_nhwc_fwd_scale_kernelI11Fp16IOFp32WLi256EEv26Group_norm_nhwc_fwd_params:
        /* <DEDUP_REMOVED lines=93> */
.L_x_1102:
        /* <DEDUP_REMOVED lines=36> */
.L_x_1101:
        /* <DEDUP_REMOVED lines=8> */
.L_x_1100:
        /* <DEDUP_REMOVED lines=10> */
.L_x_1115:
        /* <DEDUP_REMOVED lines=14> */
.L_x_1104:
[----:B------:R-:W-:Y:S05]  /*0a10*/  BSYNC B0 ;  /* 0x0000000000007941 */ /* 0x000fea0003800000 */
.L_x_1103:
        /* <DEDUP_REMOVED lines=24> */
.L_x_1105:
        /* <DEDUP_REMOVED lines=12> */
.L_x_1107:
[----:B------:R-:W-:Y:S05]  /*0c60*/  BSYNC B0 ;  /* 0x0000000000007941 */ /* 0x000fea0003800000 */
.L_x_1106:
        /* <DEDUP_REMOVED lines=25> */
.L_x_1108:
        /* <DEDUP_REMOVED lines=12> */
.L_x_1110:
[----:B------:R-:W-:Y:S05]  /*0ec0*/  BSYNC B0 ;  /* 0x0000000000007941 */ /* 0x000fea0003800000 */
.L_x_1109:
        /* <DEDUP_REMOVED lines=25> */
.L_x_1111:
        /* <DEDUP_REMOVED lines=12> */
.L_x_1113:
[----:B------:R-:W-:Y:S05]  /*1120*/  BSYNC B0 ;  /* 0x0000000000007941 */ /* 0x000fea0003800000 */
.L_x_1112:
        /* <DEDUP_REMOVED lines=19> */
.L_x_1114:
        /* <DEDUP_REMOVED lines=10> */
.L_x_1099:
        /* <DEDUP_REMOVED lines=14> */
.L_x_1116:
        /* <DEDUP_REMOVED lines=10> */
.L_x_4424:


//--------------------- .text._Z32group_norm_nhwc_fwd_scale_kernelI11Fp16IOFp32WLi120EEv26Group_norm_nhwc_fwd_params --------------------------
	.section	.text._Z32group_norm_nhwc_fwd_scale_kernelI11Fp16IOFp32WLi120EEv26Group_norm_nhwc_fwd_params,"ax",@progbits
	.align	128
        .global         _Z32group_norm_nhwc_fwd_scale_kernelI11Fp16IOFp32WLi120EEv26Group_norm_nhwc_fwd_params
        .type           _Z32group_norm_nhwc_fwd_scale_kernelI11Fp16IOFp32WLi120EEv26Group_norm_nhwc_fwd_params,@function
        .size           _Z32group_norm_nhwc_fwd_scale_kernelI11Fp16IOFp32WLi120EEv26Group_norm_nhwc_fwd_params,(.L_x_4425 - _Z32group_norm_nhwc_fwd_scale_kernelI11Fp16IOFp32WLi120EEv26Group_norm_nhwc_fwd_params)
        .other          _Z32group_norm_nhwc_fwd_scale_kernelI11Fp16IOFp32WLi120EEv26Group_norm_nhwc_fwd_params,@"STO_CUDA_ENTRY STV_DEFAULT"
_Z32group_norm_nhwc_fwd_scale_kernelI11Fp16IOFp32WLi120EEv26Group_norm_nhwc_fwd_params:
.text._Z32group_norm_nhwc_fwd_scale_kernelI11Fp16IOFp32WLi120EEv26Group_norm_nhwc_fwd_params:
        /* <DEDUP_REMOVED lines=93> */
.L_x_1120:
        /* <DEDUP_REMOVED lines=36> */
.L_x_1119:
        /* <DEDUP_REMOVED lines=8> */
.L_x_1118:
        /* <DEDUP_REMOVED lines=10> */
.L_x_1133:
        /* <DEDUP_REMOVED lines=14> */
.L_x_1122:
[----:B------:R-:W-:Y:S05]  /*0a10*/  BSYNC B0 ;  /* 0x0000000000007941 */ /* 0x000fea0003800000 */
.L_x_1121:
        /* <DEDUP_REMOVED lines=24> */
.L_x_1123:
        /* <DEDUP_REMOVED lines=12> */
.L_x_1125:
[----:B------:R-:W-:Y:S05]  /*0c60*/  BSYNC B0 ;  /* 0x0000000000007941 */ /* 0x000fea0003800000 */
.L_x_1124:
        /* <DEDUP_REMOVED lines=25> */
.L_x_1126:
        /* <DEDUP_REMOVED lines=12> */
.L_x_1128:
[----:B------:R-:W-:Y:S05]  /*0ec0*/  BSYNC B0 ;  /* 0x0000000000007941 */ /* 0x000fea0003800000 */
.L_x_1127:
        /* <DEDUP_REMOVED lines=25> */
.L_x_1129:
        /* <DEDUP_REMOVED lines=12> */
.L_x_1131:
[----:B------:R-:W-:Y:S05]  /*1120*/  BSYNC B0 ;  /* 0x0000000000007941 */ /* 0x000fea0003800000 */
.L_x_1130:
        /* <DEDUP_REMOVED lines=19> */
.L_x_1132:
        /* <DEDUP_REMOVED lines=10> */
.L_x_1117:
        /* <DEDUP_REMOVED lines=14> */
.L_x_1134:
        /* <DEDUP_REMOVED lines=10> */
.L_x_4425:


//--------------------- .text._Z32group_norm_nhwc_fwd_scale_kernelI11Fp16IOFp32WLi140EEv26Group_norm_nhwc_fwd_params --------------------------
	.section	.text._Z32group_norm_nhwc_fwd_scale_kernelI11Fp16IOFp32WLi140EEv26Group_norm_nhwc_fwd_params,"ax",@progbits
	.align	128
        .global         _Z32group_norm_nhwc_fwd_scale_kernelI11Fp16IOFp32WLi140EEv26Group_norm_nhwc_fwd_params
        .type           _Z32group_norm_nhwc_fwd_scale_kernelI11Fp16IOFp32WLi140EEv26Group_norm_nhwc_fwd_params,@function
        .size           _Z32group_norm_nhwc_fwd_scale_kernelI11Fp16IOFp32WLi140EEv26Group_norm_nhwc_fwd_params,(.L_x_4426 - _Z32group_norm_nhwc_fwd_scale_kernelI11Fp16IOFp32WLi140EEv26Group_norm_nhwc_fwd_params)
        .other          _Z32group_norm_nhwc_fwd_scale_kernelI11Fp16IOFp32WLi140EEv26Group_norm_nhwc_fwd_params,@"STO_CUDA_ENTRY STV_DEFAULT"
_Z32group_norm_nhwc_fwd_scale_kernelI11Fp16IOFp32WLi140EEv26Group_norm_nhwc_fwd_params:
.text._Z32group_norm_nhwc_fwd_scale_kernelI11Fp16IOFp32WLi140EEv26Group_norm_nhwc_fwd_params:
        /* <DEDUP_REMOVED lines=93> */
.L_x_1138:
        /* <DEDUP_REMOVED lines=36> */
.L_x_1137:
        /* <DEDUP_REMOVED lines=8> */
.L_x_1136:
        /* <DEDUP_REMOVED lines=10> */
.L_x_1151:
        /* <DEDUP_REMOVED lines=14> */
.L_x_1140:
[----:B------:R-:W-:Y:S05]  /*0a10*/  BSYNC B0 ;  /* 0x0000000000007941 */ /* 0x000fea0003800000 */
.L_x_1139:
        /* <DEDUP_REMOVED lines=24> */
.L_x_1141:
        /* <DEDUP_REMOVED lines=12> */
.L_x_1143:
[----:B------:R-:W-:Y:S05]  /*0c60*/  BSYNC B0 ;  /* 0x0000000000007941 */ /* 0x000fea0003800000 */
.L_x_1142:
        /* <DEDUP_REMOVED lines=25> */
.L_x_1144:
        /* <DEDUP_REMOVED lines=12> */
.L_x_1146:
[----:B------:R-:W-:Y:S05]  /*0ec0*/  BSYNC B0 ;  /* 0x0000000000007941 */ /* 0x000fea0003800000 */
.L_x_1145:
        /* <DEDUP_REMOVED lines=25> */
.L_x_1147:
        /* <DEDUP_REMOVED lines=12> */
.L_x_1149:
[----:B------:R-:W-:Y:S05]  /*1120*/  BSYNC B0 ;  /* 0x0000000000007941 */ /* 0x000fea0003800000 */
.L_x_1148:
        /* <DEDUP_REMOVED lines=19> */
.L_x_1150:
        /* <DEDUP_REMOVED lines=10> */
.L_x_1135:
        /* <DEDUP_REMOVED lines=14> */
.L_x_1152:
        /* <DEDUP_REMOVED lines=10> */
.L_x_4426:


//--------------------- .text._Z32group_norm_nhwc_fwd_scale_kernelI11Fp16IOFp32WLi160EEv26Group_norm_nhwc_fwd_params --------------------------
	.section	.text._Z32group_norm_nhwc_fwd_scale_kernelI11Fp16IOFp32WLi160EEv26Group_norm_nhwc_fwd_params,"ax",@progbits
	.align	128
        .global         _Z32group_norm_nhwc_fwd_scale_kernelI11Fp16IOFp32WLi160EEv26Group_norm_nhwc_fwd_params
        .type           _Z32group_norm_nhwc_fwd_scale_kernelI11Fp16IOFp32WLi160EEv26Group_norm_nhwc_fwd_params,@function
        .size           _Z32group_norm_nhwc_fwd_scale_kernelI11Fp16IOFp32WLi160EEv26Group_norm_nhwc_fwd_params,(.L_x_4427 - _Z32group_norm_nhwc_fwd_scale_kernelI11Fp16IOFp32WLi160EEv26Group_norm_nhwc_fwd_params)
        .other          _Z32group_norm_nhwc_fwd_scale_kernelI11Fp16IOFp32WLi160EEv26Group_norm_nhwc_fwd_params,@"STO_CUDA_ENTRY STV_DEFAULT"
_Z32group_norm_nhwc_fwd_scale_kernelI11Fp16IOFp32WLi160EEv26Group_norm_nhwc_fwd_params:
.text._Z32group_norm_nhwc_fwd_scale_kernelI11Fp16IOFp32WLi160EEv26Group_norm_nhwc_fwd_params:
        /* <DEDUP_REMOVED lines=93> */
.L_x_1156:
        /* <DEDUP_REMOVED lines=36> */
.L_x_1155:
        /* <DEDUP_REMOVED lines=8> */
.L_x_1154:
        /* <DEDUP_REMOVED lines=10> */
.L_x_1169:
        /* <DEDUP_REMOVED lines=14> */
.L_x_1158:
[----:B------:R-:W-:Y:S05]  /*0a10*/  BSYNC B0 ;  /* 0x0000000000007941 */ /* 0x000fea0003800000 */
.L_x_1157:
        /* <DEDUP_REMOVED lines=24> */
.L_x_1159:
        /* <DEDUP_REMOVED lines=12> */
.L_x_1161:
[----:B------:R-:W-:Y:S05]  /*0c60*/  BSYNC B0 ;  /* 0x0000000000007941 */ /* 0x000fea0003800000 */
.L_x_1160:
        /* <DEDUP_REMOVED lines=25> */
.L_x_1162:
        /* <DEDUP_REMOVED lines=12> */
.L_x_1164:
[----:B------:R-:W-:Y:S05]  /*0ec0*/  BSYNC B0 ;  /* 0x0000000000007941 */ /* 0x000fea0003800000 */
.L_x_1163:
        /* <DEDUP_REMOVED lines=25> */
.L_x_1165:
        /* <DEDUP_REMOVED lines=12> */
.L_x_1167:
[----:B------:R-:W-:Y:S05]  /*1120*/  BSYNC B0 ;  /* 0x0000000000007941 */ /* 0x000fea0003800000 */
.L_x_1166:
        /* <DEDUP_REMOVED lines=19> */
.L_x_1168:
        /* <DEDUP_REMOVED lines=10> */
.L_x_1153:
        /* <DEDUP_REMOVED lines=14> */
.L_x_1170:
        /* <DEDUP_REMOVED lines=10> */
.L_x_4427:


//--------------------- .text._Z32group_norm_nhwc_fwd_scale_kernelI11Fp16IOBf16WLi196EEv26Group_norm_nhwc_fwd_params --------------------------
	.section	.text._Z32group_norm_nhwc_fwd_scale_kernelI11Fp16IOBf16WLi196EEv26Group_norm_nhwc_fwd_params,"ax",@progbits
	.align	128
        .global         _Z32group_norm_nhwc_fwd_scale_kernelI11Fp16IOBf16WLi196EEv26Group_norm_nhwc_fwd_params
        .type           _Z32group_norm_nhwc_fwd_scale_kernelI11Fp16IOBf16WLi196EEv26Group_norm_nhwc_fwd_params,@function
        .size           _Z32group_norm_nhwc_fwd_scale_kernelI11Fp16IOBf16WLi196EEv26Group_norm_nhwc_fwd_params,(.L_x_4428 - _Z32group_norm_nhwc_fwd_scale_kernelI11Fp16IOBf16WLi196EEv26Group_norm_nhwc_fwd_params)
        .other          _Z32group_norm_nhwc_fwd_scale_kernelI11Fp16IOBf16WLi196EEv26Group_norm_nhwc_fwd_params,@"STO_CUDA_ENTRY STV_DEFAULT"
_Z32group_norm_nhwc_fwd_scale_kernelI11Fp16IOBf16WLi196EEv26Group_norm_nhwc_fwd_params:
.text._Z32group_norm_nhwc_fwd_scale_kernelI11Fp16IOBf16WLi196EEv26Group_norm_nhwc_fwd_params:
        /* <DEDUP_REMOVED lines=53> */
[----:B-1----:R-:W-:-:S05]  /*0350*/  @!P0 SHF.L.U64.HI R12, R10, 0x1, R11 ;  /* 0x000000010a0c8819 */ /* 0x002fca000001020b */
[----:B------:R-:W1:Y:S01]  /*0360*/  @!P0 LDC.64 R14, c[0x0][0x230] ;  /* 0x00008c00ff0e8b82 */ /* 0x000e620000000a00 */
[----:B----4-:R-:W-:-:S05]  /*0370*/  @!P0 IADD3 R6, P1, R5, R6, RZ ;  /* 0x0000000605068210 */ /* 0x010fca0007f3e0ff */
[----:B------:R-:W-:Y:S01]  /*0380*/  @!P0 IMAD.X R7, R12, 0x1, R7, P1 ;  /* 0x000000010c078824 */ /* 0x000fe200008e0607 */
[----:B-1----:R-:W-:-:S04]  /*0390*/  @!P0 IADD3 R14, P2, R5, R14, RZ ;  /* 0x0000000e050e8210 */ /* 0x002fc80007f5e0ff */
[----:B------:R-:W4:Y:S01]  /*03a0*/  @!P0 LDG.E.U16 R23, desc[UR8][R6.64] ;  /* 0x0000000806178981 */ /* 0x000f22000c1e1500 */
[----:B------:R-:W-:-:S03]  /*03b0*/  @!P0 IADD3.X R15, R12, R15, RZ, P2, !PT ;  /* 0x0000000f0c0f8210 */ /* 0x000fc600017fe4ff */
[----:B------:R1:W5:Y:S01]  /*03c0*/  @!P0 LDG.E.U16 R16, desc[UR8][R6.64+0x2] ;  /* 0x0000020806108981 */ /* 0x000362000c1e1500 */
[----:B------:R-:W0:Y:S03]  /*03d0*/  LDC.64 R12, c[0x0][0x278] ;  /* 0x00009e00ff0c7b82 */ /* 0x000e260000000a00 */
[----:B------:R-:W5:Y:S04]  /*03e0*/  @!P0 LDG.E.U16 R17, desc[UR8][R14.64] ;  /* 0x000000080e118981 */ /* 0x000f68000c1e1500 */
[----:B------:R0:W5:Y:S01]  /*03f0*/  @!P0 LDG.E.U16 R22, desc[UR8][R14.64+0x2] ;  /* 0x000002080e168981 */ /* 0x000162000c1e1500 */
[----:B--2---:R-:W-:-:S04]  /*0400*/  FMUL.FTZ R5, R2, UR6 ;  /* 0x0000000602057c20 */ /* 0x004fc80008410000 */
[----:B------:R-:W-:-:S04]  /*0410*/  FMUL.FTZ R9, R5, R5 ;  /* 0x0000000505097220 */ /* 0x000fc80000410000 */
[----:B---3--:R-:W-:Y:S01]  /*0420*/  FFMA.FTZ R24, R4, UR6, -R9 ;  /* 0x0000000604187c23 */ /* 0x008fe20008010809 */
[----:B------:R-:W0:Y:S04]  /*0430*/  S2UR UR6, SR_CTAID.Y ;  /* 0x00000000000679c3 */ /* 0x000e280000002600 */
[----:B------:R-:W-:-:S13]  /*0440*/  FSETP.GTU.FTZ.AND P2, PT, R24, RZ, PT ;  /* 0x000000ff1800720b */ /* 0x000fda0003f5c000 */
[----:B-1----:R-:W1:Y:S01]  /*0450*/  @P2 LDC R7, c[0x0][0x238] ;  /* 0x00008e00ff072b82 */ /* 0x002e620000000800 */
[----:B0-----:R-:W-:-:S05]  /*0460*/  IMAD R6, R25, UR6, RZ ;  /* 0x0000000619067c24 */ /* 0x001fca000f8e02ff */
[----:B------:R-:W-:Y:S02]  /*0470*/  SHF.R.S32.HI R20, RZ, 0x1f, R6 ;  /* 0x0000001fff147819 */ /* 0x000fe40000011406 */
[----:B------:R-:W-:-:S04]  /*0480*/  IADD3 R9, P1, R6, R25, RZ ;  /* 0x0000001906097210 */ /* 0x000fc80007f3e0ff */
[----:B------:R-:W-:Y:S02]  /*0490*/  LEA.HI.X.SX32 R14, R25, R20, 0x1, P1 ;  /* 0x00000014190e7211 */ /* 0x000fe400008f0eff */
[----:B------:R-:W-:-:S04]  /*04a0*/  ISETP.LT.U32.AND P1, PT, R9, R12, PT ;  /* 0x0000000c0900720c */ /* 0x000fc80003f21070 */
[----:B------:R-:W-:Y:S01]  /*04b0*/  ISETP.LT.AND.EX P1, PT, R14, R13, PT, P1 ;  /* 0x0000000d0e00720c */ /* 0x000fe20003f21310 */
[----:B-1----:R-:W-:Y:S01]  /*04c0*/  @P2 FADD.FTZ R13, R24, R7 ;  /* 0x00000007180d2221 */ /* 0x002fe20000010000 */
[----:B------:R-:W-:Y:S02]  /*04d0*/  MOV R7, 0x3f800000 ;  /* 0x3f80000000077802 */ /* 0x000fe40000000f00 */
[----:B------:R-:W-:-:S04]  /*04e0*/  SEL R9, R9, R12, P1 ;  /* 0x0000000c09097207 */ /* 0x000fc80000800000 */
[----:B------:R-:W-:Y:S01]  /*04f0*/  ISETP.GE.AND P1, PT, R6, R9, PT ;  /* 0x000000090600720c */ /* 0x000fe20003f26270 */
[----:B------:R0:W1:Y:S01]  /*0500*/  @P2 MUFU.RSQ R7, R13 ;  /* 0x0000000d00072308 */ /* 0x0000620000001400 */
[----:B----4-:R-:W-:Y:S02]  /*0510*/  @!P0 SHF.L.U32 R8, R23, 0x10, RZ ;  /* 0x0000001017088819 */ /* 0x010fe400000006ff */
[----:B-----5:R-:W-:Y:S01]  /*0520*/  @!P0 SHF.L.U32 R18, R16, 0x10, RZ ;  /* 0x0000001010128819 */ /* 0x020fe200000006ff */
[----:B------:R-:W-:Y:S01]  /*0530*/  @!P0 IMAD.U32 R19, R17, 0x10000, RZ ;  /* 0x0001000011138824 */ /* 0x000fe200078e00ff */
[----:B------:R-:W-:-:S07]  /*0540*/  @!P0 SHF.L.U32 R21, R22, 0x10, RZ ;  /* 0x0000001016158819 */ /* 0x000fce00000006ff */
[----:B0-----:R-:W-:Y:S05]  /*0550*/  @P1 BRA `(.L_x_1171) ;  /* 0x0000000c00801947 */ /* 0x001fea0003800000 */
[----:B------:R-:W-:Y:S01]  /*0560*/  IADD3 R14, -R6, R9, RZ ;  /* 0x00000009060e7210 */ /* 0x000fe20007ffe1ff */
[----:B------:R-:W-:Y:S01]  /*0570*/  ULDC.64 UR6, c[0x0][0x280] ;  /* 0x0000a00000067ab9 */ /* 0x000fe20000000a00 */
[----:B------:R-:W-:Y:S02]  /*0580*/  SHF.R.S32.HI R12, RZ, 0x1f, R3 ;  /* 0x0000001fff0c7819 */ /* 0x000fe40000011403 */
[----:B------:R-:W-:Y:S02]  /*0590*/  LOP3.LUT P1, R22, R14, 0x3, RZ, 0xc0, !PT ;  /* 0x000000030e167812 */ /* 0x000fe4000782c0ff */
[----:B------:R-:W-:Y:S01]  /*05a0*/  MOV R17, R6 ;  /* 0x0000000600117202 */ /* 0x000fe20000000f00 */
        /* <DEDUP_REMOVED lines=8> */
.L_x_1174:
        /* <DEDUP_REMOVED lines=36> */
.L_x_1173:
[----:B------:R-:W-:Y:S02]  /*0870*/  @!P0 F2FP.F16.F32.PACK_AB R17, R17, R16 ;  /* 0x000000101111823e */ /* 0x000fe400000000ff */
[----:B------:R-:W-:Y:S02]  /*0880*/  IADD3 R22, R22, -0x1, RZ ;  /* 0xffffffff16167810 */ /* 0x000fe40007ffe0ff */
[----:B------:R-:W-:Y:S01]  /*0890*/  IADD3 R24, P1, R24, 0x1, RZ ;  /* 0x0000000118187810 */ /* 0x000fe20007f3e0ff */
[----:B------:R0:W-:Y:S01]  /*08a0*/  @!P0 STG.E desc[UR8][R14.64], R17 ;  /* 0x000000110e008986 */ /* 0x0001e2000c101908 */
[----:B------:R-:W-:-:S03]  /*08b0*/  ISETP.NE.AND P2, PT, R22, RZ, PT ;  /* 0x000000ff1600720c */ /* 0x000fc60003f45270 */
[----:B------:R-:W-:-:S10]  /*08c0*/  IMAD.X R20, RZ, RZ, R20, P1 ;  /* 0x000000ffff147224 */ /* 0x000fd400008e0614 */
[----:B0-----:R-:W-:Y:S05]  /*08d0*/  @P2 BRA `(.L_x_1174) ;  /* 0xfffffffc00542947 */ /* 0x001fea000383ffff */
[----:B------:R-:W-:-:S07]  /*08e0*/  MOV R17, R24 ;  /* 0x0000001800117202 */ /* 0x000fce0000000f00 */
.L_x_1172:
        /* <DEDUP_REMOVED lines=10> */
.L_x_1187:
        /* <DEDUP_REMOVED lines=14> */
.L_x_1176:
[----:B------:R-:W-:Y:S05]  /*0a70*/  BSYNC B0 ;  /* 0x0000000000007941 */ /* 0x000fea0003800000 */
.L_x_1175:
        /* <DEDUP_REMOVED lines=24> */
.L_x_1177:
        /* <DEDUP_REMOVED lines=12> */
.L_x_1179:
[----:B------:R-:W-:Y:S05]  /*0cc0*/  BSYNC B0 ;  /* 0x0000000000007941 */ /* 0x000fea0003800000 */
.L_x_1178:
[----:B0-----:R-:W0:Y:S02]  /*0cd0*/  @!P0 LDC.64 R10, c[0x0][0x210] ;  /* 0x00008400ff0a8b82 */ /* 0x001e240000000a00 */
[----:B0-----:R-:W-:-:S04]  /*0ce0*/  @!P0 LEA R10, P2, R14, R10, 0x1 ;  /* 0x0000000a0e0a8211 */ /* 0x001fc800078408ff */
[----:B------:R-:W-:Y:S01]  /*0cf0*/  @!P0 LEA.HI.X R11, R14, R11, R25, 0x1, P2 ;  /* 0x0000000b0e0b8211 */ /* 0x000fe200010f0c19 */
[--C-:B------:R-:W-:Y:S01]  /*0d00*/  HADD2.F32 R14, -RZ, R16.reuse.H1_H1 ;  /* 0x30000010ff0e7230 */ /* 0x100fe20000004100 */
[----:B------:R-:W-:Y:S01]  /*0d10*/  IADD3 R15, P2, R17, 0x1, RZ ;  /* 0x00000001110f7810 */ /* 0x000fe20007f5e0ff */
[----:B------:R-:W-:-:S03]  /*0d20*/  HADD2.F32 R16, -RZ, R16.H0_H0 ;  /* 0x20000010ff107230 */ /* 0x000fc60000004100 */
[C---:B------:R-:W-:Y:S01]  /*0d30*/  FADD.FTZ R14, -R5.reuse, R14 ;  /* 0x0000000e050e7221 */ /* 0x040fe20000010100 */
[----:B------:R-:W-:Y:S02]  /*0d40*/  IMAD.X R24, RZ, RZ, R6, P2 ;  /* 0x000000ffff187224 */ /* 0x000fe400010e0606 */
[----:B------:R-:W-:Y:S01]  /*0d50*/  FADD.FTZ R20, -R5, R16 ;  /* 0x0000001005147221 */ /* 0x000fe20000010100 */
[-C--:B------:R-:W-:Y:S01]  /*0d60*/  FMUL.FTZ R16, R14, R7.reuse ;  /* 0x000000070e107220 */ /* 0x080fe20000410000 */
[----:B------:R-:W-:Y:S02]  /*0d70*/  IMAD R14, R24, UR10, RZ ;  /* 0x0000000a180e7c24 */ /* 0x000fe4000f8e02ff */
[----:B------:R-:W-:Y:S01]  /*0d80*/  FMUL.FTZ R20, R20, R7 ;  /* 0x0000000714147220 */ /* 0x000fe20000410000 */
[----:B------:R-:W-:-:S03]  /*0d90*/  FFMA.FTZ R16, R8, R16, R19 ;  /* 0x0000001008107223 */ /* 0x000fc60000010013 */
        /* <DEDUP_REMOVED lines=12> */
.L_x_1180:
        /* <DEDUP_REMOVED lines=12> */
.L_x_1182:
[----:B------:R-:W-:Y:S05]  /*0f20*/  BSYNC B0 ;  /* 0x0000000000007941 */ /* 0x000fea0003800000 */
.L_x_1181:
        /* <DEDUP_REMOVED lines=25> */
.L_x_1183:
        /* <DEDUP_REMOVED lines=12> */
.L_x_1185:
[----:B------:R-:W-:Y:S05]  /*1180*/  BSYNC B0 ;  /* 0x0000000000007941 */ /* 0x000fea0003800000 */
.L_x_1184:
        /* <DEDUP_REMOVED lines=19> */
.L_x_1186:
        /* <DEDUP_REMOVED lines=10> */
.L_x_1171:
        /* <DEDUP_REMOVED lines=14> */
.L_x_1188:
        /* <DEDUP_REMOVED lines=12> */
.L_x_4428:


//--------------------- .text._Z32group_norm_nhwc_fwd_scale_kernelI11Fp16IOBf16WLi168EEv26Group_norm_nhwc_fwd_params --------------------------
	.section	.text._Z32group_norm_nhwc_fwd_scale_kernelI11Fp16IOBf16WLi168EEv26Group_norm_nhwc_fwd_params,"ax",@progbits
	.align	128
        .global         _Z32group_norm_nhwc_fwd_scale_kernelI11Fp16IOBf16WLi168EEv26Group_norm_nhwc_fwd_params
        .type           _Z32group_norm_nhwc_fwd_scale_kernelI11Fp16IOBf16WLi168EEv26Group_norm_nhwc_fwd_params,@function
        .size           _Z32group_norm_nhwc_fwd_scale_kernelI11Fp16IOBf16WLi168EEv26Group_norm_nhwc_fwd_params,(.L_x_4429 - _Z32group_norm_nhwc_fwd_scale_kernelI11Fp16IOBf16WLi168EEv26Group_norm_nhwc_fwd_params)
        .other          _Z32group_norm_nhwc_fwd_scale_kernelI11Fp16IOBf16WLi168EEv26Group_norm_nhwc_fwd_params,@"STO_CUDA_ENTRY STV_DEFAULT"
_Z32group_norm_nhwc_fwd_scale_kernelI11Fp16IOBf16WLi168EEv26Group_norm_nhwc_fwd_params:
.text._Z32group_norm_nhwc_fwd_scale_kernelI11Fp16IOBf16WLi168EEv26Group_norm_nhwc_fwd_params:
        /* <DEDUP_REMOVED lines=99> */
.L_x_1192:
        /* <DEDUP_REMOVED lines=36> */
.L_x_1191:
        /* <DEDUP_REMOVED lines=8> */
.L_x_1190:
        /* <DEDUP_REMOVED lines=10> */
.L_x_1205:
        /* <DEDUP_REMOVED lines=14> */
.L_x_1194:
[----:B------:R-:W-:Y:S05]  /*0a70*/  BSYNC B0 ;  /* 0x0000000000007941 */ /* 0x000fea0003800000 */
.L_x_1193:
        /* <DEDUP_REMOVED lines=24> */
.L_x_1195:
        /* <DEDUP_REMOVED lines=12> */
.L_x_1197:
[----:B------:R-:W-:Y:S05]  /*0cc0*/  BSYNC B0 ;  /* 0x0000000000007941 */ /* 0x000fea0003800000 */
.L_x_1196:
        /* <DEDUP_REMOVED lines=25> */
.L_x_1198:
        /* <DEDUP_REMOVED lines=12> */
.L_x_1200:
[----:B------:R-:W-:Y:S05]  /*0f20*/  BSYNC B0 ;  /* 0x0000000000007941 */ /* 0x000fea0003800000 */
.L_x_1199:
        /* <DEDUP_REMOVED lines=25> */
.L_x_1201:
        /* <DEDUP_REMOVED lines=12> */
.L_x_1203:
[----:B------:R-:W-:Y:S05]  /*1180*/  BSYNC B0 ;  /* 0x0000000000007941 */ /* 0x000fea0003800000 */
.L_x_1202:
        /* <DEDUP_REMOVED lines=19> */
.L_x_1204:
        /* <DEDUP_REMOVED lines=10> */
.L_x_1189:
        /* <DEDUP_REMOVED lines=14> */
.L_x_1206:
        /* <DEDUP_REMOVED lines=12> */
.L_x_4429:


//--------------------- .text._Z32group_norm_nhwc_fwd_scale_kernelI11Fp16IOBf16WLi64EEv26Group_norm_nhwc_fwd_params --------------------------
	.section	.text._Z32group_norm_nhwc_fwd_scale_kernelI11Fp16IOBf16WLi64EEv26Group_norm_nhwc_fwd_params,"ax",@progbits
	.align	128
        .global         _Z32group_norm_nhwc_fwd_scale_kernelI11Fp16IOBf16WLi64EEv26Group_norm_nhwc_fwd_params
        .type           _Z32group_norm_nhwc_fwd_scale_kernelI11Fp16IOBf16WLi64EEv26Group_norm_nhwc_fwd_params,@function
        .size           _Z32group_norm_nhwc_fwd_scale_kernelI11Fp16IOBf16WLi64EEv26Group_norm_nhwc_fwd_params,(.L_x_4430 - _Z32group_norm_nhwc_fwd_scale_kernelI11Fp16IOBf16WLi64EEv26Group_norm_nhwc_fwd_params)
        .other          _Z32group_norm_nhwc_fwd_scale_kernelI11Fp16IOBf16WLi64EEv26Group_norm_nhwc_fwd_params,@"STO_CUDA_ENTRY STV_DEFAULT"
_Z32group_norm_nhwc_fwd_scale_kernelI11Fp16IOBf16WLi64EEv26Group_norm_nhwc_fwd_params:
.text._Z32group_norm_nhwc_fwd_scale_kernelI11Fp16IOBf16WLi64EEv26Group_norm_nhwc_fwd_params:
        /* <DEDUP_REMOVED lines=99> */
.L_x_1210:
        /* <DEDUP_REMOVED lines=36> */
.L_x_1209:
        /* <DEDUP_REMOVED lines=8> */
.L_x_1208:
        /* <DEDUP_REMOVED lines=10> */
.L_x_1223:
        /* <DEDUP_REMOVED lines=14> */
.L_x_1212:
[----:B------:R-:W-:Y:S05]  /*0a70*/  BSYNC B0 ;  /* 0x0000000000007941 */ /* 0x000fea0003800000 */
.L_x_1211:
        /* <DEDUP_REMOVED lines=24> */
.L_x_1213:
        /* <DEDUP_REMOVED lines=12> */
.L_x_1215:
[----:B------:R-:W-:Y:S05]  /*0cc0*/  BSYNC B0 ;  /* 0x0000000000007941 */ /* 0x000fea0003800000 */
.L_x_1214:
        /* <DEDUP_REMOVED lines=25> */
.L_x_1216:
        /* <DEDUP_REMOVED lines=12> */
.L_x_1218:
[----:B------:R-:W-:Y:S05]  /*0f20*/  BSYNC B0 ;  /* 0x0000000000007941 */ /* 0x000fea0003800000 */
.L_x_1217:
        /* <DEDUP_REMOVED lines=25> */
.L_x_1219:
        /* <DEDUP_REMOVED lines=12> */
.L_x_1221:
[----:B------:R-:W-:Y:S05]  /*1180*/  BSYNC B0 ;  /* 0x0000000000007941 */ /* 0x000fea0003800000 */
.L_x_1220:
        /* <DEDUP_REMOVED lines=19> */
.L_x_1222:
        /* <DEDUP_REMOVED lines=10> */
.L_x_1207:
        /* <DEDUP_REMOVED lines=14> */
.L_x_1224:
        /* <DEDUP_REMOVED lines=12> */
.L_x_4430:


//--------------------- .text._Z32group_norm_nhwc_fwd_scale_kernelI11Fp16IOBf16WLi128EEv26Group_norm_nhwc_fwd_params --------------------------
	.section	.text._Z32group_norm_nhwc_fwd_scale_kernelI11Fp16IOBf16WLi128EEv26Group_norm_nhwc_fwd_params,"ax",@progbits
	.align	128
        .global         _Z32group_norm_nhwc_fwd_scale_kernelI11Fp16IOBf16WLi128EEv26Group_norm_nhwc_fwd_params
        .type           _Z32group_norm_nhwc_fwd_scale_kernelI11Fp16IOBf16WLi128EEv26Group_norm_nhwc_fwd_params,@function
        .size           _Z32group_norm_nhwc_fwd_scale_kernelI11Fp16IOBf16WLi128EEv26Group_norm_nhwc_fwd_params,(.L_x_4431 - _Z32group_norm_nhwc_fwd_scale_kernelI11Fp16IOBf16WLi128EEv26Group_norm_nhwc_fwd_params)
        .other          _Z32group_norm_nhwc_fwd_scale_kernelI11Fp16IOBf16WLi128EEv26Group_norm_nhwc_fwd_params,@"STO_CUDA_ENTRY STV_DEFAULT"
_Z32group_norm_nhwc_fwd_scale_kernelI11Fp16IOBf16WLi128EEv26Group_norm_nhwc_fwd_params:
.text._Z32group_norm_nhwc_fwd_scale_kernelI11Fp16IOBf16WLi128EEv26Group_norm_nhwc_fwd_params:
        /* <DEDUP_REMOVED lines=99> */
.L_x_1228:
        /* <DEDUP_REMOVED lines=36> */
.L_x_1227:
        /* <DEDUP_REMOVED lines=8> */
.L_x_1226:
        /* <DEDUP_REMOVED lines=10> */
.L_x_1241:
        /* <DEDUP_REMOVED lines=14> */
.L_x_1230:
[----:B------:R-:W-:Y:S05]  /*0a70*/  BSYNC B0 ;  /* 0x0000000000007941 */ /* 0x000fea0003800000 */
.L_x_1229:
        /* <DEDUP_REMOVED lines=24> */
.L_x_1231:
        /* <DEDUP_REMOVED lines=12> */
.L_x_1233:
[----:B------:R-:W-:Y:S05]  /*0cc0*/  BSYNC B0 ;  /* 0x0000000000007941 */ /* 0x000fea0003800000 */
.L_x_1232:
        /* <DEDUP_REMOVED lines=25> */
.L_x_1234:
        /* <DEDUP_REMOVED lines=12> */
.L_x_1236:
[----:B------:R-:W-:Y:S05]  /*0f20*/  BSYNC B0 ;  /* 0x0000000000007941 */ /* 0x000fea0003800000 */
.L_x_1235:
        /* <DEDUP_REMOVED lines=25> */
.L_x_1237:
        /* <DEDUP_REMOVED lines=12> */
.L_x_1239:
[----:B------:R-:W-:Y:S05]  /*1180*/  BSYNC B0 ;  /* 0x0000000000007941 */ /* 0x000fea0003800000 */
.L_x_1238:
        /* <DEDUP_REMOVED lines=19> */
.L_x_1240:
        /* <DEDUP_REMOVED lines=10> */
.L_x_1225:
        /* <DEDUP_REMOVED lines=14> */
.L_x_1242:
        /* <DEDUP_REMOVED lines=12> */
.L_x_4431:


//--------------------- .text._Z32group_norm_nhwc_fwd_scale_kernelI11Fp16IOBf16WLi192EEv26Group_norm_nhwc_fwd_params --------------------------
	.section	.text._Z32group_norm_nhwc_fwd_scale_kernelI11Fp16IOBf16WLi192EEv26Group_norm_nhwc_fwd_params,"ax",@progbits
	.align	128
        .global         _Z32group_norm_nhwc_fwd_scale_kernelI11Fp16IOBf16WLi192EEv26Group_norm_nhwc_fwd_params
        .type           _Z32group_norm_nhwc_fwd_scale_kernelI11Fp16IOBf16WLi192EEv26Group_norm_nhwc_fwd_params,@function
        .size           _Z32group_norm_nhwc_fwd_scale_kernelI11Fp16IOBf16WLi192EEv26Group_norm_nhwc_fwd_params,(.L_x_4432 - _Z32group_norm_nhwc_fwd_scale_kernelI11Fp16IOBf16WLi192EEv26Group_norm_nhwc_fwd_params)
        .other          _Z32group_norm_nhwc_fwd_scale_kernelI11Fp16IOBf16WLi192EEv26Group_norm_nhwc_fwd_params,@"STO_CUDA_ENTRY STV_DEFAULT"
_Z32group_norm_nhwc_fwd_scale_kernelI11Fp16IOBf16WLi192EEv26Group_norm_nhwc_fwd_params:
.text._Z32group_norm_nhwc_fwd_scale_kernelI11Fp16IOBf16WLi192EEv26Group_norm_nhwc_fwd_params:
        /* <DEDUP_REMOVED lines=99> */
.L_x_1246:
        /* <DEDUP_REMOVED lines=36> */
.L_x_1245:
        /* <DEDUP_REMOVED lines=8> */
.L_x_1244:
        /* <DEDUP_REMOVED lines=10> */
.L_x_1259:
        /* <DEDUP_REMOVED lines=14> */
.L_x_1248:
[----:B------:R-:W-:Y:S05]  /*0a70*/  BSYNC B0 ;  /* 0x0000000000007941 */ /* 0x000fea0003800000 */
.L_x_1247:
        /* <DEDUP_REMOVED lines=24> */
.L_x_1249:
        /* <DEDUP_REMOVED lines=12> */
.L_x_1251:
[----:B------:R-:W-:Y:S05]  /*0cc0*/  BSYNC B0 ;  /* 0x0000000000007941 */ /* 0x000fea0003800000 */
.L_x_1250:
        /* <DEDUP_REMOVED lines=25> */
.L_x_1252:
        /* <DEDUP_REMOVED lines=12> */
.L_x_1254:
[----:B------:R-:W-:Y:S05]  /*0f20*/  BSYNC B0 ;  /* 0x0000000000007941 */ /* 0x000fea0003800000 */
.L_x_1253:
        /* <DEDUP_REMOVED lines=25> */
.L_x_1255:
        /* <DEDUP_REMOVED lines=12> */
.L_x_1257:
[----:B------:R-:W-:Y:S05]  /*1180*/  BSYNC B0 ;  /* 0x0000000000007941 */ /* 0x000fea0003800000 */
.L_x_1256:
        /* <DEDUP_REMOVED lines=19> */
.L_x_1258:
        /* <DEDUP_REMOVED lines=10> */
.L_x_1243:
        /* <DEDUP_REMOVED lines=14> */
.L_x_1260:
        /* <DEDUP_REMOVED lines=12> */
.L_x_4432:


//--------------------- .text._Z32group_norm_nhwc_fwd_scale_kernelI11Fp16IOBf16WLi448EEv26Group_norm_nhwc_fwd_params --------------------------
	.section	.text._Z32group_norm_nhwc_fwd_scale_kernelI11Fp16IOBf16WLi448EEv26Group_norm_nhwc_fwd_params,"ax",@progbits
	.align	128
        .global         _Z32group_norm_nhwc_fwd_scale_kernelI11Fp16IOBf16WLi448EEv26Group_norm_nhwc_fwd_params
        .type           _Z32group_norm_nhwc_fwd_scale_kernelI11Fp16IOBf16WLi448EEv26Group_norm_nhwc_fwd_params,@function
        .size           _Z32group_norm_nhwc_fwd_scale_kernelI11Fp16IOBf16WLi448EEv26Group_norm_nhwc_fwd_params,(.L_x_4433 - _Z32group_norm_nhwc_fwd_scale_kernelI11Fp16IOBf16WLi448EEv26Group_norm_nhwc_fwd_params)
        .other          _Z32group_norm_nhwc_fwd_scale_kernelI11Fp16IOBf16WLi448EEv26Group_norm_nhwc_fwd_params,@"STO_CUDA_ENTRY STV_DEFAULT"
_Z32group_norm_nhwc_fwd_scale_kernelI11Fp16IOBf16WLi448EEv26Group_norm_nhwc_fwd_params:
.text._Z32group_norm_nhwc_fwd_scale_kernelI11Fp16IOBf16WLi448EEv26Group_norm_nhwc_fwd_params:
        /* <DEDUP_REMOVED lines=99> */
.L_x_1264:
        /* <DEDUP_REMOVED lines=36> */
.L_x_1263:
        /* <DEDUP_REMOVED lines=8> */
.L_x_1262:
        /* <DEDUP_REMOVED lines=10> */
.L_x_1277:
        /* <DEDUP_REMOVED lines=14> */
.L_x_1266:
[----:B------:R-:W-:Y:S05]  /*0a70*/  BSYNC B0 ;  /* 0x0000000000007941 */ /* 0x000fea0003800000 */
.L_x_1265:
        /* <DEDUP_REMOVED lines=24> */
.L_x_1267:
        /* <DEDUP_REMOVED lines=12> */
.L_x_1269:
[----:B------:R-:W-:Y:S05]  /*0cc0*/  BSYNC B0 ;  /* 0x0000000000007941 */ /* 0x000fea0003800000 */
.L_x_1268:
        /* <DEDUP_REMOVED lines=25> */
.L_x_1270:
        /* <DEDUP_REMOVED lines=12> */
.L_x_1272:
[----:B------:R-:W-:Y:S05]  /*0f20*/  BSYNC B0 ;  /* 0x0000000000007941 */ /* 0x000fea0003800000 */
.L_x_1271:
        /* <DEDUP_REMOVED lines=25> */
.L_x_1273:
        /* <DEDUP_REMOVED lines=12> */
.L_x_1275:
[----:B------:R-:W-:Y:S05]  /*1180*/  BSYNC B0 ;  /* 0x0000000000007941 */ /* 0x000fea0003800000 */
.L_x_1274:
        /* <DEDUP_REMOVED lines=19> */
.L_x_1276:
        /* <DEDUP_REMOVED lines=10> */
.L_x_1261:
        /* <DEDUP_REMOVED lines=14> */
.L_x_1278:
        /* <DEDUP_REMOVED lines=12> */
.L_x_4433:


//--------------------- .text._Z32group_norm_nhwc_fwd_scale_kernelI11Fp16IOBf16WLi256EEv26Group_norm_nhwc_fwd_params --------------------------
	.section	.text._Z32group_norm_nhwc_fwd_scale_kernelI11Fp16IOBf16WLi256EEv26Group_norm_nhwc_fwd_params,"ax",@progbits
	.align	128
        .global         _Z32group_norm_nhwc_fwd_scale_kernelI11Fp16IOBf16WLi256EEv26Group_norm_nhwc_fwd_params
        .type           _Z32group_norm_nhwc_fwd_scale_kernelI11Fp16IOBf16WLi256EEv26Group_norm_nhwc_fwd_params,@function
        .size           _Z32group_norm_nhwc_fwd_scale_kernelI11Fp16IOBf16WLi256EEv26Group_norm_nhwc_fwd_params,(.L_x_4434 - _Z32group_norm_nhwc_fwd_scale_kernelI11Fp16IOBf16WLi256EEv26Group_norm_nhwc_fwd_params)
        .other          _Z32group_norm_nhwc_fwd_scale_kernelI11Fp16IOBf16WLi256EEv26Group_norm_nhwc_fwd_params,@"STO_CUDA_ENTRY STV_DEFAULT"
_Z32group_norm_nhwc_fwd_scale_kernelI11Fp16IOBf16WLi256EEv26Group_norm_nhwc_fwd_params:
.text._Z32group_norm_nhwc_fwd_scale_kernelI11Fp16IOBf16WLi256EEv26Group_norm_nhwc_fwd_params:
        /* <DEDUP_REMOVED lines=99> */
.L_x_1282:
        /* <DEDUP_REMOVED lines=36> */
.L_x_1281:
        /* <DEDUP_REMOVED lines=8> */
.L_x_1280:
        /* <DEDUP_REMOVED lines=10> */
.L_x_1295:
        /* <DEDUP_REMOVED lines=14> */
.L_x_1284:
[----:B------:R-:W-:Y:S05]  /*0a70*/  BSYNC B0 ;  /* 0x0000000000007941 */ /* 0x000fea0003800000 */
.L_x_1283:
        /* <DEDUP_REMOVED lines=24> */
.L_x_1285:
        /* <DEDUP_REMOVED lines=12> */
.L_x_1287:
[----:B------:R-:W-:Y:S05]  /*0cc0*/  BSYNC B0 ;  /* 0x0000000000007941 */ /* 0x000fea0003800000 */
.L_x_1286:
        /* <DEDUP_REMOVED lines=25> */
.L_x_1288:
        /* <DEDUP_REMOVED lines=12> */
.L_x_1290:
[----:B------:R-:W-:Y:S05]  /*0f20*/  BSYNC B0 ;  /* 0x0000000000007941 */ /* 0x000fea0003800000 */
.L_x_1289:
        /* <DEDUP_REMOVED lines=25> */
.L_x_1291:
        /* <DEDUP_REMOVED lines=12> */
.L_x_1293:
[----:B------:R-:W-:Y:S05]  /*1180*/  BSYNC B0 ;  /* 0x0000000000007941 */ /* 0x000fea0003800000 */
.L_x_1292:
        /* <DEDUP_REMOVED lines=19> */
.L_x_1294:
        /* <DEDUP_REMOVED lines=10> */
.L_x_1279:
        /* <DEDUP_REMOVED lines=14> */
.L_x_1296:
        /* <DEDUP_REMOVED lines=12> */
.L_x_4434:


//--------------------- .text._Z32group_norm_nhwc_fwd_scale_kernelI11Fp16IOBf16WLi120EEv26Group_norm_nhwc_fwd_params --------------------------
	.section	.text._Z32group_norm_nhwc_fwd_scale_kernelI11Fp16IOBf16WLi120EEv26Group_norm_nhwc_fwd_params,"ax",@progbits
	.align	128
        .global         _Z32group_norm_nhwc_fwd_scale_kernelI11Fp16IOBf16WLi120EEv26Group_norm_nhwc_fwd_params
        .type           _Z32group_norm_nhwc_fwd_scale_kernelI11Fp16IOBf16WLi120EEv26Group_norm_nhwc_fwd_params,@function
        .size           _Z32group_norm_nhwc_fwd_scale_kernelI11Fp16IOBf16WLi120EEv26Group_norm_nhwc_fwd_params,(.L_x_4435 - _Z32group_norm_nhwc_fwd_scale_kernelI11Fp16IOBf16WLi120EEv26Group_norm_nhwc_fwd_params)
        .other          _Z32group_norm_nhwc_fwd_scale_kernelI11Fp16IOBf16WLi120EEv26Group_norm_nhwc_fwd_params,@"STO_CUDA_ENTRY STV_DEFAULT"
_Z32group_norm_nhwc_fwd_scale_kernelI11Fp16IOBf16WLi120EEv26Group_norm_nhwc_fwd_params:
.text._Z32group_norm_nhwc_fwd_scale_kernelI11Fp16IOBf16WLi120EEv26Group_norm_nhwc_fwd_params:
        /* <DEDUP_REMOVED lines=99> */
.L_x_1300:
        /* <DEDUP_REMOVED lines=36> */
.L_x_1299:
        /* <DEDUP_REMOVED lines=8> */
.L_x_1298:
        /* <DEDUP_REMOVED lines=10> */
.L_x_1313:
        /* <DEDUP_REMOVED lines=14> */
.L_x_1302:
[----:B------:R-:W-:Y:S05]  /*0a70*/  BSYNC B0 ;  /* 0x0000000000007941 */ /* 0x000fea0003800000 */
.L_x_1301:
        /* <DEDUP_REMOVED lines=24> */
.L_x_1303:
        /* <DEDUP_REMOVED lines=12> */
.L_x_1305:
[----:B------:R-:W-:Y:S05]  /*0cc0*/  BSYNC B0 ;  /* 0x0000000000007941 */ /* 0x000fea0003800000 */
.L_x_1304:
        /* <DEDUP_REMOVED lines=25> */
.L_x_1306:
        /* <DEDUP_REMOVED lines=12> */
.L_x_1308:
[----:B------:R-:W-:Y:S05]  /*0f20*/  BSYNC B0 ;  /* 0x0000000000007941 */ /* 0x000fea0003800000 */
.L_x_1307:
        /* <DEDUP_REMOVED lines=25> */
.L_x_1309:
        /* <DEDUP_REMOVED lines=12> */
.L_x_1311:
[----:B------:R-:W-:Y:S05]  /*1180*/  BSYNC B0 ;  /* 0x0000000000007941 */ /* 0x000fea0003800000 */
.L_x_1310:
        /* <DEDUP_REMOVED lines=19> */
.L_x_1312:
        /* <DEDUP_REMOVED lines=10> */
.L_x_1297:
        /* <DEDUP_REMOVED lines=14> */
.L_x_1314:
        /* <DEDUP_REMOVED lines=12> */
.L_x_4435:


//--------------------- .text._Z32group_norm_nhwc_fwd_scale_kernelI11Fp16IOBf16WLi140EEv26Group_norm_nhwc_fwd_params --------------------------
	.section	.text._Z32group_norm_nhwc_fwd_scale_kernelI11Fp16IOBf16WLi140EEv26Group_norm_nhwc_fwd_params,"ax",@progbits
	.align	128
        .global         _Z32group_norm_nhwc_fwd_scale_kernelI11Fp16IOBf16WLi140EEv26Group_norm_nhwc_fwd_params
        .type           _Z32group_norm_nhwc_fwd_scale_kernelI11Fp16IOBf16WLi140EEv26Group_norm_nhwc_fwd_params,@function
        .size           _Z32group_norm_nhwc_fwd_scale_kernelI11Fp16IOBf16WLi140EEv26Group_norm_nhwc_fwd_params,(.L_x_4436 - _Z32group_norm_nhwc_fwd_scale_kernelI11Fp16IOBf16WLi140EEv26Group_norm_nhwc_fwd_params)
        .other          _Z32group_norm_nhwc_fwd_scale_kernelI11Fp16IOBf16WLi140EEv26Group_norm_nhwc_fwd_params,@"STO_CUDA_ENTRY STV_DEFAULT"
_Z32group_norm_nhwc_fwd_scale_kernelI11Fp16IOBf16WLi140EEv26Group_norm_nhwc_fwd_params:
.text._Z32group_norm_nhwc_fwd_scale_kernelI11Fp16IOBf16WLi140EEv26Group_norm_nhwc_fwd_params:
        /* <DEDUP_REMOVED lines=99> */
.L_x_1318:
        /* <DEDUP_REMOVED lines=36> */
.L_x_1317:
        /* <DEDUP_REMOVED lines=8> */
.L_x_1316:
        /* <DEDUP_REMOVED lines=10> */
.L_x_1331:
        /* <DEDUP_REMOVED lines=14> */
.L_x_1320:
[----:B------:R-:W-:Y:S05]  /*0a70*/  BSYNC B0 ;  /* 0x0000000000007941 */ /* 0x000fea0003800000 */
.L_x_1319:
        /* <DEDUP_REMOVED lines=24> */
.L_x_1321:
        /* <DEDUP_REMOVED lines=12> */
.L_x_1323:
[----:B------:R-:W-:Y:S05]  /*0cc0*/  BSYNC B0 ;  /* 0x0000000000007941 */ /* 0x000fea0003800000 */
.L_x_1322:
        /* <DEDUP_REMOVED lines=25> */
.L_x_1324:
        /* <DEDUP_REMOVED lines=12> */
.L_x_1326:
[----:B------:R-:W-:Y:S05]  /*0f20*/  BSYNC B0 ;  /* 0x0000000000007941 */ /* 0x000fea0003800000 */
.L_x_1325:
        /* <DEDUP_REMOVED lines=25> */
.L_x_1327:
        /* <DEDUP_REMOVED lines=12> */
.L_x_1329:
[----:B------:R-:W-:Y:S05]  /*1180*/  BSYNC B0 ;  /* 0x0000000000007941 */ /* 0x000fea0003800000 */
.L_x_1328:
        /* <DEDUP_REMOVED lines=19> */
.L_x_1330:
        /* <DEDUP_REMOVED lines=10> */
.L_x_1315:
        /* <DEDUP_REMOVED lines=14> */
.L_x_1332:
        /* <DEDUP_REMOVED lines=12> */
.L_x_4436:


//--------------------- .text._Z32group_norm_nhwc_fwd_scale_kernelI11Fp16IOBf16WLi160EEv26Group_norm_nhwc_fwd_params --------------------------
	.section	.text._Z32group_norm_nhwc_fwd_scale_kernelI11Fp16IOBf16WLi160EEv26Group_norm_nhwc_fwd_params,"ax",@progbits
	.align	128
        .global         _Z32group_norm_nhwc_fwd_scale_kernelI11Fp16IOBf16WLi160EEv26Group_norm_nhwc_fwd_params
        .type           _Z32group_norm_nhwc_fwd_scale_kernelI11Fp16IOBf16WLi160EEv26Group_norm_nhwc_fwd_params,@function
        .size           _Z32group_norm_nhwc_fwd_scale_kernelI11Fp16IOBf16WLi160EEv26Group_norm_nhwc_fwd_params,(.L_x_4437 - _Z32group_norm_nhwc_fwd_scale_kernelI11Fp16IOBf16WLi160EEv26Group_norm_nhwc_fwd_params)
        .other          _Z32group_norm_nhwc_fwd_scale_kernelI11Fp16IOBf16WLi160EEv26Group_norm_nhwc_fwd_params,@"STO_CUDA_ENTRY STV_DEFAULT"
_Z32group_norm_nhwc_fwd_scale_kernelI11Fp16IOBf16WLi160EEv26Group_norm_nhwc_fwd_params:
.text._Z32group_norm_nhwc_fwd_scale_kernelI11Fp16IOBf16WLi160EEv26Group_norm_nhwc_fwd_params:
        /* <DEDUP_REMOVED lines=99> */
.L_x_1336:
        /* <DEDUP_REMOVED lines=36> */
.L_x_1335:
        /* <DEDUP_REMOVED lines=8> */
.L_x_1334:
        /* <DEDUP_REMOVED lines=10> */
.L_x_1349:
        /* <DEDUP_REMOVED lines=14> */
.L_x_1338:
[----:B------:R-:W-:Y:S05]  /*0a70*/  BSYNC B0 ;  /* 0x0000000000007941 */ /* 0x000fea0003800000 */
.L_x_1337:
        /* <DEDUP_REMOVED lines=24> */
.L_x_1339:
        /* <DEDUP_REMOVED lines=12> */
.L_x_1341:
[----:B------:R-:W-:Y:S05]  /*0cc0*/  BSYNC B0 ;  /* 0x0000000000007941 */ /* 0x000fea0003800000 */
.L_x_1340:
        /* <DEDUP_REMOVED lines=25> */
.L_x_1342:
        /* <DEDUP_REMOVED lines=12> */
.L_x_1344:
[----:B------:R-:W-:Y:S05]  /*0f20*/  BSYNC B0 ;  /* 0x0000000000007941 */ /* 0x000fea0003800000 */
.L_x_1343:
        /* <DEDUP_REMOVED lines=25> */
.L_x_1345:
        /* <DEDUP_REMOVED lines=12> */
.L_x_1347:
[----:B------:R-:W-:Y:S05]  /*1180*/  BSYNC B0 ;  /* 0x0000000000007941 */ /* 0x000fea0003800000 */
.L_x_1346:
        /* <DEDUP_REMOVED lines=19> */
.L_x_1348:
        /* <DEDUP_REMOVED lines=10> */
.L_x_1333:
        /* <DEDUP_REMOVED lines=14> */
.L_x_1350:
        /* <DEDUP_REMOVED lines=12> */
.L_x_4437:


//--------------------- .text._Z32group_norm_nhwc_fwd_scale_kernelI11Fp16IOFp16WLi196EEv26Group_norm_nhwc_fwd_params --------------------------
	.section	.text._Z32group_norm_nhwc_fwd_scale_kernelI11Fp16IOFp16WLi196EEv26Group_norm_nhwc_fwd_params,"ax",@progbits
	.align	128
        .global         _Z32group_norm_nhwc_fwd_scale_kernelI11Fp16IOFp16WLi196EEv26Group_norm_nhwc_fwd_params
        .type           _Z32group_norm_nhwc_fwd_scale_kernelI11Fp16IOFp16WLi196EEv26Group_norm_nhwc_fwd_params,@function
        .size           _Z32group_norm_nhwc_fwd_scale_kernelI11Fp16IOFp16WLi196EEv26Group_norm_nhwc_fwd_params,(.L_x_4438 - _Z32group_norm_nhwc_fwd_scale_kernelI11Fp16IOFp16WLi196EEv26Group_norm_nhwc_fwd_params)
        .other          _Z32group_norm_nhwc_fwd_scale_kernelI11Fp16IOFp16WLi196EEv26Group_norm_nhwc_fwd_params,@"STO_CUDA_ENTRY STV_DEFAULT"
_Z32group_norm_nhwc_fwd_scale_kernelI11Fp16IOFp16WLi196EEv26Group_norm_nhwc_fwd_params:
.text._Z32group_norm_nhwc_fwd_scale_kernelI11Fp16IOFp16WLi196EEv26Group_norm_nhwc_fwd_params:
        /* <DEDUP_REMOVED lines=38> */
[----:B-1----:R-:W-:-:S05]  /*0260*/  @!P0 SHF.L.U32 R5, R3, 0x1, RZ ;  /* 0x0000000103058819 */ /* 0x002fca00000006ff */
[C---:B------:R-:W-:Y:S02]  /*0270*/  @!P0 IMAD R13, R5.reuse, UR4, R0 ;  /* 0x00000004050d8c24 */ /* 0x040fe4000f8e0200 */
[----:B------:R-:W-:Y:S01]  /*0280*/  @!P0 VIADD R5, R5, 0x1 ;  /* 0x0000000105058836 */ /* 0x000fe20000000000 */
[----:B------:R-:W-:-:S03]  /*0290*/  HFMA2.MMA R4, -RZ, RZ, 0, 0 ;  /* 0x00000000ff047435 */ /* 0x000fc600000001ff */
        /* <DEDUP_REMOVED lines=13> */
[----:B----4-:R-:W-:-:S04]  /*0370*/  @!P0 IADD3 R6, P1, R5, R6, RZ ;  /* 0x0000000605068210 */ /* 0x010fc80007f3e0ff */
[----:B------:R-:W-:Y:S02]  /*0380*/  @!P0 IADD3.X R7, R12, R7, RZ, P1, !PT ;  /* 0x000000070c078210 */ /* 0x000fe40000ffe4ff */
[----:B-1----:R-:W-:-:S03]  /*0390*/  @!P0 IADD3 R14, P2, R5, R14, RZ ;  /* 0x0000000e050e8210 */ /* 0x002fc60007f5e0ff */
        /* <DEDUP_REMOVED lines=23> */
[----:B----4-:R-:W-:Y:S02]  /*0510*/  @!P0 HADD2.F32 R8, -RZ, R23.H0_H0 ;  /* 0x20000017ff088230 */ /* 0x010fe40000004100 */
[----:B-----5:R-:W-:Y:S02]  /*0520*/  @!P0 HADD2.F32 R18, -RZ, R16.H0_H0 ;  /* 0x20000010ff128230 */ /* 0x020fe40000004100 */
[----:B------:R-:W-:Y:S02]  /*0530*/  @!P0 HADD2.F32 R19, -RZ, R17.H0_H0 ;  /* 0x20000011ff138230 */ /* 0x000fe40000004100 */
[----:B------:R-:W-:-:S05]  /*0540*/  @!P0 HADD2.F32 R21, -RZ, R22.H0_H0 ;  /* 0x20000016ff158230 */ /* 0x000fca0000004100 */
        /* <DEDUP_REMOVED lines=9> */
[----:B------:R-:W-:-:S04]  /*05e0*/  IMAD R23, R3, UR7, R16 ;  /* 0x0000000703177c24 */ /* 0x000fc8000f8e0210 */
[----:B------:R-:W-:Y:S01]  /*05f0*/  IMAD.IADD R23, R13, 0x1, R23 ;  /* 0x000000010d177824 */ /* 0x000fe200078e0217 */
[----:B------:R-:W-:Y:S06]  /*0600*/  @!P1 BRA `(.L_x_1352) ;  /* 0x0000000000b89947 */ /* 0x000fec0003800000 */
[----:B------:R-:W-:Y:S01]  /*0610*/  MOV R24, R6 ;  /* 0x0000000600187202 */ /* 0x000fe20000000f00 */
[----:B------:R-:W-:-:S06]  /*0620*/  ULDC.64 UR4, c[0x0][0x270] ;  /* 0x00009c0000047ab9 */ /* 0x000fcc0000000a00 */
.L_x_1354:
        /* <DEDUP_REMOVED lines=36> */
.L_x_1353:
[----:B------:R-:W-:Y:S02]  /*0870*/  @!P0 F2FP.F16.F32.PACK_AB R17, R17, R16 ;  /* 0x000000101111823e */ /* 0x000fe400000000ff */
[----:B------:R-:W-:Y:S02]  /*0880*/  IADD3 R22, R22, -0x1, RZ ;  /* 0xffffffff16167810 */ /* 0x000fe40007ffe0ff */
[----:B------:R-:W-:Y:S01]  /*0890*/  IADD3 R24, P1, R24, 0x1, RZ ;  /* 0x0000000118187810 */ /* 0x000fe20007f3e0ff */
[----:B------:R0:W-:Y:S01]  /*08a0*/  @!P0 STG.E desc[UR8][R14.64], R17 ;  /* 0x000000110e008986 */ /* 0x0001e2000c101908 */
[----:B------:R-:W-:Y:S02]  /*08b0*/  ISETP.NE.AND P2, PT, R22, RZ, PT ;  /* 0x000000ff1600720c */ /* 0x000fe40003f45270 */
[----:B------:R-:W-:-:S11]  /*08c0*/  IADD3.X R20, RZ, R20, RZ, P1, !PT ;  /* 0x00000014ff147210 */ /* 0x000fd60000ffe4ff */
[----:B0-----:R-:W-:Y:S05]  /*08d0*/  @P2 BRA `(.L_x_1354) ;  /* 0xfffffffc00542947 */ /* 0x001fea000383ffff */
[----:B------:R-:W-:-:S07]  /*08e0*/  MOV R17, R24 ;  /* 0x0000001800117202 */ /* 0x000fce0000000f00 */
.L_x_1352:
        /* <DEDUP_REMOVED lines=10> */
.L_x_1367:
[----:B------:R-:W-:Y:S01]  /*0990*/  IADD3 R11, P1, R17, -0x1, RZ ;  /* 0xffffffff110b7810 */ /* 0x000fe20007f3e0ff */
[----:B------:R-:W-:Y:S01]  /*09a0*/  IMAD.MOV.U32 R22, RZ, RZ, R12 ;  /* 0x000000ffff167224 */ /* 0x000fe200078e000c */
[----:B------:R-:W-:Y:S01]  /*09b0*/  BSSY B0, `(.L_x_1355) ;  /* 0x000000c000007945 */ /* 0x000fe20003800000 */
[----:B------:R-:W-:Y:S02]  /*09c0*/  PRMT R16, RZ, 0x5410, RZ ;  /* 0x00005410ff107816 */ /* 0x000fe400000000ff */
[----:B------:R-:W-:Y:S01]  /*09d0*/  IADD3.X R10, R6, -0x1, RZ, P1, !PT ;  /* 0xffffffff060a7810 */ /* 0x000fe20000ffe4ff */
        /* <DEDUP_REMOVED lines=9> */
.L_x_1356:
[----:B------:R-:W-:Y:S05]  /*0a70*/  BSYNC B0 ;  /* 0x0000000000007941 */ /* 0x000fea0003800000 */
.L_x_1355:
        /* <DEDUP_REMOVED lines=24> */
.L_x_1357:
        /* <DEDUP_REMOVED lines=12> */
.L_x_1359:
[----:B------:R-:W-:Y:S05]  /*0cc0*/  BSYNC B0 ;  /* 0x0000000000007941 */ /* 0x000fea0003800000 */
.L_x_1358:
        /* <DEDUP_REMOVED lines=25> */
.L_x_1360:
        /* <DEDUP_REMOVED lines=12> */
.L_x_1362:
[----:B------:R-:W-:Y:S05]  /*0f20*/  BSYNC B0 ;  /* 0x0000000000007941 */ /* 0x000fea0003800000 */
.L_x_1361:
        /* <DEDUP_REMOVED lines=25> */
.L_x_1363:
        /* <DEDUP_REMOVED lines=12> */
.L_x_1365:
[----:B------:R-:W-:Y:S05]  /*1180*/  BSYNC B0 ;  /* 0x0000000000007941 */ /* 0x000fea0003800000 */
.L_x_1364:
        /* <DEDUP_REMOVED lines=19> */
.L_x_1366:
        /* <DEDUP_REMOVED lines=10> */
.L_x_1351:
        /* <DEDUP_REMOVED lines=14> */
.L_x_1368:
        /* <DEDUP_REMOVED lines=12> */
.L_x_4438:


//--------------------- .text._Z32group_norm_nhwc_fwd_scale_kernelI11Fp16IOFp16WLi168EEv26Group_norm_nhwc_fwd_params --------------------------
	.section	.text._Z32group_norm_nhwc_fwd_scale_kernelI11Fp16IOFp16WLi168EEv26Group_norm_nhwc_fwd_params,"ax",@progbits
	.align	128
        .global         _Z32group_norm_nhwc_fwd_scale_kernelI11Fp16IOFp16WLi168EEv26Group_norm_nhwc_fwd_params
        .type           _Z32group_norm_nhwc_fwd_scale_kernelI11Fp16IOFp16WLi168EEv26Group_norm_nhwc_fwd_params,@function
        .size           _Z32group_norm_nhwc_fwd_scale_kernelI11Fp16IOFp16WLi168EEv26Group_norm_nhwc_fwd_params,(.L_x_4439 - _Z32group_norm_nhwc_fwd_scale_kernelI11Fp16IOFp16WLi168EEv26Group_norm_nhwc_fwd_params)
        .other          _Z32group_norm_nhwc_fwd_scale_kernelI11Fp16IOFp16WLi168EEv26Group_norm_nhwc_fwd_params,@"STO_CUDA_ENTRY STV_DEFAULT"
_Z32group_norm_nhwc_fwd_scale_kernelI11Fp16IOFp16WLi168EEv26Group_norm_nhwc_fwd_params:
.text._Z32group_norm_nhwc_fwd_scale_kernelI11Fp16IOFp16WLi168EEv26Group_norm_nhwc_fwd_params:
        /* <DEDUP_REMOVED lines=99> */
.L_x_1372:
        /* <DEDUP_REMOVED lines=36> */
.L_x_1371:
        /* <DEDUP_REMOVED lines=8> */
.L_x_1370:
        /* <DEDUP_REMOVED lines=10> */
.L_x_1385:
        /* <DEDUP_REMOVED lines=14> */
.L_x_1374:
[----:B------:R-:W-:Y:S05]  /*0a70*/  BSYNC B0 ;  /* 0x0000000000007941 */ /* 0x000fea0003800000 */
.L_x_1373:
        /* <DEDUP_REMOVED lines=24> */
.L_x_1375:
        /* <DEDUP_REMOVED lines=12> */
.L_x_1377:
[----:B------:R-:W-:Y:S05]  /*0cc0*/  BSYNC B0 ;  /* 0x0000000000007941 */ /* 0x000fea0003800000 */
.L_x_1376:
        /* <DEDUP_REMOVED lines=25> */
.L_x_1378:
        /* <DEDUP_REMOVED lines=12> */
.L_x_1380:
[----:B------:R-:W-:Y:S05]  /*0f20*/  BSYNC B0 ;  /* 0x0000000000007941 */ /* 0x000fea0003800000 */
.L_x_1379:
        /* <DEDUP_REMOVED lines=25> */
.L_x_1381:
        /* <DEDUP_REMOVED lines=12> */
.L_x_1383:
[----:B------:R-:W-:Y:S05]  /*1180*/  BSYNC B0 ;  /* 0x0000000000007941 */ /* 0x000fea0003800000 */
.L_x_1382:
        /* <DEDUP_REMOVED lines=19> */
.L_x_1384:
        /* <DEDUP_REMOVED lines=10> */
.L_x_1369:
        /* <DEDUP_REMOVED lines=14> */
.L_x_1386:
        /* <DEDUP_REMOVED lines=12> */
.L_x_4439:


//--------------------- .text._Z32group_norm_nhwc_fwd_scale_kernelI11Fp16IOFp16WLi64EEv26Group_norm_nhwc_fwd_params --------------------------
	.section	.text._Z32group_norm_nhwc_fwd_scale_kernelI11Fp16IOFp16WLi64EEv26Group_norm_nhwc_fwd_params,"ax",@progbits
	.align	128
        .global         _Z32group_norm_nhwc_fwd_scale_kernelI11Fp16IOFp16WLi64EEv26Group_norm_nhwc_fwd_params
        .type           _Z32group_norm_nhwc_fwd_scale_kernelI11Fp16IOFp16WLi64EEv26Group_norm_nhwc_fwd_params,@function
        .size           _Z32group_norm_nhwc_fwd_scale_kernelI11Fp16IOFp16WLi64EEv26Group_norm_nhwc_fwd_params,(.L_x_4440 - _Z32group_norm_nhwc_fwd_scale_kernelI11Fp16IOFp16WLi64EEv26Group_norm_nhwc_fwd_params)
        .other          _Z32group_norm_nhwc_fwd_scale_kernelI11Fp16IOFp16WLi64EEv26Group_norm_nhwc_fwd_params,@"STO_CUDA_ENTRY STV_DEFAULT"
_Z32group_norm_nhwc_fwd_scale_kernelI11Fp16IOFp16WLi64EEv26Group_norm_nhwc_fwd_params:
.text._Z32group_norm_nhwc_fwd_scale_kernelI11Fp16IOFp16WLi64EEv26Group_norm_nhwc_fwd_params:
        /* <DEDUP_REMOVED lines=99> */
.L_x_1390:
        /* <DEDUP_REMOVED lines=36> */
.L_x_1389:
        /* <DEDUP_REMOVED lines=8> */
.L_x_1388:
        /* <DEDUP_REMOVED lines=10> */
.L_x_1403:
        /* <DEDUP_REMOVED lines=14> */
.L_x_1392:
[----:B------:R-:W-:Y:S05]  /*0a70*/  BSYNC B0 ;  /* 0x0000000000007941 */ /* 0x000fea0003800000 */
.L_x_1391:
        /* <DEDUP_REMOVED lines=24> */
.L_x_1393:
        /* <DEDUP_REMOVED lines=12> */
.L_x_1395:
[----:B------:R-:W-:Y:S05]  /*0cc0*/  BSYNC B0 ;  /* 0x0000000000007941 */ /* 0x000fea0003800000 */
.L_x_1394:
        /* <DEDUP_REMOVED lines=25> */
.L_x_1396:
        /* <DEDUP_REMOVED lines=12> */
.L_x_1398:
[----:B------:R-:W-:Y:S05]  /*0f20*/  BSYNC B0 ;  /* 0x0000000000007941 */ /* 0x000fea0003800000 */
.L_x_1397:
        /* <DEDUP_REMOVED lines=25> */
.L_x_1399:
        /* <DEDUP_REMOVED lines=12> */
.L_x_1401:
[----:B------:R-:W-:Y:S05]  /*1180*/  BSYNC B0 ;  /* 0x0000000000007941 */ /* 0x000fea0003800000 */
.L_x_1400:
        /* <DEDUP_REMOVED lines=19> */
.L_x_1402:
        /* <DEDUP_REMOVED lines=10> */
.L_x_1387:
        /* <DEDUP_REMOVED lines=14> */
.L_x_1404:
        /* <DEDUP_REMOVED lines=12> */
.L_x_4440:


//--------------------- .text._Z32group_norm_nhwc_fwd_scale_kernelI11Fp16IOFp16WLi128EEv26Group_norm_nhwc_fwd_params --------------------------
	.section	.text._Z32group_norm_nhwc_fwd_scale_kernelI11Fp16IOFp16WLi128EEv26Group_norm_nhwc_fwd_params,"ax",@progbits
	.align	128
        .global         _Z32group_norm_nhwc_fwd_scale_kernelI11Fp16IOFp16WLi128EEv26Group_norm_nhwc_fwd_params
        .type           _Z32group_norm_nhwc_fwd_scale_kernelI11Fp16IOFp16WLi128EEv26Group_norm_nhwc_fwd_params,@function
        .size           _Z32group_norm_nhwc_fwd_scale_kernelI11Fp16IOFp16WLi128EEv26Group_norm_nhwc_fwd_params,(.L_x_4441 - _Z32group_norm_nhwc_fwd_scale_kernelI11Fp16IOFp16WLi128EEv26Group_norm_nhwc_fwd_params)
        .other          _Z32group_norm_nhwc_fwd_scale_kernelI11Fp16IOFp16WLi128EEv26Group_norm_nhwc_fwd_params,@"STO_CUDA_ENTRY STV_DEFAULT"
_Z32group_norm_nhwc_fwd_scale_kernelI11Fp16IOFp16WLi128EEv26Group_norm_nhwc_fwd_params:
.text._Z32group_norm_nhwc_fwd_scale_kernelI11Fp16IOFp16WLi128EEv26Group_norm_nhwc_fwd_params:
        /* <DEDUP_REMOVED lines=99> */
.L_x_1408:
        /* <DEDUP_REMOVED lines=36> */
.L_x_1407:
        /* <DEDUP_REMOVED lines=8> */
.L_x_1406:
        /* <DEDUP_REMOVED lines=10> */
.L_x_1421:
        /* <DEDUP_REMOVED lines=14> */
.L_x_1410:
[----:B------:R-:W-:Y:S05]  /*0a70*/  BSYNC B0 ;  /* 0x0000000000007941 */ /* 0x000fea0003800000 */
.L_x_1409:
        /* <DEDUP_REMOVED lines=24> */
.L_x_1411:
        /* <DEDUP_REMOVED lines=12> */
.L_x_1413:
[----:B------:R-:W-:Y:S05]  /*0cc0*/  BSYNC B0 ;  /* 0x0000000000007941 */ /* 0x000fea0003800000 */
.L_x_1412:
        /* <DEDUP_REMOVED lines=25> */
.L_x_1414:
        /* <DEDUP_REMOVED lines=12> */
.L_x_1416:
[----:B------:R-:W-:Y:S05]  /*0f20*/  BSYNC B0 ;  /* 0x0000000000007941 */ /* 0x000fea0003800000 */
.L_x_1415:
        /* <DEDUP_REMOVED lines=25> */
.L_x_1417:
        /* <DEDUP_REMOVED lines=12> */
.L_x_1419:
[----:B------:R-:W-:Y:S05]  /*1180*/  BSYNC B0 ;  /* 0x0000000000007941 */ /* 0x000fea0003800000 */
.L_x_1418:
        /* <DEDUP_REMOVED lines=19> */
.L_x_1420:
        /* <DEDUP_REMOVED lines=10> */
.L_x_1405:
        /* <DEDUP_REMOVED lines=14> */
.L_x_1422:
        /* <DEDUP_REMOVED lines=12> */
.L_x_4441:


//--------------------- .text._Z32group_norm_nhwc_fwd_scale_kernelI11Fp16IOFp16WLi192EEv26Group_norm_nhwc_fwd_params --------------------------
	.section	.text._Z32group_norm_nhwc_fwd_scale_kernelI11Fp16IOFp16WLi192EEv26Group_norm_nhwc_fwd_params,"ax",@progbits
	.align	128
        .global         _Z32group_norm_nhwc_fwd_scale_kernelI11Fp16IOFp16WLi192EEv26Group_norm_nhwc_fwd_params
        .type           _Z32group_norm_nhwc_fwd_scale_kernelI11Fp16IOFp16WLi192EEv26Group_norm_nhwc_fwd_params,@function
        .size           _Z32group_norm_nhwc_fwd_scale_kernelI11Fp16IOFp16WLi192EEv26Group_norm_nhwc_fwd_params,(.L_x_4442 - _Z32group_norm_nhwc_fwd_scale_kernelI11Fp16IOFp16WLi192EEv26Group_norm_nhwc_fwd_params)
        .other          _Z32group_norm_nhwc_fwd_scale_kernelI11Fp16IOFp16WLi192EEv26Group_norm_nhwc_fwd_params,@"STO_CUDA_ENTRY STV_DEFAULT"
_Z32group_norm_nhwc_fwd_scale_kernelI11Fp16IOFp16WLi192EEv26Group_norm_nhwc_fwd_params:
.text._Z32group_norm_nhwc_fwd_scale_kernelI11Fp16IOFp16WLi192EEv26Group_norm_nhwc_fwd_params:
        /* <DEDUP_REMOVED lines=99> */
.L_x_1426:
        /* <DEDUP_REMOVED lines=36> */
.L_x_1425:
        /* <DEDUP_REMOVED lines=8> */
.L_x_1424:
        /* <DEDUP_REMOVED lines=10> */
.L_x_1439:
        /* <DEDUP_REMOVED lines=14> */
.L_x_1428:
[----:B------:R-:W-:Y:S05]  /*0a70*/  BSYNC B0 ;  /* 0x0000000000007941 */ /* 0x000fea0003800000 */
.L_x_1427:
        /* <DEDUP_REMOVED lines=24> */
.L_x_1429:
        /* <DEDUP_REMOVED lines=12> */
.L_x_1431:
[----:B------:R-:W-:Y:S05]  /*0cc0*/  BSYNC B0 ;  /* 0x0000000000007941 */ /* 0x000fea0003800000 */
.L_x_1430:
        /* <DEDUP_REMOVED lines=25> */
.L_x_1432:
        /* <DEDUP_REMOVED lines=12> */
.L_x_1434:
[----:B------:R-:W-:Y:S05]  /*0f20*/  BSYNC B0 ;  /* 0x0000000000007941 */ /* 0x000fea0003800000 */
.L_x_1433:
        /* <DEDUP_REMOVED lines=25> */
.L_x_1435:
        /* <DEDUP_REMOVED lines=12> */
.L_x_1437:
[----:B------:R-:W-:Y:S05]  /*1180*/  BSYNC B0 ;  /* 0x0000000000007941 */ /* 0x000fea0003800000 */
.L_x_1436:
        /* <DEDUP_REMOVED lines=19> */
.L_x_1438:
        /* <DEDUP_REMOVED lines=10> */
.L_x_1423:
        /* <DEDUP_REMOVED lines=14> */
.L_x_1440:
        /* <DEDUP_REMOVED lines=12> */
.L_x_4442:


//--------------------- .text._Z32group_norm_nhwc_fwd_scale_kernelI11Fp16IOFp16WLi448EEv26Group_norm_nhwc_fwd_params --------------------------
	.section	.text._Z32group_norm_nhwc_fwd_scale_kernelI11Fp16IOFp16WLi448EEv26Group_norm_nhwc_fwd_params,"ax",@progbits
	.align	128
        .global         _Z32group_norm_nhwc_fwd_scale_kernelI11Fp16IOFp16WLi448EEv26Group_norm_nhwc_fwd_params
        .type           _Z32group_norm_nhwc_fwd_scale_kernelI11Fp16IOFp16WLi448EEv26Group_norm_nhwc_fwd_params,@function
        .size           _Z32group_norm_nhwc_fwd_scale_kernelI11Fp16IOFp16WLi448EEv26Group_norm_nhwc_fwd_params,(.L_x_4443 - _Z32group_norm_nhwc_fwd_scale_kernelI11Fp16IOFp16WLi448EEv26Group_norm_nhwc_fwd_params)
        .other          _Z32group_norm_nhwc_fwd_scale_kernelI11Fp16IOFp16WLi448EEv26Group_norm_nhwc_fwd_params,@"STO_CUDA_ENTRY STV_DEFAULT"
_Z32group_norm_nhwc_fwd_scale_kernelI11Fp16IOFp16WLi448EEv26Group_norm_nhwc_fwd_params:
.text._Z32group_norm_nhwc_fwd_scale_kernelI11Fp16IOFp16WLi448EEv26Group_norm_nhwc_fwd_params:
        /* <DEDUP_REMOVED lines=99> */
.L_x_1444:
        /* <DEDUP_REMOVED lines=36> */
.L_x_1443:
        /* <DEDUP_REMOVED lines=8> */
.L_x_1442:
        /* <DEDUP_REMOVED lines=10> */
.L_x_1457:
        /* <DEDUP_REMOVED lines=14> */
.L_x_1446:
[----:B------:R-:W-:Y:S05]  /*0a70*/  BSYNC B0 ;  /* 0x0000000000007941 */ /* 0x000fea0003800000 */
.L_x_1445:
        /* <DEDUP_REMOVED lines=24> */
.L_x_1447:
        /* <DEDUP_REMOVED lines=12> */
.L_x_1449:
[----:B------:R-:W-:Y:S05]  /*0cc0*/  BSYNC B0 ;  /* 0x0000000000007941 */ /* 0x000fea0003800000 */
.L_x_1448:
        /* <DEDUP_REMOVED lines=25> */
.L_x_1450:
        /* <DEDUP_REMOVED lines=12> */
.L_x_1452:
[----:B------:R-:W-:Y:S05]  /*0f20*/  BSYNC B0 ;  /* 0x0000000000007941 */ /* 0x000fea0003800000 */
.L_x_1451:
        /* <DEDUP_REMOVED lines=25> */
.L_x_1453:
        /* <DEDUP_REMOVED lines=12> */
.L_x_1455:
[----:B------:R-:W-:Y:S05]  /*1180*/  BSYNC B0 ;  /* 0x0000000000007941 */ /* 0x000fea0003800000 */
.L_x_1454:
        /* <DEDUP_REMOVED lines=19> */
.L_x_1456:
        /* <DEDUP_REMOVED lines=10> */
.L_x_1441:
        /* <DEDUP_REMOVED lines=14> */
.L_x_1458:
        /* <DEDUP_REMOVED lines=12> */
.L_x_4443:


//--------------------- .text._Z32group_norm_nhwc_fwd_scale_kernelI11Fp16IOFp16WLi256EEv26Group_norm_nhwc_fwd_params --------------------------
	.section	.text._Z32group_norm_nhwc_fwd_scale_kernelI11Fp16IOFp16WLi256EEv26Group_norm_nhwc_fwd_params,"ax",@progbits
	.align	128
        .global         _Z32group_norm_nhwc_fwd_scale_kernelI11Fp16IOFp16WLi256EEv26Group_norm_nhwc_fwd_params
        .type           _Z32group_norm_nhwc_fwd_scale_kernelI11Fp16IOFp16WLi256EEv26Group_norm_nhwc_fwd_params,@function
        .size           _Z32group_norm_nhwc_fwd_scale_kernelI11Fp16IOFp16WLi256EEv26Group_norm_nhwc_fwd_params,(.L_x_4444 - _Z32group_norm_nhwc_fwd_scale_kernelI11Fp16IOFp16WLi256EEv26Group_norm_nhwc_fwd_params)
        .other          _Z32group_norm_nhwc_fwd_scale_kernelI11Fp16IOFp16WLi256EEv26Group_norm_nhwc_fwd_params,@"STO_CUDA_ENTRY STV_DEFAULT"
_Z32group_norm_nhwc_fwd_scale_kernelI11Fp16IOFp16WLi256EEv26Group_norm_nhwc_fwd_params:
.text._Z32group_norm_nhwc_fwd_scale_kernelI11Fp16IOFp16WLi256EEv26Group_norm_nhwc_fwd_params:
        /* <DEDUP_REMOVED lines=99> */
.L_x_1462:
        /* <DEDUP_REMOVED lines=36> */
.L_x_1461:
        /* <DEDUP_REMOVED lines=8> */
.L_x_1460:
        /* <DEDUP_REMOVED lines=10> */
.L_x_1475:
        /* <DEDUP_REMOVED lines=14> */
.L_x_1464:
[----:B------:R-:W-:Y:S05]  /*0a70*/  BSYNC B0 ;  /* 0x0000000000007941 */ /* 0x000fea0003800000 */
.L_x_1463:
        /* <DEDUP_REMOVED lines=24> */
.L_x_1465:
        /* <DEDUP_REMOVED lines=12> */
.L_x_1467:
[----:B------:R-:W-:Y:S05]  /*0cc0*/  BSYNC B0 ;  /* 0x0000000000007941 */ /* 0x000fea0003800000 */
.L_x_1466:
        /* <DEDUP_REMOVED lines=25> */
.L_x_1468:
        /* <DEDUP_REMOVED lines=12> */
.L_x_1470:
[----:B------:R-:W-:Y:S05]  /*0f20*/  BSYNC B0 ;  /* 0x0000000000007941 */ /* 0x000fea0003800000 */
.L_x_1469:
        /* <DEDUP_REMOVED lines=25> */
.L_x_1471:
        /* <DEDUP_REMOVED lines=12> */
.L_x_1473:
[----:B------:R-:W-:Y:S05]  /*1180*/  BSYNC B0 ;  /* 0x0000000000007941 */ /* 0x000fea0003800000 */
.L_x_1472:
        /* <DEDUP_REMOVED lines=19> */
.L_x_1474:
        /* <DEDUP_REMOVED lines=10> */
.L_x_1459:
        /* <DEDUP_REMOVED lines=14> */
.L_x_1476:
        /* <DEDUP_REMOVED lines=12> */
.L_x_4444:


//--------------------- .text._Z32group_norm_nhwc_fwd_scale_kernelI11Fp16IOFp16WLi120EEv26Group_norm_nhwc_fwd_params --------------------------
	.section	.text._Z32group_norm_nhwc_fwd_scale_kernelI11Fp16IOFp16WLi120EEv26Group_norm_nhwc_fwd_params,"ax",@progbits
	.align	128
        .global         _Z32group_norm_nhwc_fwd_scale_kernelI11Fp16IOFp16WLi120EEv26Group_norm_nhwc_fwd_params
        .type           _Z32group_norm_nhwc_fwd_scale_kernelI11Fp16IOFp16WLi120EEv26Group_norm_nhwc_fwd_params,@function
        .size           _Z32group_norm_nhwc_fwd_scale_kernelI11Fp16IOFp16WLi120EEv26Group_norm_nhwc_fwd_params,(.L_x_4445 - _Z32group_norm_nhwc_fwd_scale_kernelI11Fp16IOFp16WLi120EEv26Group_norm_nhwc_fwd_params)
        .other          _Z32group_norm_nhwc_fwd_scale_kernelI11Fp16IOFp16WLi120EEv26Group_norm_nhwc_fwd_params,@"STO_CUDA_ENTRY STV_DEFAULT"
_Z32group_norm_nhwc_fwd_scale_kernelI11Fp16IOFp16WLi120EEv26Group_norm_nhwc_fwd_params:
.text._Z32group_norm_nhwc_fwd_scale_kernelI11Fp16IOFp16WLi120EEv26Group_norm_nhwc_fwd_params:
        /* <DEDUP_REMOVED lines=99> */
.L_x_1480:
        /* <DEDUP_REMOVED lines=36> */
.L_x_1479:
        /* <DEDUP_REMOVED lines=8> */
.L_x_1478:
        /* <DEDUP_REMOVED lines=10> */
.L_x_1493:
        /* <DEDUP_REMOVED lines=14> */
.L_x_1482:
[----:B------:R-:W-:Y:S05]  /*0a70*/  BSYNC B0 ;  /* 0x0000000000007941 */ /* 0x000fea0003800000 */
.L_x_1481:
        /* <DEDUP_REMOVED lines=24> */
.L_x_1483:
        /* <DEDUP_REMOVED lines=12> */
.L_x_1485:
[----:B------:R-:W-:Y:S05]  /*0cc0*/  BSYNC B0 ;  /* 0x0000000000007941 */ /* 0x000fea0003800000 */
.L_x_1484:
        /* <DEDUP_REMOVED lines=25> */
.L_x_1486:
        /* <DEDUP_REMOVED lines=12> */
.L_x_1488:
[----:B------:R-:W-:Y:S05]  /*0f20*/  BSYNC B0 ;  /* 0x0000000000007941 */ /* 0x000fea0003800000 */
.L_x_1487:
        /* <DEDUP_REMOVED lines=25> */
.L_x_1489:
        /* <DEDUP_REMOVED lines=12> */
.L_x_1491:
[----:B------:R-:W-:Y:S05]  /*1180*/  BSYNC B0 ;  /* 0x0000000000007941 */ /* 0x000fea0003800000 */
.L_x_1490:
        /* <DEDUP_REMOVED lines=19> */
.L_x_1492:
        /* <DEDUP_REMOVED lines=10> */
.L_x_1477:
        /* <DEDUP_REMOVED lines=14> */
.L_x_1494:
        /* <DEDUP_REMOVED lines=12> */
.L_x_4445:


//--------------------- .text._Z32group_norm_nhwc_fwd_scale_kernelI11Fp16IOFp16WLi140EEv26Group_norm_nhwc_fwd_params --------------------------
	.section	.text._Z32group_norm_nhwc_fwd_scale_kernelI11Fp16IOFp16WLi140EEv26Group_norm_nhwc_fwd_params,"ax",@progbits
	.align	128
        .global         _Z32group_norm_nhwc_fwd_scale_kernelI11Fp16IOFp16WLi140EEv26Group_norm_nhwc_fwd_params
        .type           _Z32group_norm_nhwc_fwd_scale_kernelI11Fp16IOFp16WLi140EEv26Group_norm_nhwc_fwd_params,@function
        .size           _Z32group_norm_nhwc_fwd_scale_kernelI11Fp16IOFp16WLi140EEv26Group_norm_nhwc_fwd_params,(.L_x_4446 - _Z32group_norm_nhwc_fwd_scale_kernelI11Fp16IOFp16WLi140EEv26Group_norm_nhwc_fwd_params)
        .other          _Z32group_norm_nhwc_fwd_scale_kernelI11Fp16IOFp16WLi140EEv26Group_norm_nhwc_fwd_params,@"STO_CUDA_ENTRY STV_DEFAULT"
_Z32group_norm_nhwc_fwd_scale_kernelI11Fp16IOFp16WLi140EEv26Group_norm_nhwc_fwd_params:
.text._Z32group_norm_nhwc_fwd_scale_kernelI11Fp16IOFp16WLi140EEv26Group_norm_nhwc_fwd_params:
        /* <DEDUP_REMOVED lines=99> */
.L_x_1498:
        /* <DEDUP_REMOVED lines=36> */
.L_x_1497:
        /* <DEDUP_REMOVED lines=8> */
.L_x_1496:
        /* <DEDUP_REMOVED lines=10> */
.L_x_1511:
        /* <DEDUP_REMOVED lines=14> */
.L_x_1500:
[----:B------:R-:W-:Y:S05]  /*0a70*/  BSYNC B0 ;  /* 0x0000000000007941 */ /* 0x000fea0003800000 */
.L_x_1499:
        /* <DEDUP_REMOVED lines=24> */
.L_x_1501:
        /* <DEDUP_REMOVED lines=12> */
.L_x_1503:
[----:B------:R-:W-:Y:S05]  /*0cc0*/  BSYNC B0 ;  /* 0x0000000000007941 */ /* 0x000fea0003800000 */
.L_x_1502:
        /* <DEDUP_REMOVED lines=25> */
.L_x_1504:
        /* <DEDUP_REMOVED lines=12> */
.L_x_1506:
[----:B------:R-:W-:Y:S05]  /*0f20*/  BSYNC B0 ;  /* 0x0000000000007941 */ /* 0x000fea0003800000 */
.L_x_1505:
        /* <DEDUP_REMOVED lines=25> */
.L_x_1507:
        /* <DEDUP_REMOVED lines=12> */
.L_x_1509:
[----:B------:R-:W-:Y:S05]  /*1180*/  BSYNC B0 ;  /* 0x0000000000007941 */ /* 0x000fea0003800000 */
.L_x_1508:
        /* <DEDUP_REMOVED lines=19> */
.L_x_1510:
        /* <DEDUP_REMOVED lines=10> */
.L_x_1495:
        /* <DEDUP_REMOVED lines=14> */
.L_x_1512:
        /* <DEDUP_REMOVED lines=12> */
.L_x_4446:


//--------------------- .text._Z32group_norm_nhwc_fwd_scale_kernelI11Fp16IOFp16WLi160EEv26Group_norm_nhwc_fwd_params --------------------------
	.section	.text._Z32group_norm_nhwc_fwd_scale_kernelI11Fp16IOFp16WLi160EEv26Group_norm_nhwc_fwd_params,"ax",@progbits
	.align	128
        .global         _Z32group_norm_nhwc_fwd_scale_kernelI11Fp16IOFp16WLi160EEv26Group_norm_nhwc_fwd_params
        .type           _Z32group_norm_nhwc_fwd_scale_kernelI11Fp16IOFp16WLi160EEv26Group_norm_nhwc_fwd_params,@function
        .size           _Z32group_norm_nhwc_fwd_scale_kernelI11Fp16IOFp16WLi160EEv26Group_norm_nhwc_fwd_params,(.L_x_4447 - _Z32group_norm_nhwc_fwd_scale_kernelI11Fp16IOFp16WLi160EEv26Group_norm_nhwc_fwd_params)
        .other          _Z32group_norm_nhwc_fwd_scale_kernelI11Fp16IOFp16WLi160EEv26Group_norm_nhwc_fwd_params,@"STO_CUDA_ENTRY STV_DEFAULT"
_Z32group_norm_nhwc_fwd_scale_kernelI11Fp16IOFp16WLi160EEv26Group_norm_nhwc_fwd_params:
.text._Z32group_norm_nhwc_fwd_scale_kernelI11Fp16IOFp16WLi160EEv26Group_norm_nhwc_fwd_params:
        /* <DEDUP_REMOVED lines=99> */
.L_x_1516:
        /* <DEDUP_REMOVED lines=36> */
.L_x_1515:
        /* <DEDUP_REMOVED lines=8> */
.L_x_1514:
        /* <DEDUP_REMOVED lines=10> */
.L_x_1529:
        /* <DEDUP_REMOVED lines=14> */
.L_x_1518:
[----:B------:R-:W-:Y:S05]  /*0a70*/  BSYNC B0 ;  /* 0x0000000000007941 */ /* 0x000fea0003800000 */
.L_x_1517:
        /* <DEDUP_REMOVED lines=24> */
.L_x_1519:
        /* <DEDUP_REMOVED lines=12> */
.L_x_1521:
[----:B------:R-:W-:Y:S05]  /*0cc0*/  BSYNC B0 ;  /* 0x0000000000007941 */ /* 0x000fea0003800000 */
.L_x_1520:
        /* <DEDUP_REMOVED lines=25> */
.L_x_1522:
        /* <DEDUP_REMOVED lines=12> */
.L_x_1524:
[----:B------:R-:W-:Y:S05]  /*0f20*/  BSYNC B0 ;  /* 0x0000000000007941 */ /* 0x000fea0003800000 */
.L_x_1523:
        /* <DEDUP_REMOVED lines=25> */
.L_x_1525:
        /* <DEDUP_REMOVED lines=12> */
.L_x_1527:
[----:B------:R-:W-:Y:S05]  /*1180*/  BSYNC B0 ;  /* 0x0000000000007941 */ /* 0x000fea0003800000 */
.L_x_1526:
        /* <DEDUP_REMOVED lines=19> */
.L_x_1528:
        /* <DEDUP_REMOVED lines=10> */
.L_x_1513:
        /* <DEDUP_REMOVED lines=14> */
.L_x_1530:
        /* <DEDUP_REMOVED lines=12> */
.L_x_4447:


//--------------------- .text._Z30group_norm_nhwc_fwd_sum_kernelI11Fp32IOFp32WLi196EEv26Group_norm_nhwc_fwd_params --------------------------
	.section	.text._Z30group_norm_nhwc_fwd_sum_kernelI11Fp32IOFp32WLi196EEv26Group_norm_nhwc_fwd_params,"ax",@progbits
	.align	128
        .global         _Z30group_norm_nhwc_fwd_sum_kernelI11Fp32IOFp32WLi196EEv26Group_norm_nhwc_fwd_params
        .type           _Z30group_norm_nhwc_fwd_sum_kernelI11Fp32IOFp32WLi196EEv26Group_norm_nhwc_fwd_params,@function
        .size           _Z30group_norm_nhwc_fwd_sum_kernelI11Fp32IOFp32WLi196EEv26Group_norm_nhwc_fwd_params,(.L_x_4448 - _Z30group_norm_nhwc_fwd_sum_kernelI11Fp32IOFp32WLi196EEv26Group_norm_nhwc_fwd_params)
        .other          _Z30group_norm_nhwc_fwd_sum_kernelI11Fp32IOFp32WLi196EEv26Group_norm_nhwc_fwd_params,@"STO_CUDA_ENTRY STV_DEFAULT"
_Z30group_norm_nhwc_fwd_sum_kernelI11Fp32IOFp32WLi196EEv26Group_norm_nhwc_fwd_params:
.text._Z30group_norm_nhwc_fwd_sum_kernelI11Fp32IOFp32WLi196EEv26Group_norm_nhwc_fwd_params:
[----:B------:R-:W-:Y:S08]  /*0000*/  LDC R1, c[0x0][0x28] ;  /* 0x00000a00ff017b82 */ /* 0x000ff00000000800 */
[----:B------:R-:W0:Y:S01]  /*0010*/  S2UR UR4, SR_CTAID.Y ;  /* 0x00000000000479c3 */ /* 0x000e220000002600 */
[----:B------:R-:W1:Y:S01]  /*0020*/  S2R R0, SR_TID.X ;  /* 0x0000000000007919 */ /* 0x000e620000002100 */
[----:B------:R-:W-:Y:S01]  /*0030*/  ULDC.64 UR6, c[0x0][0x208] ;  /* 0x0000820000067ab9 */ /* 0x000fe20000000a00 */
[----:B------:R-:W-:-:S05]  /*0040*/  IMAD.MOV.U32 R20, RZ, RZ, RZ ;  /* 0x000000ffff147224 */ /* 0x000fca00078e00ff */
[----:B------:R-:W0:Y:S08]  /*0050*/  LDC R2, c[0x0][0x294] ;  /* 0x0000a500ff027b82 */ /* 0x000e300000000800 */
[----:B------:R-:W2:Y:S08]  /*0060*/  LDC.64 R6, c[0x0][0x278] ;  /* 0x00009e00ff067b82 */ /* 0x000eb00000000a00 */
[----:B------:R-:W3:Y:S01]  /*0070*/  S2UR UR8, SR_CTAID.Z ;  /* 0x00000000000879c3 */ /* 0x000ee20000002700 */
[----:B0-----:R-:W-:-:S07]  /*0080*/  IMAD R3, R2, UR4, RZ ;  /* 0x0000000402037c24 */ /* 0x001fce000f8e02ff */
[----:B------:R-:W0:Y:S01]  /*0090*/  S2UR UR5, SR_CTAID.X ;  /* 0x00000000000579c3 */ /* 0x000e220000002500 */
[----:B-1----:R-:W-:Y:S02]  /*00a0*/  SHF.L.U32 R4, R0, 0x1, RZ ;  /* 0x0000000100047819 */ /* 0x002fe400000006ff */
[----:B------:R-:W-:Y:S02]  /*00b0*/  SHF.R.S32.HI R19, RZ, 0x1f, R3 ;  /* 0x0000001fff137819 */ /* 0x000fe40000011403 */
[----:B------:R-:W-:-:S04]  /*00c0*/  IADD3 R5, P0, R3, R2, RZ ;  /* 0x0000000203057210 */ /* 0x000fc80007f1e0ff */
[----:B------:R-:W-:Y:S02]  /*00d0*/  LEA.HI.X.SX32 R2, R2, R19, 0x1, P0 ;  /* 0x0000001302027211 */ /* 0x000fe400000f0eff */
[----:B--2---:R-:W-:-:S04]  /*00e0*/  ISETP.LT.U32.AND P0, PT, R5, R6, PT ;  /* 0x000000060500720c */ /* 0x004fc80003f01070 */
[----:B------:R-:W-:Y:S01]  /*00f0*/  ISETP.LT.AND.EX P0, PT, R2, R7, PT, P0 ;  /* 0x000000070200720c */ /* 0x000fe20003f01300 */
[----:B------:R-:W-:-:S03]  /*0100*/  IMAD.MOV.U32 R7, RZ, RZ, RZ ;  /* 0x000000ffff077224 */ /* 0x000fc600078e00ff */
[----:B------:R-:W-:-:S04]  /*0110*/  SEL R2, R5, R6, P0 ;  /* 0x0000000605027207 */ /* 0x000fc80000000000 */
[----:B------:R-:W-:-:S13]  /*0120*/  ISETP.GE.AND P0, PT, R3, R2, PT ;  /* 0x000000020300720c */ /* 0x000fda0003f06270 */
[----:B0--3--:R-:W-:Y:S05]  /*0130*/  @P0 BRA `(.L_x_1531) ;  /* 0x0000000800100947 */ /* 0x009fea0003800000 */
[----:B------:R-:W0:Y:S01]  /*0140*/  LDC R11, c[0x0][0x2a0] ;  /* 0x0000a800ff0b7b82 */ /* 0x000e220000000800 */
[----:B------:R-:W-:Y:S01]  /*0150*/  IMAD.IADD R5, R2, 0x1, -R3 ;  /* 0x0000000102057824 */ /* 0x000fe200078e0a03 */
[----:B------:R-:W-:Y:S01]  /*0160*/  USHF.R.S32.HI UR4, URZ, 0x1f, UR8 ;  /* 0x0000001f3f047899 */ /* 0x000fe20008011408 */
[----:B------:R-:W-:Y:S01]  /*0170*/  HFMA2.MMA R7, -RZ, RZ, 0, 0 ;  /* 0x00000000ff077435 */ /* 0x000fe200000001ff */
[----:B------:R-:W-:Y:S02]  /*0180*/  MOV R20, RZ ;  /* 0x000000ff00147202 */ /* 0x000fe40000000f00 */
[----:B------:R-:W-:Y:S02]  /*0190*/  LOP3.LUT P0, R6, R5, 0x3, RZ, 0xc0, !PT ;  /* 0x0000000305067812 */ /* 0x000fe4000780c0ff */
[----:B------:R-:W1:Y:S01]  /*01a0*/  LDC.64 R12, c[0x0][0x280] ;  /* 0x0000a000ff0c7b82 */ /* 0x000e620000000a00 */
[----:B0-----:R-:W-:-:S05]  /*01b0*/  IMAD R10, R11, UR5, R4 ;  /* 0x000000050b0a7c24 */ /* 0x001fca000f8e0204 */
[----:B------:R-:W-:Y:S01]  /*01c0*/  SHF.R.S32.HI R11, RZ, 0x1f, R10 ;  /* 0x0000001fff0b7819 */ /* 0x000fe2000001140a */
[----:B-1----:R-:W-:-:S04]  /*01d0*/  IMAD R8, R12, UR4, RZ ;  /* 0x000000040c087c24 */ /* 0x002fc8000f8e02ff */
[----:B------:R-:W-:Y:S02]  /*01e0*/  IMAD R5, R13, UR8, R8 ;  /* 0x000000080d057c24 */ /* 0x000fe4000f8e0208 */
[----:B------:R-:W-:-:S04]  /*01f0*/  IMAD.WIDE.U32 R8, R12, UR8, R10 ;  /* 0x000000080c087c25 */ /* 0x000fc8000f8e000a */
[----:B------:R-:W-:Y:S02]  /*0200*/  IMAD.MOV.U32 R12, RZ, RZ, R3 ;  /* 0x000000ffff0c7224 */ /* 0x000fe400078e0003 */
[----:B------:R-:W-:Y:S01]  /*0210*/  IMAD.IADD R5, R9, 0x1, R5 ;  /* 0x0000000109057824 */ /* 0x000fe200078e0205 */
[----:B------:R-:W-:Y:S06]  /*0220*/  @!P0 BRA `(.L_x_1532) ;  /* 0x0000000000748947 */ /* 0x000fec0003800000 */
[----:B------:R-:W-:Y:S01]  /*0230*/  ULDC.64 UR10, c[0x0][0x270] ;  /* 0x00009c00000a7ab9 */ /* 0x000fe20000000a00 */
[----:B------:R-:W-:Y:S01]  /*0240*/  MOV R21, R3 ;  /* 0x0000000300157202 */ /* 0x000fe20000000f00 */
[----:B------:R-:W-:Y:S01]  /*0250*/  IMAD.MOV.U32 R7, RZ, RZ, RZ ;  /* 0x000000ffff077224 */ /* 0x000fe200078e00ff */
[----:B------:R-:W-:Y:S02]  /*0260*/  ISETP.GE.U32.AND P0, PT, R10, UR10, PT ;  /* 0x0000000a0a007c0c */ /* 0x000fe4000bf06070 */
[----:B------:R-:W-:Y:S02]  /*0270*/  MOV R20, RZ ;  /* 0x000000ff00147202 */ /* 0x000fe40000000f00 */
[----:B------:R-:W-:-:S13]  /*0280*/  ISETP.GE.AND.EX P0, PT, R11, UR11, PT, P0 ;  /* 0x0000000b0b007c0c */ /* 0x000fda000bf06300 */
.L_x_1533:
[----:B------:R-:W0:Y:S01]  /*0290*/  @!P0 LDC.64 R16, c[0x0][0x270] ;  /* 0x00009c00ff108b82 */ /* 0x000e220000000a00 */
[----:B------:R-:W-:Y:S01]  /*02a0*/  @!P0 MOV R15, R5 ;  /* 0x00000005000f8202 */ /* 0x000fe20000000f00 */
[----:B------:R-:W-:-:S06]  /*02b0*/  @!P0 IMAD.MOV.U32 R14, RZ, RZ, R8 ;  /* 0x000000ffff0e8224 */ /* 0x000fcc00078e0008 */
[----:B------:R-:W1:Y:S01]  /*02c0*/  @!P0 LDC.64 R12, c[0x0][0x220] ;  /* 0x00008800ff0c8b82 */ /* 0x000e620000000a00 */
[-C--:B0-----:R-:W-:Y:S02]  /*02d0*/  @!P0 IMAD R18, R19, R16.reuse, RZ ;  /* 0x0000001013128224 */ /* 0x081fe400078e02ff */
[----:B------:R-:W-:-:S04]  /*02e0*/  @!P0 IMAD.WIDE.U32 R14, R21, R16, R14 ;  /* 0x00000010150e8225 */ /* 0x000fc800078e000e */
[----:B------:R-:W-:Y:S01]  /*02f0*/  @!P0 IMAD R17, R21, R17, R18 ;  /* 0x0000001115118224 */ /* 0x000fe200078e0212 */
[----:B-1----:R-:W-:-:S03]  /*0300*/  @!P0 LEA R12, P1, R14, R12, 0x2 ;  /* 0x0000000c0e0c8211 */ /* 0x002fc600078210ff */
[----:B------:R-:W-:-:S05]  /*0310*/  @!P0 IMAD.IADD R16, R15, 0x1, R17 ;  /* 0x000000010f108824 */ /* 0x000fca00078e0211 */
[----:B------:R-:W-:Y:S02]  /*0320*/  @!P0 LEA.HI.X R13, R14, R13, R16, 0x2, P1 ;  /* 0x0000000d0e0d8211 */ /* 0x000fe400008f1410 */
[----:B------:R-:W-:-:S06]  /*0330*/  CS2R R14, SRZ ;  /* 0x00000000000e7805 */ /* 0x000fcc000001ff00 */
[----:B------:R-:W2:Y:S01]  /*0340*/  @!P0 LDG.E.64 R14, desc[UR6][R12.64] ;  /* 0x000000060c0e8981 */ /* 0x000ea2000c1e1b00 */
[----:B------:R-:W-:Y:S02]  /*0350*/  IADD3 R6, R6, -0x1, RZ ;  /* 0xffffffff06067810 */ /* 0x000fe40007ffe0ff */
[----:B------:R-:W-:Y:S02]  /*0360*/  IADD3 R21, P2, R21, 0x1, RZ ;  /* 0x0000000115157810 */ /* 0x000fe40007f5e0ff */
[----:B------:R-:W-:-:S03]  /*0370*/  ISETP.NE.AND P1, PT, R6, RZ, PT ;  /* 0x000000ff0600720c */ /* 0x000fc60003f25270 */
[----:B------:R-:W-:Y:S02]  /*0380*/  IMAD.X R19, RZ, RZ, R19, P2 ;  /* 0x000000ffff137224 */ /* 0x000fe400010e0613 */
[C---:B--2---:R-:W-:Y:S01]  /*0390*/  FMUL.FTZ R16, R14.reuse, R14 ;  /* 0x0000000e0e107220 */ /* 0x044fe20000410000 */
[----:B------:R-:W-:-:S03]  /*03a0*/  FADD.FTZ R17, R14, R15 ;  /* 0x0000000f0e117221 */ /* 0x000fc60000010000 */
[----:B------:R-:W-:Y:S01]  /*03b0*/  FFMA.FTZ R16, R15, R15, R16 ;  /* 0x0000000f0f107223 */ /* 0x000fe20000010010 */
[----:B------:R-:W-:-:S03]  /*03c0*/  FADD.FTZ R20, R17, R20 ;  /* 0x0000001411147221 */ /* 0x000fc60000010000 */
[----:B------:R-:W-:Y:S01]  /*03d0*/  FADD.FTZ R7, R16, R7 ;  /* 0x0000000710077221 */ /* 0x000fe20000010000 */
[----:B------:R-:W-:Y:S06]  /*03e0*/  @P1 BRA `(.L_x_1533) ;  /* 0xfffffffc00a81947 */ /* 0x000fec000383ffff */
[----:B------:R-:W-:-:S07]  /*03f0*/  MOV R12, R21 ;  /* 0x00000015000c7202 */ /* 0x000fce0000000f00 */
.L_x_1532:
[----:B------:R-:W-:-:S04]  /*0400*/  LOP3.LUT R6, RZ, R2, RZ, 0x33, !PT ;  /* 0x00000002ff067212 */ /* 0x000fc800078e33ff */
[----:B------:R-:W-:-:S04]  /*0410*/  IADD3 R6, -R6, -0x2, -R3 ;  /* 0xfffffffe06067810 */ /* 0x000fc80007ffe903 */
[----:B------:R-:W-:-:S13]  /*0420*/  ISETP.GE.U32.AND P0, PT, R6, 0x3, PT ;  /* 0x000000030600780c */ /* 0x000fda0003f06070 */
[----:B------:R-:W-:Y:S05]  /*0430*/  @!P0 BRA `(.L_x_1531) ;  /* 0x0000000400508947 */ /* 0x000fea0003800000 */
[----:B------:R-:W-:Y:S01]  /*0440*/  ULDC.64 UR10, c[0x0][0x270] ;  /* 0x00009c00000a7ab9 */ /* 0x000fe20000000a00 */
[----:B------:R-:W-:Y:S01]  /*0450*/  VIADD R6, R12, 0x1 ;  /* 0x000000010c067836 */ /* 0x000fe20000000000 */
[----:B------:R-:W-:-:S04]  /*0460*/  ISETP.GE.U32.AND P0, PT, R10, UR10, PT ;  /* 0x0000000a0a007c0c */ /* 0x000fc8000bf06070 */
[----:B------:R-:W-:Y:S02]  /*0470*/  ISETP.GE.AND.EX P0, PT, R11, UR11, PT, P0 ;  /* 0x0000000b0b007c0c */ /* 0x000fe4000bf06300 */
[----:B------:R-:W-:-:S11]  /*0480*/  SHF.R.S32.HI R3, RZ, 0x1f, R6 ;  /* 0x0000001fff037819 */ /* 0x000fd60000011406 */
.L_x_1534:
[----:B------:R-:W0:Y:S01]  /*0490*/  @!P0 LDC.64 R18, c[0x0][0x270] ;  /* 0x00009c00ff128b82 */ /* 0x000e220000000a00 */
[----:B------:R-:W-:Y:S01]  /*04a0*/  @!P0 IADD3 R21, P1, R6, -0x1, RZ ;  /* 0xffffffff06158810 */ /* 0x000fe20007f3e0ff */
[----:B------:R-:W-:Y:S01]  /*04b0*/  @!P0 IMAD.MOV.U32 R23, RZ, RZ, R5 ;  /* 0x000000ffff178224 */ /* 0x000fe200078e0005 */
[----:B------:R-:W-:Y:S02]  /*04c0*/  @!P0 MOV R22, R8 ;  /* 0x0000000800168202 */ /* 0x000fe40000000f00 */
[----:B------:R-:W-:-:S03]  /*04d0*/  @!P0 IADD3.X R17, R3, -0x1, RZ, P1, !PT ;  /* 0xffffffff03118810 */ /* 0x000fc60000ffe4ff */
[----:B------:R-:W1:Y:S08]  /*04e0*/  @!P0 LDC.64 R10, c[0x0][0x220] ;  /* 0x00008800ff0a8b82 */ /* 0x000e700000000a00 */
[----:B------:R-:W2:Y:S08]  /*04f0*/  @!P0 LDC.64 R12, c[0x0][0x270] ;  /* 0x00009c00ff0c8b82 */ /* 0x000eb00000000a00 */
[----:B------:R-:W3:Y:S01]  /*0500*/  @!P0 LDC.64 R14, c[0x0][0x270] ;  /* 0x00009c00ff0e8b82 */ /* 0x000ee20000000a00 */
[----:B0-----:R-:W-:-:S02]  /*0510*/  @!P0 IMAD R24, R17, R18, RZ ;  /* 0x0000001211188224 */ /* 0x001fc400078e02ff */
[----:B------:R-:W-:-:S04]  /*0520*/  @!P0 IMAD.WIDE.U32 R22, R21, R18, R22 ;  /* 0x0000001215168225 */ /* 0x000fc800078e0016 */
[----:B------:R-:W-:Y:S01]  /*0530*/  @!P0 IMAD R21, R21, R19, R24 ;  /* 0x0000001315158224 */ /* 0x000fe200078e0218 */
[----:B------:R-:W0:Y:S01]  /*0540*/  @!P0 LDC.64 R16, c[0x0][0x220] ;  /* 0x00008800ff108b82 */ /* 0x000e220000000a00 */
[----:B-1----:R-:W-:-:S03]  /*0550*/  @!P0 LEA R10, P1, R22, R10, 0x2 ;  /* 0x0000000a160a8211 */ /* 0x002fc600078210ff */
[----:B------:R-:W-:Y:S02]  /*0560*/  @!P0 IADD3 R23, R23, R21, RZ ;  /* 0x0000001517178210 */ /* 0x000fe40007ffe0ff */
[----:B------:R-:W-:Y:S02]  /*0570*/  @!P0 IADD3 R21, P2, R6, 0x1, RZ ;  /* 0x0000000106158810 */ /* 0x000fe40007f5e0ff */
[----:B------:R-:W1:Y:S01]  /*0580*/  @!P0 LDC.64 R18, c[0x0][0x220] ;  /* 0x00008800ff128b82 */ /* 0x000e620000000a00 */
[----:B------:R-:W-:Y:S01]  /*0590*/  @!P0 LEA.HI.X R11, R22, R11, R23, 0x2, P1 ;  /* 0x0000000b160b8211 */ /* 0x000fe200008f1417 */
[----:B--2---:R-:W-:Y:S01]  /*05a0*/  @!P0 IMAD R26, R3, R12, RZ ;  /* 0x0000000c031a8224 */ /* 0x004fe200078e02ff */
[----:B------:R-:W-:Y:S01]  /*05b0*/  @!P0 MOV R22, R8 ;  /* 0x0000000800168202 */ /* 0x000fe20000000f00 */
[----:B------:R-:W-:Y:S02]  /*05c0*/  @!P0 IMAD.X R27, RZ, RZ, R3, P2 ;  /* 0x000000ffff1b8224 */ /* 0x000fe400010e0603 */
[----:B------:R-:W-:-:S02]  /*05d0*/  @!P0 IMAD.MOV.U32 R23, RZ, RZ, R5 ;  /* 0x000000ffff178224 */ /* 0x000fc400078e0005 */
[----:B---3--:R-:W-:Y:S02]  /*05e0*/  @!P0 IMAD R28, R27, R14, RZ ;  /* 0x0000000e1b1c8224 */ /* 0x008fe400078e02ff */
[----:B------:R-:W-:Y:S01]  /*05f0*/  @!P0 IMAD.WIDE.U32 R24, R6, R12, R22 ;  /* 0x0000000c06188225 */ /* 0x000fe200078e0016 */
[----:B------:R-:W-:-:S03]  /*0600*/  @!P0 MOV R12, R8 ;  /* 0x00000008000c8202 */ /* 0x000fc60000000f00 */
[----:B------:R-:W-:Y:S02]  /*0610*/  @!P0 IMAD R27, R6, R13, R26 ;  /* 0x0000000d061b8224 */ /* 0x000fe400078e021a */
[----:B------:R-:W-:Y:S01]  /*0620*/  @!P0 IMAD.MOV.U32 R13, RZ, RZ, R5 ;  /* 0x000000ffff0d8224 */ /* 0x000fe200078e0005 */
[C---:B0-----:R-:W-:Y:S02]  /*0630*/  @!P0 LEA R16, P1, R24.reuse, R16, 0x2 ;  /* 0x0000001018108211 */ /* 0x041fe400078210ff */
[----:B------:R-:W-:Y:S01]  /*0640*/  @!P0 IADD3 R27, R25, R27, RZ ;  /* 0x0000001b191b8210 */ /* 0x000fe20007ffe0ff */
[C---:B------:R-:W-:Y:S02]  /*0650*/  @!P0 IMAD.WIDE.U32 R22, R21.reuse, R14, R12 ;  /* 0x0000000e15168225 */ /* 0x040fe400078e000c */
[----:B------:R-:W0:Y:S01]  /*0660*/  @!P0 LDC.64 R12, c[0x0][0x270] ;  /* 0x00009c00ff0c8b82 */ /* 0x000e220000000a00 */
[----:B------:R-:W-:Y:S01]  /*0670*/  @!P0 LEA.HI.X R17, R24, R17, R27, 0x2, P1 ;  /* 0x0000001118118211 */ /* 0x000fe200008f141b */
[----:B------:R-:W-:Y:S01]  /*0680*/  @!P0 IMAD R21, R21, R15, R28 ;  /* 0x0000000f15158224 */ /* 0x000fe200078e021c */
[----:B-1----:R-:W-:-:S03]  /*0690*/  @!P0 LEA R24, P1, R22, R18, 0x2 ;  /* 0x0000001216188211 */ /* 0x002fc600078210ff */
[----:B------:R-:W-:Y:S02]  /*06a0*/  @!P0 IMAD.IADD R21, R23, 0x1, R21 ;  /* 0x0000000117158824 */ /* 0x000fe400078e0215 */
[----:B------:R-:W1:Y:S03]  /*06b0*/  @!P0 LDC.64 R14, c[0x0][0x220] ;  /* 0x00008800ff0e8b82 */ /* 0x000e660000000a00 */
[----:B------:R-:W-:Y:S02]  /*06c0*/  @!P0 LEA.HI.X R25, R22, R19, R21, 0x2, P1 ;  /* 0x0000001316198211 */ /* 0x000fe400008f1415 */
[----:B------:R-:W-:Y:S02]  /*06d0*/  CS2R R18, SRZ ;  /* 0x0000000000127805 */ /* 0x000fe4000001ff00 */
[----:B------:R-:W-:-:S04]  /*06e0*/  @!P0 IADD3 R21, P1, R6, 0x2, RZ ;  /* 0x0000000206158810 */ /* 0x000fc80007f3e0ff */
[----:B------:R-:W-:Y:S01]  /*06f0*/  @!P0 IADD3.X R23, RZ, R3, RZ, P1, !PT ;  /* 0x00000003ff178210 */ /* 0x000fe20000ffe4ff */
[----:B------:R2:W3:Y:S02]  /*0700*/  @!P0 LDG.E.64 R18, desc[UR6][R10.64] ;  /* 0x000000060a128981 */ /* 0x0004e4000c1e1b00 */
[----:B--2---:R-:W-:Y:S01]  /*0710*/  @!P0 MOV R11, R5 ;  /* 0x00000005000b8202 */ /* 0x004fe20000000f00 */
[----:B------:R-:W-:-:S04]  /*0720*/  @!P0 IMAD.MOV.U32 R10, RZ, RZ, R8 ;  /* 0x000000ffff0a8224 */ /* 0x000fc800078e0008 */
[----:B0-----:R-:W-:-:S04]  /*0730*/  @!P0 IMAD.WIDE.U32 R26, R21, R12, R10 ;  /* 0x0000000c151a8225 */ /* 0x001fc800078e000a */
[----:B------:R-:W-:Y:S01]  /*0740*/  @!P0 IMAD R12, R23, R12, RZ ;  /* 0x0000000c170c8224 */ /* 0x000fe200078e02ff */
[----:B------:R-:W-:-:S03]  /*0750*/  CS2R R22, SRZ ;  /* 0x0000000000167805 */ /* 0x000fc6000001ff00 */
[----:B------:R-:W-:Y:S01]  /*0760*/  @!P0 IMAD R21, R21, R13, R12 ;  /* 0x0000000d15158224 */ /* 0x000fe200078e020c */
[----:B------:R-:W-:Y:S02]  /*0770*/  CS2R R12, SRZ ;  /* 0x00000000000c7805 */ /* 0x000fe4000001ff00 */
[C---:B-1----:R-:W-:Y:S01]  /*0780*/  @!P0 LEA R14, P1, R26.reuse, R14, 0x2 ;  /* 0x0000000e1a0e8211 */ /* 0x042fe200078210ff */
[----:B------:R0:W2:Y:S01]  /*0790*/  @!P0 LDG.E.64 R22, desc[UR6][R16.64] ;  /* 0x0000000610168981 */ /* 0x0000a2000c1e1b00 */
[----:B------:R-:W-:Y:S01]  /*07a0*/  @!P0 IMAD.IADD R21, R27, 0x1, R21 ;  /* 0x000000011b158824 */ /* 0x000fe200078e0215 */
[----:B------:R-:W-:Y:S02]  /*07b0*/  CS2R R10, SRZ ;  /* 0x00000000000a7805 */ /* 0x000fe4000001ff00 */
[----:B------:R-:W4:Y:S02]  /*07c0*/  @!P0 LDG.E.64 R12, desc[UR6][R24.64] ;  /* 0x00000006180c8981 */ /* 0x000f24000c1e1b00 */
[----:B------:R-:W-:-:S05]  /*07d0*/  @!P0 LEA.HI.X R15, R26, R15, R21, 0x2, P1 ;  /* 0x0000000f1a0f8211 */ /* 0x000fca00008f1415 */
[----:B------:R-:W5:Y:S01]  /*07e0*/  @!P0 LDG.E.64 R10, desc[UR6][R14.64] ;  /* 0x000000060e0a8981 */ /* 0x000f62000c1e1b00 */
[C---:B---3--:R-:W-:Y:S01]  /*07f0*/  FADD.FTZ R21, R18.reuse, R19 ;  /* 0x0000001312157221 */ /* 0x048fe20000010000 */
[----:B------:R-:W-:-:S04]  /*0800*/  FMUL.FTZ R18, R18, R18 ;  /* 0x0000001212127220 */ /* 0x000fc80000410000 */
[----:B------:R-:W-:Y:S01]  /*0810*/  FFMA.FTZ R18, R19, R19, R18 ;  /* 0x0000001313127223 */ /* 0x000fe20000010012 */
[----:B------:R-:W-:-:S03]  /*0820*/  FADD.FTZ R21, R21, R20 ;  /* 0x0000001415157221 */ /* 0x000fc60000010000 */
[----:B0-----:R-:W-:Y:S01]  /*0830*/  FADD.FTZ R17, R18, R7 ;  /* 0x0000000712117221 */ /* 0x001fe20000010000 */
[----:B------:R-:W-:-:S04]  /*0840*/  IADD3 R7, R6, 0x3, RZ ;  /* 0x0000000306077810 */ /* 0x000fc80007ffe0ff */
[----:B------:R-:W-:Y:S01]  /*0850*/  ISETP.GE.AND P1, PT, R7, R2, PT ;  /* 0x000000020700720c */ /* 0x000fe20003f26270 */
[C---:B--2---:R-:W-:Y:S01]  /*0860*/  FMUL.FTZ R16, R22.reuse, R22 ;  /* 0x0000001616107220 */ /* 0x044fe20000410000 */
[----:B------:R-:W-:Y:S01]  /*0870*/  FADD.FTZ R22, R22, R23 ;  /* 0x0000001716167221 */ /* 0x000fe20000010000 */
[----:B----4-:R-:W-:-:S03]  /*0880*/  FMUL.FTZ R18, R12, R12 ;  /* 0x0000000c0c127220 */ /* 0x010fc60000410000 */
[----:B------:R-:W-:Y:S01]  /*0890*/  FADD.FTZ R21, R21, R22 ;  /* 0x0000001615157221 */ /* 0x000fe20000010000 */
[----:B------:R-:W-:Y:S01]  /*08a0*/  FADD.FTZ R12, R12, R13 ;  /* 0x0000000d0c0c7221 */ /* 0x000fe20000010000 */
[----:B------:R-:W-:Y:S01]  /*08b0*/  FFMA.FTZ R16, R23, R23, R16 ;  /* 0x0000001717107223 */ /* 0x000fe20000010010 */
[----:B------:R-:W-:Y:S02]  /*08c0*/  FFMA.FTZ R18, R13, R13, R18 ;  /* 0x0000000d0d127223 */ /* 0x000fe40000010012 */
[----:B------:R-:W-:Y:S01]  /*08d0*/  FADD.FTZ R21, R21, R12 ;  /* 0x0000000c15157221 */ /* 0x000fe20000010000 */
[----:B------:R-:W-:Y:S01]  /*08e0*/  FADD.FTZ R17, R17, R16 ;  /* 0x0000001011117221 */ /* 0x000fe20000010000 */
[----:B-----5:R-:W-:Y:S01]  /*08f0*/  FMUL.FTZ R12, R10, R10 ;  /* 0x0000000a0a0c7220 */ /* 0x020fe20000410000 */
[----:B------:R-:W-:Y:S01]  /*0900*/  IADD3 R6, P2, R6, 0x4, RZ ;  /* 0x0000000406067810 */ /* 0x000fe20007f5e0ff */
[----:B------:R-:W-:Y:S01]  /*0910*/  FADD.FTZ R10, R10, R11 ;  /* 0x0000000b0a0a7221 */ /* 0x000fe20000010000 */
[----:B------:R-:W-:Y:S01]  /*0920*/  FADD.FTZ R17, R17, R18 ;  /* 0x0000001211117221 */ /* 0x000fe20000010000 */
[----:B------:R-:W-:-:S02]  /*0930*/  FFMA.FTZ R12, R11, R11, R12 ;  /* 0x0000000b0b0c7223 */ /* 0x000fc4000001000c */
[----:B------:R-:W-:Y:S01]  /*0940*/  FADD.FTZ R20, R21, R10 ;  /* 0x0000000a15147221 */ /* 0x000fe20000010000 */
[----:B------:R-:W-:Y:S02]  /*0950*/  IMAD.X R3, RZ, RZ, R3, P2 ;  /* 0x000000ffff037224 */ /* 0x000fe400010e0603 */
[----:B------:R-:W-:Y:S01]  /*0960*/  FADD.FTZ R7, R17, R12 ;  /* 0x0000000c11077221 */ /* 0x000fe20000010000 */
[----:B------:R-:W-:Y:S06]  /*0970*/  @!P1 BRA `(.L_x_1534) ;  /* 0xfffffff800c49947 */ /* 0x000fec000383ffff */
.L_x_1531:
[----:B------:R-:W-:Y:S01]  /*0980*/  ULDC UR9, c[0x0][0x29c] ;  /* 0x0000a70000097ab9 */ /* 0x000fe20000000800 */
[----:B------:R-:W-:Y:S01]  /*0990*/  MOV R9, 0x400 ;  /* 0x0000040000097802 */ /* 0x000fe20000000f00 */
[----:B------:R-:W0:Y:S01]  /*09a0*/  I2F.U32.RP R6, UR9 ;  /* 0x0000000900067d06 */ /* 0x000e220008209000 */
[----:B------:R-:W-:-:S07]  /*09b0*/  ISETP.NE.U32.AND P2, PT, RZ, UR9, PT ;  /* 0x00000009ff007c0c */ /* 0x000fce000bf45070 */
[----:B0-----:R-:W0:Y:S02]  /*09c0*/  MUFU.RCP R6, R6 ;  /* 0x0000000600067308 */ /* 0x001e240000001000 */
[----:B0-----:R-:W-:Y:S02]  /*09d0*/  IADD3 R2, R6, 0xffffffe, RZ ;  /* 0x0ffffffe06027810 */ /* 0x001fe40007ffe0ff */
[----:B------:R-:W0:Y:S04]  /*09e0*/  S2R R6, SR_CgaCtaId ;  /* 0x0000000000067919 */ /* 0x000e280000008800 */
[----:B------:R1:W2:Y:S02]  /*09f0*/  F2I.FTZ.U32.TRUNC.NTZ R3, R2 ;  /* 0x0000000200037305 */ /* 0x0002a4000021f000 */
[----:B-1----:R-:W-:Y:S01]  /*0a00*/  HFMA2.MMA R2, -RZ, RZ, 0, 0 ;  /* 0x00000000ff027435 */ /* 0x002fe200000001ff */
[----:B--2---:R-:W-:-:S04]  /*0a10*/  IMAD.MOV R5, RZ, RZ, -R3 ;  /* 0x000000ffff057224 */ /* 0x004fc800078e0a03 */
[----:B------:R-:W-:-:S05]  /*0a20*/  IMAD R5, R5, UR9, RZ ;  /* 0x0000000905057c24 */ /* 0x000fca000f8e02ff */
[----:B------:R-:W-:-:S06]  /*0a30*/  IMAD.HI.U32 R3, R3, R5, R2 ;  /* 0x0000000503037227 */ /* 0x000fcc00078e0002 */
[----:B------:R-:W-:Y:S01]  /*0a40*/  IMAD.HI.U32 R5, R3, R4, RZ ;  /* 0x0000000403057227 */ /* 0x000fe200078e00ff */
[----:B0-----:R-:W-:-:S03]  /*0a50*/  LEA R9, R6, R9, 0x18 ;  /* 0x0000000906097211 */ /* 0x001fc600078ec0ff */
[----:B------:R-:W-:-:S04]  /*0a60*/  IMAD.MOV R3, RZ, RZ, -R5 ;  /* 0x000000ffff037224 */ /* 0x000fc800078e0a05 */
[----:B------:R-:W-:-:S05]  /*0a70*/  IMAD R3, R3, UR9, R4 ;  /* 0x0000000903037c24 */ /* 0x000fca000f8e0204 */
[----:B------:R-:W-:-:S13]  /*0a80*/  ISETP.GE.U32.AND P0, PT, R3, UR9, PT ;  /* 0x0000000903007c0c */ /* 0x000fda000bf06070 */
[----:B------:R-:W-:Y:S01]  /*0a90*/  @P0 IADD3 R3, R3, -UR9, RZ ;  /* 0x8000000903030c10 */ /* 0x000fe2000fffe0ff */
[----:B------:R-:W-:-:S03]  /*0aa0*/  @P0 VIADD R5, R5, 0x1 ;  /* 0x0000000105050836 */ /* 0x000fc60000000000 */
[----:B------:R-:W-:-:S13]  /*0ab0*/  ISETP.GE.U32.AND P1, PT, R3, UR9, PT ;  /* 0x0000000903007c0c */ /* 0x000fda000bf26070 */
[----:B------:R-:W-:Y:S02]  /*0ac0*/  @P1 IADD3 R5, R5, 0x1, RZ ;  /* 0x0000000105051810 */ /* 0x000fe40007ffe0ff */
[----:B------:R-:W-:-:S05]  /*0ad0*/  @!P2 LOP3.LUT R5, RZ, UR9, RZ, 0x33, !PT ;  /* 0x00000009ff05ac12 */ /* 0x000fca000f8e33ff */
[----:B------:R-:W-:-:S04]  /*0ae0*/  IMAD.MOV R3, RZ, RZ, -R5 ;  /* 0x000000ffff037224 */ /* 0x000fc800078e0a05 */
[----:B------:R-:W-:Y:S02]  /*0af0*/  IMAD R4, R3, UR9, R4 ;  /* 0x0000000903047c24 */ /* 0x000fe4000f8e0204 */
[----:B------:R-:W-:-:S03]  /*0b00*/  IMAD R3, R0, 0xc, R9 ;  /* 0x0000000c00037824 */ /* 0x000fc600078e0209 */
[----:B------:R-:W-:Y:S02]  /*0b10*/  ISETP.NE.AND P0, PT, R4, RZ, PT ;  /* 0x000000ff0400720c */ /* 0x000fe40003f05270 */
[----:B------:R0:W-:Y:S02]  /*0b20*/  STS [R3+0x214], R20 ;  /* 0x0002141403007388 */ /* 0x0001e40000000800 */
[----:B------:R-:W-:Y:S02]  /*0b30*/  SEL R2, RZ, 0x1, P0 ;  /* 0x00000001ff027807 */ /* 0x000fe40000000000 */
[----:B------:R-:W-:Y:S01]  /*0b40*/  ISETP.GT.U32.AND P0, PT, R0, 0x1b, PT ;  /* 0x0000001b0000780c */ /* 0x000fe20003f04070 */
[----:B------:R0:W-:Y:S04]  /*0b50*/  STS [R3+0x218], R7 ;  /* 0x0002180703007388 */ /* 0x0001e80000000800 */
[----:B------:R0:W-:Y:S01]  /*0b60*/  STS [R3+0x210], R2 ;  /* 0x0002100203007388 */ /* 0x0001e20000000800 */
[----:B------:R-:W-:Y:S07]  /*0b70*/  BAR.SYNC.DEFER_BLOCKING 0x0 ;  /* 0x0000000000007b1d */ /* 0x000fee0000010000 */
[----:B------:R-:W-:Y:S05]  /*0b80*/  @P0 BRA `(.L_x_1535) ;  /* 0x0000000c00940947 */ /* 0x000fea0003800000 */
[----:B------:R-:W-:Y:S01]  /*0b90*/  IMAD R6, R0, 0x54, R9 ;  /* 0x0000005400067824 */ /* 0x000fe200078e0209 */
[----:B------:R-:W1:Y:S04]  /*0ba0*/  S2R R17, SR_LANEID ;  /* 0x0000000000117919 */ /* 0x000e680000000000 */
[----:B0-----:R-:W0:Y:S04]  /*0bb0*/  LDS R2, [R6+0x21c] ;  /* 0x00021c0006027984 */ /* 0x001e280000000800 */
[----:B------:R-:W-:Y:S04]  /*0bc0*/  LDS R3, [R6+0x220] ;  /* 0x0002200006037984 */ /* 0x000fe80000000800 */
[----:B------:R-:W-:Y:S04]  /*0bd0*/  LDS R8, [R6+0x214] ;  /* 0x0002140006087984 */ /* 0x000fe80000000800 */
[----:B------:R-:W2:Y:S04]  /*0be0*/  LDS R22, [R6+0x228] ;  /* 0x0002280006167984 */ /* 0x000ea80000000800 */
[----:B------:R-:W3:Y:S04]  /*0bf0*/  LDS R21, [R6+0x234] ;  /* 0x0002340006157984 */ /* 0x000ee80000000800 */
[----:B------:R-:W4:Y:S04]  /*0c00*/  LDS R16, [R6+0x240] ;  /* 0x0002400006107984 */ /* 0x000f280000000800 */
[----:B------:R-:W-:Y:S04]  /*0c10*/  LDS R20, [R6+0x224] ;  /* 0x0002240006147984 */ /* 0x000fe80000000800 */
[----:B------:R-:W5:Y:S04]  /*0c20*/  LDS R23, [R6+0x218] ;  /* 0x0002180006177984 */ /* 0x000f680000000800 */
[----:B------:R-:W1:Y:S04]  /*0c30*/  LDS R12, [R6+0x24c] ;  /* 0x00024c00060c7984 */ /* 0x000e680000000800 */
[----:B------:R-:W1:Y:S04]  /*0c40*/  LDS R24, [R6+0x22c] ;  /* 0x00022c0006187984 */ /* 0x000e680000000800 */
[----:B------:R-:W1:Y:S01]  /*0c50*/  LDS R27, [R6+0x230] ;  /* 0x00023000061b7984 */ /* 0x000e620000000800 */
[----:B0-----:R-:W-:-:S03]  /*0c60*/  ISETP.NE.AND P0, PT, R2, RZ, PT ;  /* 0x000000ff0200720c */ /* 0x001fc60003f05270 */
[----:B------:R-:W0:Y:S04]  /*0c70*/  LDS R13, [R6+0x258] ;  /* 0x00025800060d7984 */ /* 0x000e280000000800 */
[----:B------:R-:W0:Y:S04]  /*0c80*/  LDS R19, [R6+0x238] ;  /* 0x0002380006137984 */ /* 0x000e280000000800 */
[----:B------:R-:W0:Y:S01]  /*0c90*/  LDS R18, [R6+0x23c] ;  /* 0x00023c0006127984 */ /* 0x000e220000000800 */
[----:B--2---:R-:W-:Y:S01]  /*0ca0*/  ISETP.NE.AND P1, PT, R22, RZ, PT ;  /* 0x000000ff1600720c */ /* 0x004fe20003f25270 */
[----:B------:R-:W-:-:S02]  /*0cb0*/  @!P0 FADD.FTZ R3, R3, R8 ;  /* 0x0000000803038221 */ /* 0x000fc40000010000 */
[----:B------:R-:W2:Y:S01]  /*0cc0*/  LDS R25, [R6+0x210] ;  /* 0x0002100006197984 */ /* 0x000ea20000000800 */
[----:B---3--:R-:W-:-:S03]  /*0cd0*/  ISETP.NE.AND P2, PT, R21, RZ, PT ;  /* 0x000000ff1500720c */ /* 0x008fc60003f45270 */
[----:B------:R-:W3:Y:S01]  /*0ce0*/  LDS R14, [R6+0x244] ;  /* 0x00024400060e7984 */ /* 0x000ee20000000800 */
[----:B----4-:R-:W-:-:S03]  /*0cf0*/  ISETP.NE.AND P3, PT, R16, RZ, PT ;  /* 0x000000ff1000720c */ /* 0x010fc60003f65270 */
[----:B------:R-:W4:Y:S04]  /*0d00*/  LDS R15, [R6+0x248] ;  /* 0x00024800060f7984 */ /* 0x000f280000000800 */
[----:B------:R-:W4:Y:S01]  /*0d10*/  LDS R11, [R6+0x250] ;  /* 0x00025000060b7984 */ /* 0x000f220000000800 */
[----:B-----5:R-:W-:-:S03]  /*0d20*/  @!P0 FADD.FTZ R20, R20, R23 ;  /* 0x0000001714148221 */ /* 0x020fc60000010000 */
[----:B------:R-:W5:Y:S01]  /*0d30*/  LDS R10, [R6+0x254] ;  /* 0x00025400060a7984 */ /* 0x000f620000000800 */
[----:B-1----:R-:W-:-:S03]  /*0d40*/  ISETP.NE.AND P0, PT, R12, RZ, PT ;  /* 0x000000ff0c00720c */ /* 0x002fc60003f05270 */
[----:B------:R-:W1:Y:S01]  /*0d50*/  LDS R8, [R6+0x25c] ;  /* 0x00025c0006087984 */ /* 0x000e620000000800 */
[----:B------:R-:W-:Y:S01]  /*0d60*/  @!P1 FADD.FTZ R24, R3, R24 ;  /* 0x0000001803189221 */ /* 0x000fe20000010000 */
[----:B------:R-:W-:Y:S02]  /*0d70*/  SHF.R.U32.HI R3, RZ, 0x2, R17 ;  /* 0x00000002ff037819 */ /* 0x000fe40000011611 */
[----:B------:R-:W1:Y:S01]  /*0d80*/  LDS R7, [R6+0x260] ;  /* 0x0002600006077984 */ /* 0x000e620000000800 */
[----:B------:R-:W-:Y:S01]  /*0d90*/  @!P1 FADD.FTZ R27, R20, R27 ;  /* 0x0000001b141b9221 */ /* 0x000fe20000010000 */
[----:B0-----:R-:W-:Y:S01]  /*0da0*/  ISETP.NE.AND P1, PT, R13, RZ, PT ;  /* 0x000000ff0d00720c */ /* 0x001fe20003f25270 */
[----:B------:R-:W-:Y:S02]  /*0db0*/  @!P2 FADD.FTZ R19, R24, R19 ;  /* 0x000000131813a221 */ /* 0x000fe40000010000 */
[----:B------:R-:W-:Y:S01]  /*0dc0*/  @!P2 FADD.FTZ R18, R27, R18 ;  /* 0x000000121b12a221 */ /* 0x000fe20000010000 */
[----:B--2---:R-:W-:Y:S01]  /*0dd0*/  IADD3 R25, R22, R2, R25 ;  /* 0x0000000216197210 */ /* 0x004fe20007ffe019 */
[----:B------:R-:W-:-:S04]  /*0de0*/  IMAD.WIDE.U32 R2, R3, 0x24924925, RZ ;  /* 0x2492492503027825 */ /* 0x000fc800078e00ff */
[----:B---3--:R-:W-:Y:S01]  /*0df0*/  @!P3 FADD.FTZ R14, R19, R14 ;  /* 0x0000000e130eb221 */ /* 0x008fe20000010000 */
[----:B------:R-:W-:Y:S01]  /*0e00*/  IADD3 R25, R16, R25, R21 ;  /* 0x0000001910197210 */ /* 0x000fe20007ffe015 */
[----:B------:R-:W-:Y:S01]  /*0e10*/  IMAD R2, R3, -0x1c, R17 ;  /* 0xffffffe403027824 */ /* 0x000fe200078e0211 */
[----:B------:R-:W-:Y:S01]  /*0e20*/  MOV R3, 0xfffffff ;  /* 0x0fffffff00037802 */ /* 0x000fe20000000f00 */
[----:B----4-:R-:W-:Y:S01]  /*0e30*/  @!P3 FADD.FTZ R15, R18, R15 ;  /* 0x0000000f120fb221 */ /* 0x010fe20000010000 */
[----:B------:R-:W-:Y:S01]  /*0e40*/  IADD3 R12, R13, R25, R12 ;  /* 0x000000190d0c7210 */ /* 0x000fe20007ffe00c */
[----:B------:R-:W-:Y:S01]  /*0e50*/  IMAD R9, R2, 0xc, R9 ;  /* 0x0000000c02097824 */ /* 0x000fe200078e0209 */
[----:B------:R-:W-:Y:S01]  /*0e60*/  R2UR UR4, R3 ;  /* 0x00000000030472ca */ /* 0x000fe200000e0000 */
[----:B------:R-:W-:-:S03]  /*0e70*/  @!P0 FADD.FTZ R11, R14, R11 ;  /* 0x0000000b0e0b8221 */ /* 0x000fc60000010000 */
[----:B------:R0:W-:Y:S01]  /*0e80*/  STS [R9+0xc0], R12 ;  /* 0x0000c00c09007388 */ /* 0x0001e20000000800 */
[----:B-----5:R-:W-:Y:S01]  /*0e90*/  @!P0 FADD.FTZ R10, R15, R10 ;  /* 0x0000000a0f0a8221 */ /* 0x020fe20000010000 */
[----:B-1----:R-:W-:-:S03]  /*0ea0*/  @!P1 FADD.FTZ R8, R11, R8 ;  /* 0x000000080b089221 */ /* 0x002fc60000010000 */
[----:B------:R-:W-:Y:S02]  /*0eb0*/  @!P1 FADD.FTZ R7, R10, R7 ;  /* 0x000000070a079221 */ /* 0x000fe40000010000 */
[----:B------:R0:W-:Y:S04]  /*0ec0*/  STS [R9+0xc4], R8 ;  /* 0x0000c40809007388 */ /* 0x0001e80000000800 */
[----:B------:R0:W-:Y:S01]  /*0ed0*/  STS [R9+0xc8], R7 ;  /* 0x0000c80709007388 */ /* 0x0001e20000000800 */
[----:B------:R-:W-:Y:S05]  /*0ee0*/  BRA.DIV UR4, `(.L_x_1536) ;  /* 0x0000000e04487947 */ /* 0x000fea000b800000 */
[----:B------:R-:W-:Y:S01]  /*0ef0*/  NOP ;  /* 0x0000000000007918 */ /* 0x000fe20000000000 */
.L_x_1550:
[----:B------:R-:W-:Y:S01]  /*0f00*/  ISETP.NE.AND P0, PT, R2, RZ, PT ;  /* 0x000000ff0200720c */ /* 0x000fe20003f05270 */
[----:B------:R-:W-:-:S12]  /*0f10*/  BSSY B0, `(.L_x_1537) ;  /* 0x000000b000007945 */ /* 0x000fd80003800000 */
[----:B------:R-:W-:Y:S05]  /*0f20*/  @!P0 BRA `(.L_x_1538) ;  /* 0x0000000000248947 */ /* 0x000fea0003800000 */
[----:B------:R-:W1:Y:S01]  /*0f30*/  LDS R10, [R9+0xbc] ;  /* 0x0000bc00090a7984 */ /* 0x000e620000000800 */
[----:B------:R-:W-:-:S03]  /*0f40*/  ISETP.NE.AND P0, PT, R12, RZ, PT ;  /* 0x000000ff0c00720c */ /* 0x000fc60003f05270 */
[----:B------:R-:W2:Y:S04]  /*0f50*/  LDS R11, [R9+0xb8] ;  /* 0x0000b800090b7984 */ /* 0x000ea80000000800 */
[----:B------:R-:W3:Y:S01]  /*0f60*/  LDS R13, [R9+0xb4] ;  /* 0x0000b400090d7984 */ /* 0x000ee20000000800 */
[----:B-1----:R-:W-:Y:S01]  /*0f70*/  FADD.FTZ R10, R7, R10 ;  /* 0x0000000a070a7221 */ /* 0x002fe20000010000 */
[----:B--2---:R-:W-:-:S04]  /*0f80*/  FADD.FTZ R11, R8, R11 ;  /* 0x0000000b080b7221 */ /* 0x004fc80000010000 */
[----:B0-----:R-:W-:Y:S01]  /*0f90*/  FSEL R7, R10, R7, !P0 ;  /* 0x000000070a077208 */ /* 0x001fe20004000000 */
[----:B---3--:R-:W-:Y:S01]  /*0fa0*/  IMAD.IADD R12, R12, 0x1, R13 ;  /* 0x000000010c0c7824 */ /* 0x008fe200078e020d */
[----:B------:R-:W-:-:S07]  /*0fb0*/  FSEL R8, R11, R8, !P0 ;  /* 0x000000080b087208 */ /* 0x000fce0004000000 */
.L_x_1538:
[----:B------:R-:W-:Y:S05]  /*0fc0*/  BSYNC B0 ;  /* 0x0000000000007941 */ /* 0x000fea0003800000 */
.L_x_1537:
[----:B------:R-:W-:-:S13]  /*0fd0*/  R2UR UR4, R3 ;  /* 0x00000000030472ca */ /* 0x000fda00000e0000 */
[----:B------:R-:W-:Y:S05]  /*0fe0*/  BRA.DIV UR4, `(.L_x_1539) ;  /* 0x0000000e04187947 */ /* 0x000fea000b800000 */
[----:B------:R-:W-:Y:S01]  /*0ff0*/  NOP ;  /* 0x0000000000007918 */ /* 0x000fe20000000000 */
[----:B------:R1:W-:Y:S04]  /*1000*/  STS [R9+0xc0], R12 ;  /* 0x0000c00c09007388 */ /* 0x0003e80000000800 */
[----:B------:R1:W-:Y:S04]  /*1010*/  STS [R9+0xc4], R8 ;  /* 0x0000c40809007388 */ /* 0x0003e80000000800 */
[----:B------:R1:W-:Y:S01]  /*1020*/  STS [R9+0xc8], R7 ;  /* 0x0000c80709007388 */ /* 0x0003e20000000800 */
[----:B------:R-:W-:Y:S01]  /*1030*/  NOP ;  /* 0x0000000000007918 */ /* 0x000fe20000000000 */
.L_x_1554:
[----:B------:R-:W-:Y:S01]  /*1040*/  ISETP.GE.U32.AND P0, PT, R2, 0x2, PT ;  /* 0x000000020200780c */ /* 0x000fe20003f06070 */
[----:B------:R-:W-:-:S12]  /*1050*/  BSSY B0, `(.L_x_1540) ;  /* 0x000000b000007945 */ /* 0x000fd80003800000 */
[----:B------:R-:W-:Y:S05]  /*1060*/  @!P0 BRA `(.L_x_1541) ;  /* 0x0000000000248947 */ /* 0x000fea0003800000 */
[----:B------:R-:W2:Y:S01]  /*1070*/  LDS R10, [R9+0xb0] ;  /* 0x0000b000090a7984 */ /* 0x000ea20000000800 */
[----:B------:R-:W-:-:S03]  /*1080*/  ISETP.NE.AND P0, PT, R12, RZ, PT ;  /* 0x000000ff0c00720c */ /* 0x000fc60003f05270 */
[----:B------:R-:W3:Y:S04]  /*1090*/  LDS R11, [R9+0xac] ;  /* 0x0000ac00090b7984 */ /* 0x000ee80000000800 */
[----:B------:R-:W4:Y:S01]  /*10a0*/  LDS R13, [R9+0xa8] ;  /* 0x0000a800090d7984 */ /* 0x000f220000000800 */
[----:B--2---:R-:W-:Y:S01]  /*10b0*/  FADD.FTZ R10, R7, R10 ;  /* 0x0000000a070a7221 */ /* 0x004fe20000010000 */
[----:B---3--:R-:W-:-:S04]  /*10c0*/  FADD.FTZ R11, R8, R11 ;  /* 0x0000000b080b7221 */ /* 0x008fc80000010000 */
[----:B01----:R-:W-:Y:S02]  /*10d0*/  FSEL R7, R10, R7, !P0 ;  /* 0x000000070a077208 */ /* 0x003fe40004000000 */
[----:B----4-:R-:W-:Y:S02]  /*10e0*/  IADD3 R12, R12, R13, RZ ;  /* 0x0000000d0c0c7210 */ /* 0x010fe40007ffe0ff */
[----:B------:R-:W-:-:S07]  /*10f0*/  FSEL R8, R11, R8, !P0 ;  /* 0x000000080b087208 */ /* 0x000fce0004000000 */
.L_x_1541:
[----:B------:R-:W-:Y:S05]  /*1100*/  BSYNC B0 ;  /* 0x0000000000007941 */ /* 0x000fea0003800000 */
.L_x_1540:
[----:B------:R-:W-:-:S13]  /*1110*/  R2UR UR4, R3 ;  /* 0x00000000030472ca */ /* 0x000fda00000e0000 */
[----:B------:R-:W-:Y:S05]  /*1120*/  BRA.DIV UR4, `(.L_x_1542) ;  /* 0x0000000a04f87947 */ /* 0x000fea000b800000 */
[----:B------:R-:W-:Y:S01]  /*1130*/  NOP ;  /* 0x0000000000007918 */ /* 0x000fe20000000000 */
[----:B------:R2:W-:Y:S04]  /*1140*/  STS [R9+0xc0], R12 ;  /* 0x0000c00c09007388 */ /* 0x0005e80000000800 */
[----:B------:R2:W-:Y:S04]  /*1150*/  STS [R9+0xc4], R8 ;  /* 0x0000c40809007388 */ /* 0x0005e80000000800 */
[----:B------:R2:W-:Y:S01]  /*1160*/  STS [R9+0xc8], R7 ;  /* 0x0000c80709007388 */ /* 0x0005e20000000800 */
[----:B------:R-:W-:Y:S01]  /*1170*/  NOP ;  /* 0x0000000000007918 */ /* 0x000fe20000000000 */
.L_x_1558:
[----:B------:R-:W-:Y:S01]  /*1180*/  ISETP.GE.U32.AND P0, PT, R2, 0x4, PT ;  /* 0x000000040200780c */ /* 0x000fe20003f06070 */
[----:B------:R-:W-:-:S12]  /*1190*/  BSSY B0, `(.L_x_1543) ;  /* 0x000000b000007945 */ /* 0x000fd80003800000 */
[----:B------:R-:W-:Y:S05]  /*11a0*/  @!P0 BRA `(.L_x_1544) ;  /* 0x0000000000248947 */ /* 0x000fea0003800000 */
[----:B------:R-:W3:Y:S01]  /*11b0*/  LDS R10, [R9+0x98] ;  /* 0x00009800090a7984 */ /* 0x000ee20000000800 */
[----:B------:R-:W-:-:S03]  /*11c0*/  ISETP.NE.AND P0, PT, R12, RZ, PT ;  /* 0x000000ff0c00720c */ /* 0x000fc60003f05270 */
[----:B------:R-:W4:Y:S04]  /*11d0*/  LDS R11, [R9+0x94] ;  /* 0x00009400090b7984 */ /* 0x000f280000000800 */
[----:B------:R-:W5:Y:S01]  /*11e0*/  LDS R13, [R9+0x90] ;  /* 0x00009000090d7984 */ /* 0x000f620000000800 */
[----:B---3--:R-:W-:Y:S01]  /*11f0*/  FADD.FTZ R10, R7, R10 ;  /* 0x0000000a070a7221 */ /* 0x008fe20000010000 */
[----:B----4-:R-:W-:-:S04]  /*1200*/  FADD.FTZ R11, R8, R11 ;  /* 0x0000000b080b7221 */ /* 0x010fc80000010000 */
[----:B012---:R-:W-:Y:S01]  /*1210*/  FSEL R7, R10, R7, !P0 ;  /* 0x000000070a077208 */ /* 0x007fe20004000000 */
[----:B-----5:R-:W-:Y:S01]  /*1220*/  IMAD.IADD R12, R12, 0x1, R13 ;  /* 0x000000010c0c7824 */ /* 0x020fe200078e020d */
[----:B------:R-:W-:-:S07]  /*1230*/  FSEL R8, R11, R8, !P0 ;  /* 0x000000080b087208 */ /* 0x000fce0004000000 */
.L_x_1544:
[----:B------:R-:W-:Y:S05]  /*1240*/  BSYNC B0 ;  /* 0x0000000000007941 */ /* 0x000fea0003800000 */
.L_x_1543:
[----:B------:R-:W-:-:S13]  /*1250*/  R2UR UR4, R3 ;  /* 0x00000000030472ca */ /* 0x000fda00000e0000 */
[----:B------:R-:W-:Y:S05]  /*1260*/  BRA.DIV UR4, `(.L_x_1545) ;  /* 0x0000000a04d87947 */ /* 0x000fea000b800000 */
[----:B------:R-:W-:Y:S01]  /*1270*/  NOP ;  /* 0x0000000000007918 */ /* 0x000fe20000000000 */
[----:B------:R3:W-:Y:S04]  /*1280*/  STS [R9+0xc0], R12 ;  /* 0x0000c00c09007388 */ /* 0x0007e80000000800 */
[----:B------:R3:W-:Y:S04]  /*1290*/  STS [R9+0xc4], R8 ;  /* 0x0000c40809007388 */ /* 0x0007e80000000800 */
[----:B------:R3:W-:Y:S01]  /*12a0*/  STS [R9+0xc8], R7 ;  /* 0x0000c80709007388 */ /* 0x0007e20000000800 */
[----:B------:R-:W-:Y:S01]  /*12b0*/  NOP ;  /* 0x0000000000007918 */ /* 0x000fe20000000000 */
.L_x_1562:
[----:B------:R-:W-:Y:S01]  /*12c0*/  ISETP.GE.U32.AND P0, PT, R2, 0x8, PT ;  /* 0x000000080200780c */ /* 0x000fe20003f06070 */
[----:B------:R-:W-:-:S12]  /*12d0*/  BSSY B0, `(.L_x_1546) ;  /* 0x000000b000007945 */ /* 0x000fd80003800000 */
[----:B------:R-:W-:Y:S05]  /*12e0*/  @!P0 BRA `(.L_x_1547) ;  /* 0x0000000000248947 */ /* 0x000fea0003800000 */
[----:B------:R-:W4:Y:S01]  /*12f0*/  LDS R10, [R9+0x68] ;  /* 0x00006800090a7984 */ /* 0x000f220000000800 */
[----:B------:R-:W-:-:S03]  /*1300*/  ISETP.NE.AND P0, PT, R12, RZ, PT ;  /* 0x000000ff0c00720c */ /* 0x000fc60003f05270 */
[----:B------:R-:W5:Y:S04]  /*1310*/  LDS R11, [R9+0x64] ;  /* 0x00006400090b7984 */ /* 0x000f680000000800 */
[----:B------:R-:W0:Y:S01]  /*1320*/  LDS R13, [R9+0x60] ;  /* 0x00006000090d7984 */ /* 0x000e220000000800 */
[----:B----4-:R-:W-:Y:S01]  /*1330*/  FADD.FTZ R10, R7, R10 ;  /* 0x0000000a070a7221 */ /* 0x010fe20000010000 */
[----:B-----5:R-:W-:-:S04]  /*1340*/  FADD.FTZ R11, R8, R11 ;  /* 0x0000000b080b7221 */ /* 0x020fc80000010000 */
[----:B0123--:R-:W-:Y:S02]  /*1350*/  FSEL R7, R10, R7, !P0 ;  /* 0x000000070a077208 */ /* 0x00ffe40004000000 */
[----:B------:R-:W-:Y:S02]  /*1360*/  IADD3 R12, R12, R13, RZ ;  /* 0x0000000d0c0c7210 */ /* 0x000fe40007ffe0ff */
[----:B------:R-:W-:-:S07]  /*1370*/  FSEL R8, R11, R8, !P0 ;  /* 0x000000080b087208 */ /* 0x000fce0004000000 */
.L_x_1547:
[----:B------:R-:W-:Y:S05]  /*1380*/  BSYNC B0 ;  /* 0x0000000000007941 */ /* 0x000fea0003800000 */
.L_x_1546:
[----:B------:R-:W-:Y:S01]  /*1390*/  R2UR UR4, R3 ;  /* 0x00000000030472ca */ /* 0x000fe200000e0000 */
[----:B------:R-:W-:Y:S01]  /*13a0*/  IMAD.MOV.U32 R15, RZ, RZ, R8 ;  /* 0x000000ffff0f7224 */ /* 0x000fe200078e0008 */
[----:B------:R-:W-:-:S11]  /*13b0*/  MOV R13, R7 ;  /* 0x00000007000d7202 */ /* 0x000fd60000000f00 */
[----:B------:R-:W-:Y:S05]  /*13c0*/  BRA.DIV UR4, `(.L_x_1548) ;  /* 0x0000000a04b07947 */ /* 0x000fea000b800000 */
[----:B------:R-:W-:Y:S01]  /*13d0*/  ISETP.GE.U32.AND P0, PT, R2, 0x10, PT ;  /* 0x000000100200780c */ /* 0x000fe20003f06070 */
[----:B------:R-:W-:Y:S01]  /*13e0*/  NOP ;  /* 0x0000000000007918 */ /* 0x000fe20000000000 */
[----:B------:R-:W-:Y:S02]  /*13f0*/  STS [R9+0xc0], R12 ;  /* 0x0000c00c09007388 */ /* 0x000fe40000000800 */
[----:B------:R-:W-:Y:S02]  /*1400*/  ISETP.NE.OR P1, PT, R12, RZ, !P0 ;  /* 0x000000ff0c00720c */ /* 0x000fe40004725670 */
[----:B------:R-:W-:Y:S04]  /*1410*/  STS [R9+0xc4], R8 ;  /* 0x0000c40809007388 */ /* 0x000fe80000000800 */
[----:B------:R-:W-:Y:S01]  /*1420*/  STS [R9+0xc8], R7 ;  /* 0x0000c80709007388 */ /* 0x000fe20000000800 */
[----:B------:R-:W-:-:S03]  /*1430*/  NOP ;  /* 0x0000000000007918 */ /* 0x000fc60000000000 */
[----:B------:R-:W4:Y:S04]  /*1440*/  @P0 LDS R11, [R9] ;  /* 0x00000000090b0984 */ /* 0x000f280000000800 */
[----:B------:R-:W5:Y:S04]  /*1450*/  @P0 LDS R2, [R9+0x8] ;  /* 0x0000080009020984 */ /* 0x000f680000000800 */
[----:B------:R-:W0:Y:S01]  /*1460*/  @P0 LDS R10, [R9+0x4] ;  /* 0x00000400090a0984 */ /* 0x000e220000000800 */
[----:B----4-:R-:W-:Y:S02]  /*1470*/  @P0 IMAD.IADD R11, R12, 0x1, R11 ;  /* 0x000000010c0b0824 */ /* 0x010fe400078e020b */
[----:B-----5:R-:W-:-:S03]  /*1480*/  @!P1 FADD.FTZ R13, R2, R13 ;  /* 0x0000000d020d9221 */ /* 0x020fc60000010000 */
[----:B0123--:R-:W-:Y:S01]  /*1490*/  @P0 MOV R12, R11 ;  /* 0x0000000b000c0202 */ /* 0x00ffe20000000f00 */
[----:B------:R-:W-:Y:S01]  /*14a0*/  NOP ;  /* 0x0000000000007918 */ /* 0x000fe20000000000 */
[----:B------:R-:W-:Y:S01]  /*14b0*/  @!P1 FADD.FTZ R15, R10, R15 ;  /* 0x0000000f0a0f9221 */ /* 0x000fe20000010000 */
[----:B------:R-:W-:Y:S02]  /*14c0*/  @P0 IMAD.MOV.U32 R7, RZ, RZ, R13 ;  /* 0x000000ffff070224 */ /* 0x000fe400078e000d */
[----:B------:R0:W-:Y:S02]  /*14d0*/  STS [R9+0xc0], R12 ;  /* 0x0000c00c09007388 */ /* 0x0001e40000000800 */
[----:B------:R-:W-:-:S05]  /*14e0*/  @P0 MOV R8, R15 ;  /* 0x0000000f00080202 */ /* 0x000fca0000000f00 */
[----:B------:R0:W-:Y:S04]  /*14f0*/  STS [R9+0xc4], R8 ;  /* 0x0000c40809007388 */ /* 0x0001e80000000800 */
[----:B------:R0:W-:Y:S01]  /*1500*/  STS [R9+0xc8], R7 ;  /* 0x0000c80709007388 */ /* 0x0001e20000000800 */
[----:B------:R-:W-:Y:S01]  /*1510*/  NOP ;  /* 0x0000000000007918 */ /* 0x000fe20000000000 */
.L_x_1568:
[----:B------:R-:W1:Y:S01]  /*1520*/  LDS R25, [R6+0x210] ;  /* 0x0002100006197984 */ /* 0x000e620000000800 */
[----:B------:R-:W-:Y:S02]  /*1530*/  ISETP.NE.AND P1, PT, R0, RZ, PT ;  /* 0x000000ff0000720c */ /* 0x000fe40003f25270 */
[----:B------:R-:W-:Y:S01]  /*1540*/  PLOP3.LUT P0, PT, PT, PT, PT, 0x80, 0x0 ;  /* 0x000000000000781c */ /* 0x000fe20003f0f070 */
[----:B------:R-:W2:Y:S04]  /*1550*/  LDS R16, [R9+0xb4] ;  /* 0x0000b40009107984 */ /* 0x000ea80000000800 */
[----:B------:R-:W-:Y:S04]  /*1560*/  LDS R3, [R6+0x214] ;  /* 0x0002140006037984 */ /* 0x000fe80000000800 */
[----:B------:R-:W3:Y:S04]  /*1570*/  LDS R18, [R9+0xb8] ;  /* 0x0000b80009127984 */ /* 0x000ee80000000800 */
[----:B0-----:R-:W-:Y:S04]  /*1580*/  LDS R7, [R6+0x218] ;  /* 0x0002180006077984 */ /* 0x001fe80000000800 */
[----:B------:R-:W0:Y:S04]  /*1590*/  LDS R20, [R9+0xbc] ;  /* 0x0000bc0009147984 */ /* 0x000e280000000800 */
[----:B------:R-:W4:Y:S04]  /*15a0*/  LDS R22, [R6+0x21c] ;  /* 0x00021c0006167984 */ /* 0x000f280000000800 */
[----:B------:R-:W5:Y:S04]  /*15b0*/  LDS R14, [R6+0x228] ;  /* 0x00022800060e7984 */ /* 0x000f680000000800 */
[----:B------:R-:W5:Y:S04]  /*15c0*/  LDS R15, [R6+0x234] ;  /* 0x00023400060f7984 */ /* 0x000f680000000800 */
[----:B------:R-:W5:Y:S01]  /*15d0*/  LDS R13, [R6+0x240] ;  /* 0x00024000060d7984 */ /* 0x000f620000000800 */
[----:B-1----:R-:W-:-:S03]  /*15e0*/  @P1 ISETP.NE.AND P2, PT, R25, RZ, PT ;  /* 0x000000ff1900120c */ /* 0x002fc60003f45270 */
[----:B------:R-:W1:Y:S01]  /*15f0*/  LDS R8, [R6+0x220] ;  /* 0x0002200006087984 */ /* 0x000e620000000800 */
[----:B------:R-:W-:-:S03]  /*1600*/  @P1 PLOP3.LUT P0, PT, P2, PT, PT, 0x80, 0x0 ;  /* 0x000000000000181c */ /* 0x000fc6000170f070 */
[----:B------:R-:W1:Y:S01]  /*1610*/  LDS R2, [R6+0x224] ;  /* 0x0002240006027984 */ /* 0x000e620000000800 */
[----:B--2---:R-:W-:-:S03]  /*1620*/  @P1 IMAD.IADD R25, R16, 0x1, R25 ;  /* 0x0000000110191824 */ /* 0x004fc600078e0219 */
[----:B------:R-:W2:Y:S04]  /*1630*/  LDS R12, [R6+0x24c] ;  /* 0x00024c00060c7984 */ /* 0x000ea80000000800 */
[----:B------:R-:W2:Y:S04]  /*1640*/  LDS R11, [R6+0x22c] ;  /* 0x00022c00060b7984 */ /* 0x000ea80000000800 */
[----:B------:R-:W2:Y:S01]  /*1650*/  LDS R9, [R6+0x230] ;  /* 0x0002300006097984 */ /* 0x000ea20000000800 */
[----:B---3--:R-:W-:Y:S01]  /*1660*/  @!P0 FADD.FTZ R3, R18, R3 ;  /* 0x0000000312038221 */ /* 0x008fe20000010000 */
[----:B0-----:R-:W-:-:S02]  /*1670*/  @!P0 FADD.FTZ R7, R20, R7 ;  /* 0x0000000714078221 */ /* 0x001fc40000010000 */
[----:B------:R-:W0:Y:S01]  /*1680*/  LDS R10, [R6+0x258] ;  /* 0x00025800060a7984 */ /* 0x000e220000000800 */
[----:B----4-:R-:W-:-:S03]  /*1690*/  IADD3 R27, R22, R25, RZ ;  /* 0x00000019161b7210 */ /* 0x010fc60007ffe0ff */
[----:B------:R-:W3:Y:S01]  /*16a0*/  LDS R17, [R6+0x238] ;  /* 0x0002380006117984 */ /* 0x000ee20000000800 */
[----:B------:R-:W-:Y:S02]  /*16b0*/  ISETP.NE.AND P5, PT, R22, RZ, PT ;  /* 0x000000ff1600720c */ /* 0x000fe40003fa5270 */
[C---:B-----5:R-:W-:Y:S01]  /*16c0*/  ISETP.NE.AND P4, PT, R14.reuse, RZ, PT ;  /* 0x000000ff0e00720c */ /* 0x060fe20003f85270 */
[----:B------:R-:W4:Y:S01]  /*16d0*/  LDS R16, [R6+0x23c] ;  /* 0x00023c0006107984 */ /* 0x000f220000000800 */
[----:B------:R-:W-:Y:S01]  /*16e0*/  IMAD.IADD R24, R14, 0x1, R27 ;  /* 0x000000010e187824 */ /* 0x000fe200078e021b */
[C---:B------:R-:W-:Y:S02]  /*16f0*/  ISETP.NE.AND P3, PT, R15.reuse, RZ, PT ;  /* 0x000000ff0f00720c */ /* 0x040fe40003f65270 */
[----:B------:R-:W5:Y:S02]  /*1700*/  LDS R18, [R6+0x244] ;  /* 0x0002440006127984 */ /* 0x000f640000000800 */
[----:B------:R-:W-:-:S02]  /*1710*/  IADD3 R26, R15, R24, RZ ;  /* 0x000000180f1a7210 */ /* 0x000fc40007ffe0ff */
[----:B------:R-:W5:Y:S01]  /*1720*/  LDS R21, [R6+0x248] ;  /* 0x0002480006157984 */ /* 0x000f620000000800 */
[C---:B------:R-:W-:Y:S02]  /*1730*/  ISETP.NE.AND P2, PT, R13.reuse, RZ, PT ;  /* 0x000000ff0d00720c */ /* 0x040fe40003f45270 */
[----:B------:R-:W-:Y:S01]  /*1740*/  IMAD.IADD R15, R13, 0x1, R26 ;  /* 0x000000010d0f7824 */ /* 0x000fe200078e021a */
[----:B------:R-:W5:Y:S01]  /*1750*/  LDS R19, [R6+0x250] ;  /* 0x0002500006137984 */ /* 0x000f620000000800 */
[----:B-1----:R-:W-:-:S03]  /*1760*/  @!P5 FADD.FTZ R8, R8, R3 ;  /* 0x000000030808d221 */ /* 0x002fc60000010000 */
[----:B------:R-:W1:Y:S01]  /*1770*/  LDS R20, [R6+0x254] ;  /* 0x0002540006147984 */ /* 0x000e620000000800 */
[----:B------:R-:W-:-:S03]  /*1780*/  @!P5 FADD.FTZ R2, R2, R7 ;  /* 0x000000070202d221 */ /* 0x000fc60000010000 */
[----:B------:R-:W1:Y:S01]  /*1790*/  LDS R22, [R6+0x25c] ;  /* 0x00025c0006167984 */ /* 0x000e620000000800 */
[C---:B--2---:R-:W-:Y:S02]  /*17a0*/  ISETP.NE.AND P0, PT, R12.reuse, RZ, PT ;  /* 0x000000ff0c00720c */ /* 0x044fe40003f05270 */
[----:B------:R-:W-:Y:S01]  /*17b0*/  IADD3 R13, R12, R15, RZ ;  /* 0x0000000f0c0d7210 */ /* 0x000fe20007ffe0ff */
[----:B------:R-:W2:Y:S01]  /*17c0*/  LDS R23, [R6+0x260] ;  /* 0x0002600006177984 */ /* 0x000ea20000000800 */
[----:B------:R-:W-:Y:S01]  /*17d0*/  @!P4 FADD.FTZ R11, R11, R8 ;  /* 0x000000080b0bc221 */ /* 0x000fe20000010000 */
[----:B------:R-:W-:Y:S02]  /*17e0*/  @!P4 FADD.FTZ R9, R9, R2 ;  /* 0x000000020909c221 */ /* 0x000fe40000010000 */
[----:B------:R4:W-:Y:S01]  /*17f0*/  STS [R6+0x210], R25 ;  /* 0x0002101906007388 */ /* 0x0009e20000000800 */
[----:B0-----:R-:W-:-:S03]  /*1800*/  ISETP.NE.AND P1, PT, R10, RZ, PT ;  /* 0x000000ff0a00720c */ /* 0x001fc60003f25270 */
[----:B------:R0:W-:Y:S01]  /*1810*/  STS [R6+0x21c], R27 ;  /* 0x00021c1b06007388 */ /* 0x0001e20000000800 */
[----:B---3--:R-:W-:-:S03]  /*1820*/  @!P3 FADD.FTZ R17, R17, R11 ;  /* 0x0000000b1111b221 */ /* 0x008fc60000010000 */
[----:B------:R0:W-:Y:S01]  /*1830*/  STS [R6+0x228], R24 ;  /* 0x0002281806007388 */ /* 0x0001e20000000800 */
[----:B----4-:R-:W-:Y:S02]  /*1840*/  IMAD.IADD R25, R10, 0x1, R13 ;  /* 0x000000010a197824 */ /* 0x010fe400078e020d */
[----:B------:R-:W-:Y:S01]  /*1850*/  @!P3 FADD.FTZ R16, R16, R9 ;  /* 0x000000091010b221 */ /* 0x000fe20000010000 */
[----:B------:R0:W-:Y:S01]  /*1860*/  STS [R6+0x234], R26 ;  /* 0x0002341a06007388 */ /* 0x0001e20000000800 */
[----:B-----5:R-:W-:-:S03]  /*1870*/  @!P2 FADD.FTZ R18, R18, R17 ;  /* 0x000000111212a221 */ /* 0x020fc60000010000 */
[----:B------:R0:W-:Y:S01]  /*1880*/  STS [R6+0x240], R15 ;  /* 0x0002400f06007388 */ /* 0x0001e20000000800 */
[----:B------:R-:W-:-:S03]  /*1890*/  @!P2 FADD.FTZ R21, R21, R16 ;  /* 0x000000101515a221 */ /* 0x000fc60000010000 */
[----:B------:R0:W-:Y:S01]  /*18a0*/  STS [R6+0x214], R3 ;  /* 0x0002140306007388 */ /* 0x0001e20000000800 */
[----:B------:R-:W-:-:S03]  /*18b0*/  @!P0 FADD.FTZ R19, R19, R18 ;  /* 0x0000001213138221 */ /* 0x000fc60000010000 */
[----:B------:R0:W-:Y:S01]  /*18c0*/  STS [R6+0x218], R7 ;  /* 0x0002180706007388 */ /* 0x0001e20000000800 */
[----:B-1----:R-:W-:-:S03]  /*18d0*/  @!P0 FADD.FTZ R20, R20, R21 ;  /* 0x0000001514148221 */ /* 0x002fc60000010000 */
[----:B------:R0:W-:Y:S01]  /*18e0*/  STS [R6+0x24c], R13 ;  /* 0x00024c0d06007388 */ /* 0x0001e20000000800 */
[----:B------:R-:W-:-:S03]  /*18f0*/  @!P1 FADD.FTZ R22, R22, R19 ;  /* 0x0000001316169221 */ /* 0x000fc60000010000 */
[----:B------:R0:W-:Y:S01]  /*1900*/  STS [R6+0x258], R25 ;  /* 0x0002581906007388 */ /* 0x0001e20000000800 */
[----:B--2---:R-:W-:-:S03]  /*1910*/  @!P1 FADD.FTZ R23, R23, R20 ;  /* 0x0000001417179221 */ /* 0x004fc60000010000 */
[----:B------:R0:W-:Y:S04]  /*1920*/  STS [R6+0x220], R8 ;  /* 0x0002200806007388 */ /* 0x0001e80000000800 */
        /* <DEDUP_REMOVED lines=10> */
[----:B------:R0:W-:Y:S02]  /*19d0*/  STS [R6+0x260], R23 ;  /* 0x0002601706007388 */ /* 0x0001e40000000800 */
.L_x_1535:
[----:B0-----:R-:W0:Y:S01]  /*19e0*/  S2R R9, SR_CgaCtaId ;  /* 0x0000000000097919 */ /* 0x001e220000008800 */
[----:B------:R-:W-:Y:S01]  /*19f0*/  MOV R8, 0x400 ;  /* 0x0000040000087802 */ /* 0x000fe20000000f00 */
[----:B------:R-:W-:Y:S05]  /*1a00*/  WARPSYNC.ALL ;  /* 0x0000000000007948 */ /* 0x000fea0003800000 */
[----:B0-----:R-:W-:-:S05]  /*1a10*/  LEA R3, R9, R8, 0x18 ;  /* 0x0000000809037211 */ /* 0x001fca00078ec0ff */
[----:B------:R-:W-:Y:S01]  /*1a20*/  IMAD R10, R0, 0xc, R3 ;  /* 0x0000000c000a7824 */ /* 0x000fe200078e0203 */
[----:B------:R-:W-:Y:S01]  /*1a30*/  BAR.SYNC.DEFER_BLOCKING 0x0 ;  /* 0x0000000000007b1d */ /* 0x000fe20000010000 */
[----:B------:R-:W-:-:S07]  /*1a40*/  UIADD3 UR4, UR9, -0x2, URZ ;  /* 0xfffffffe09047890 */ /* 0x000fce000fffe03f */
[----:B------:R-:W0:Y:S01]  /*1a50*/  LDC R7, c[0x0][0x298] ;  /* 0x0000a600ff077b82 */ /* 0x000e220000000800 */
[----:B------:R-:W-:-:S07]  /*1a60*/  ISETP.NE.AND P1, PT, R4, UR4, PT ;  /* 0x0000000404007c0c */ /* 0x000fce000bf25270 */
[----:B------:R-:W1:Y:S06]  /*1a70*/  LDC R11, c[0x0][0x288] ;  /* 0x0000a200ff0b7b82 */ /* 0x000e6c0000000800 */
[----:B------:R-:W-:Y:S01]  /*1a80*/  @!P1 IADD3 R4, R8, 0xb50, RZ ;  /* 0x00000b5008049810 */ /* 0x000fe20007ffe0ff */
[----:B------:R-:W-:Y:S03]  /*1a90*/  @!P1 LDS R3, [R10+0x218] ;  /* 0x000218000a039984 */ /* 0x000fe60000000800 */
[----:B------:R-:W-:Y:S01]  /*1aa0*/  @!P1 LEA R4, R9, R4, 0x18 ;  /* 0x0000000409049211 */ /* 0x000fe200078ec0ff */
[----:B------:R-:W2:Y:S04]  /*1ab0*/  @!P1 LDS R2, [R10+0x214] ;  /* 0x000214000a029984 */ /* 0x000ea80000000800 */
[----:B------:R-:W-:-:S02]  /*1ac0*/  @!P1 IMAD R4, R5, 0x8, R4 ;  /* 0x0000000805049824 */ /* 0x000fc400078e0204 */
[----:B0-----:R-:W-:-:S05]  /*1ad0*/  IMAD R6, R7, UR5, R0 ;  /* 0x0000000507067c24 */ /* 0x001fca000f8e0200 */
[----:B-1----:R-:W-:-:S04]  /*1ae0*/  ISETP.GE.AND P0, PT, R6, R11, PT ;  /* 0x0000000b0600720c */ /* 0x002fc80003f06270 */
[----:B------:R-:W-:Y:S01]  /*1af0*/  ISETP.GE.U32.OR P0, PT, R0, R7, P0 ;  /* 0x000000070000720c */ /* 0x000fe20000706470 */
[----:B--2---:R0:W-:Y:S01]  /*1b00*/  @!P1 STS.64 [R4], R2 ;  /* 0x0000000204009388 */ /* 0x0041e20000000a00 */
[----:B------:R-:W-:Y:S11]  /*1b10*/  BAR.SYNC.DEFER_BLOCKING 0x0 ;  /* 0x0000000000007b1d */ /* 0x000ff60000010000 */
[----:B0-----:R-:W-:Y:S05]  /*1b20*/  @P0 EXIT ;  /* 0x000000000000094d */ /* 0x001fea0003800000 */
[----:B------:R-:W-:Y:S01]  /*1b30*/  IADD3 R2, R8, 0xb50, RZ ;  /* 0x00000b5008027810 */ /* 0x000fe20007ffe0ff */
[----:B------:R-:W0:Y:S01]  /*1b40*/  LDC.64 R4, c[0x0][0x250] ;  /* 0x00009400ff047b82 */ /* 0x000e220000000a00 */
[----:B------:R-:W-:Y:S02]  /*1b50*/  USHF.L.U32 UR4, UR8, 0x1, URZ ;  /* 0x0000000108047899 */ /* 0x000fe4000800063f */
[----:B------:R-:W-:Y:S02]  /*1b60*/  LEA R3, R9, R2, 0x18 ;  /* 0x0000000209037211 */ /* 0x000fe400078ec0ff */
[----:B------:R-:W-:-:S03]  /*1b70*/  UIADD3 UR5, UR4, 0x1, URZ ;  /* 0x0000000104057890 */ /* 0x000fc6000fffe03f */
[----:B------:R-:W-:Y:S02]  /*1b80*/  IMAD R0, R0, 0x8, R3 ;  /* 0x0000000800007824 */ /* 0x000fe400078e0203 */
[C-C-:B------:R-:W-:Y:S02]  /*1b90*/  IMAD R3, R11.reuse, UR4, R6.reuse ;  /* 0x000000040b037c24 */ /* 0x140fe4000f8e0206 */
[----:B------:R-:W-:Y:S01]  /*1ba0*/  IMAD R7, R11, UR5, R6 ;  /* 0x000000050b077c24 */ /* 0x000fe2000f8e0206 */
[----:B------:R-:W1:Y:S01]  /*1bb0*/  LDS.64 R8, [R0] ;  /* 0x0000000000087984 */ /* 0x000e620000000a00 */
[----:B0-----:R-:W-:-:S04]  /*1bc0*/  IMAD.WIDE R2, R3, 0x4, R4 ;  /* 0x0000000403027825 */ /* 0x001fc800078e0204 */
[----:B------:R-:W-:Y:S01]  /*1bd0*/  IMAD.WIDE R4, R7, 0x4, R4 ;  /* 0x0000000407047825 */ /* 0x000fe200078e0204 */
[----:B-1----:R-:W-:Y:S04]  /*1be0*/  REDG.E.ADD.F32.FTZ.RN.STRONG.GPU desc[UR6][R2.64], R8 ;  /* 0x00000008020079a6 */ /* 0x002fe8000c10f386 */
[----:B------:R-:W-:Y:S01]  /*1bf0*/  REDG.E.ADD.F32.FTZ.RN.STRONG.GPU desc[UR6][R4.64], R9 ;  /* 0x00000009040079a6 */ /* 0x000fe2000c10f386 */
[----:B------:R-:W-:Y:S05]  /*1c00*/  EXIT ;  /* 0x000000000000794d */ /* 0x000fea0003800000 */
.L_x_1536:
[----:B0-----:R-:W-:Y:S05]  /*1c10*/  WARPSYNC.COLLECTIVE R3, `(.L_x_1549) ;  /* 0x0000000003087348 */ /* 0x001fea0003c00000 */
[----:B------:R-:W-:Y:S01]  /*1c20*/  NOP ;  /* 0x0000000000007918 */ /* 0x000fe20000000000 */
[----:B0-----:R-:W-:Y:S01]  /*1c30*/  ENDCOLLECTIVE ;  /* 0x000000000000791b */ /* 0x001fe20003800000 */
.L_x_1549:
[----:B------:R-:W-:Y:S05]  /*1c40*/  BRA `(.L_x_1550) ;  /* 0xfffffff000ac7947 */ /* 0x000fea000383ffff */
.L_x_1539:
[----:B------:R-:W-:Y:S01]  /*1c50*/  BSSY B0, `(.L_x_1551) ;  /* 0x0000004000007945 */ /* 0x000fe20003800000 */
[----:B0-----:R-:W-:Y:S05]  /*1c60*/  WARPSYNC.COLLECTIVE R3, `(.L_x_1552) ;  /* 0x0000000003087348 */ /* 0x001fea0003c00000 */
[----:B------:R-:W-:Y:S01]  /*1c70*/  NOP ;  /* 0x0000000000007918 */ /* 0x000fe20000000000 */
[----:B0-----:R-:W-:Y:S01]  /*1c80*/  ENDCOLLECTIVE ;  /* 0x000000000000791b */ /* 0x001fe20003800000 */
.L_x_1552:
[----:B------:R-:W-:Y:S05]  /*1c90*/  BSYNC B0 ;  /* 0x0000000000007941 */ /* 0x000fea0003800000 */
.L_x_1551:
[----:B------:R0:W-:Y:S04]  /*1ca0*/  STS [R9+0xc0], R12 ;  /* 0x0000c00c09007388 */ /* 0x0001e80000000800 */
[----:B------:R0:W-:Y:S04]  /*1cb0*/  STS [R9+0xc4], R8 ;  /* 0x0000c40809007388 */ /* 0x0001e80000000800 */
[----:B------:R0:W-:Y:S02]  /*1cc0*/  STS [R9+0xc8], R7 ;  /* 0x0000c80709007388 */ /* 0x0001e40000000800 */
[----:B0-----:R-:W-:Y:S05]  /*1cd0*/  WARPSYNC.COLLECTIVE R3, `(.L_x_1553) ;  /* 0x0000000003087348 */ /* 0x001fea0003c00000 */
[----:B------:R-:W-:Y:S01]  /*1ce0*/  NOP ;  /* 0x0000000000007918 */ /* 0x000fe20000000000 */
[----:B0-----:R-:W-:Y:S01]  /*1cf0*/  ENDCOLLECTIVE ;  /* 0x000000000000791b */ /* 0x001fe20003800000 */
.L_x_1553:
[----:B------:R-:W-:Y:S05]  /*1d00*/  BRA `(.L_x_1554) ;  /* 0xfffffff000cc7947 */ /* 0x000fea000383ffff */
.L_x_1542:
[----:B------:R-:W-:Y:S01]  /*1d10*/  BSSY B0, `(.L_x_1555) ;  /* 0x0000004000007945 */ /* 0x000fe20003800000 */
[----:B01----:R-:W-:Y:S05]  /*1d20*/  WARPSYNC.COLLECTIVE R3, `(.L_x_1556) ;  /* 0x0000000003087348 */ /* 0x003fea0003c00000 */
[----:B------:R-:W-:Y:S01]  /*1d30*/  NOP ;  /* 0x0000000000007918 */ /* 0x000fe20000000000 */
[----:B01----:R-:W-:Y:S01]  /*1d40*/  ENDCOLLECTIVE ;  /* 0x000000000000791b */ /* 0x003fe20003800000 */
.L_x_1556:
[----:B------:R-:W-:Y:S05]  /*1d50*/  BSYNC B0 ;  /* 0x0000000000007941 */ /* 0x000fea0003800000 */
.L_x_1555:
[----:B------:R0:W-:Y:S04]  /*1d60*/  STS [R9+0xc0], R12 ;  /* 0x0000c00c09007388 */ /* 0x0001e80000000800 */
[----:B------:R0:W-:Y:S04]  /*1d70*/  STS [R9+0xc4], R8 ;  /* 0x0000c40809007388 */ /* 0x0001e80000000800 */
[----:B------:R0:W-:Y:S02]  /*1d80*/  STS [R9+0xc8], R7 ;  /* 0x0000c80709007388 */ /* 0x0001e40000000800 */
[----:B0-----:R-:W-:Y:S05]  /*1d90*/  WARPSYNC.COLLECTIVE R3, `(.L_x_1557) ;  /* 0x0000000003087348 */ /* 0x001fea0003c00000 */
[----:B------:R-:W-:Y:S01]  /*1da0*/  NOP ;  /* 0x0000000000007918 */ /* 0x000fe20000000000 */
[----:B0-----:R-:W-:Y:S01]  /*1db0*/  ENDCOLLECTIVE ;  /* 0x000000000000791b */ /* 0x001fe20003800000 */
.L_x_1557:
[----:B------:R-:W-:Y:S05]  /*1dc0*/  BRA `(.L_x_1558) ;  /* 0xfffffff000ec7947 */ /* 0x000fea000383ffff */
.L_x_1545:
[----:B------:R-:W-:Y:S01]  /*1dd0*/  BSSY B0, `(.L_x_1559) ;  /* 0x0000004000007945 */ /* 0x000fe20003800000 */
[----:B012---:R-:W-:Y:S05]  /*1de0*/  WARPSYNC.COLLECTIVE R3, `(.L_x_1560) ;  /* 0x0000000003087348 */ /* 0x007fea0003c00000 */
[----:B------:R-:W-:Y:S01]  /*1df0*/  NOP ;  /* 0x0000000000007918 */ /* 0x000fe20000000000 */
[----:B012---:R-:W-:Y:S01]  /*1e00*/  ENDCOLLECTIVE ;  /* 0x000000000000791b */ /* 0x007fe20003800000 */
.L_x_1560:
[----:B------:R-:W-:Y:S05]  /*1e10*/  BSYNC B0 ;  /* 0x0000000000007941 */ /* 0x000fea0003800000 */
.L_x_1559:
[----:B------:R0:W-:Y:S04]  /*1e20*/  STS [R9+0xc0], R12 ;  /* 0x0000c00c09007388 */ /* 0x0001e80000000800 */
[----:B------:R0:W-:Y:S04]  /*1e30*/  STS [R9+0xc4], R8 ;  /* 0x0000c40809007388 */ /* 0x0001e80000000800 */
[----:B------:R0:W-:Y:S02]  /*1e40*/  STS [R9+0xc8], R7 ;  /* 0x0000c80709007388 */ /* 0x0001e40000000800 */
[----:B0-----:R-:W-:Y:S05]  /*1e50*/  WARPSYNC.COLLECTIVE R3, `(.L_x_1561) ;  /* 0x0000000003087348 */ /* 0x001fea0003c00000 */
[----:B------:R-:W-:Y:S01]  /*1e60*/  NOP ;  /* 0x0000000000007918 */ /* 0x000fe20000000000 */
[----:B0-----:R-:W-:Y:S01]  /*1e70*/  ENDCOLLECTIVE ;  /* 0x000000000000791b */ /* 0x001fe20003800000 */
.L_x_1561:
[----:B------:R-:W-:Y:S05]  /*1e80*/  BRA `(.L_x_1562) ;  /* 0xfffffff4000c7947 */ /* 0x000fea000383ffff */
.L_x_1548:
[----:B------:R-:W-:Y:S01]  /*1e90*/  BSSY B0, `(.L_x_1563) ;  /* 0x0000005000007945 */ /* 0x000fe20003800000 */
[----:B------:R-:W-:-:S13]  /*1ea0*/  ISETP.GE.U32.AND P0, PT, R2, 0x10, PT ;  /* 0x000000100200780c */ /* 0x000fda0003f06070 */
[----:B0123--:R-:W-:Y:S05]  /*1eb0*/  WARPSYNC.COLLECTIVE R3, `(.L_x_1564) ;  /* 0x0000000003087348 */ /* 0x00ffea0003c00000 */
[----:B------:R-:W-:Y:S01]  /*1ec0*/  NOP ;  /* 0x0000000000007918 */ /* 0x000fe20000000000 */
[----:B0123--:R-:W-:Y:S01]  /*1ed0*/  ENDCOLLECTIVE ;  /* 0x000000000000791b */ /* 0x00ffe20003800000 */
.L_x_1564:
[----:B------:R-:W-:Y:S05]  /*1ee0*/  BSYNC B0 ;  /* 0x0000000000007941 */ /* 0x000fea0003800000 */
.L_x_1563:
[----:B------:R0:W-:Y:S01]  /*1ef0*/  STS [R9+0xc0], R12 ;  /* 0x0000c00c09007388 */ /* 0x0001e20000000800 */
[----:B------:R-:W-:-:S03]  /*1f00*/  ISETP.NE.OR P1, PT, R12, RZ, !P0 ;  /* 0x000000ff0c00720c */ /* 0x000fc60004725670 */
[----:B------:R0:W-:Y:S04]  /*1f10*/  STS [R9+0xc4], R8 ;  /* 0x0000c40809007388 */ /* 0x0001e80000000800 */
[----:B------:R0:W-:Y:S06]  /*1f20*/  STS [R9+0xc8], R7 ;  /* 0x0000c80709007388 */ /* 0x0001ec0000000800 */
[----:B0-----:R-:W-:Y:S05]  /*1f30*/  WARPSYNC.COLLECTIVE R3, `(.L_x_1565) ;  /* 0x0000000003087348 */ /* 0x001fea0003c00000 */
[----:B------:R-:W-:Y:S01]  /*1f40*/  NOP ;  /* 0x0000000000007918 */ /* 0x000fe20000000000 */
[----:B0-----:R-:W-:Y:S01]  /*1f50*/  ENDCOLLECTIVE ;  /* 0x000000000000791b */ /* 0x001fe20003800000 */
.L_x_1565:
[----:B------:R-:W0:Y:S04]  /*1f60*/  @P0 LDS R11, [R9] ;  /* 0x00000000090b0984 */ /* 0x000e280000000800 */
[----:B------:R-:W1:Y:S04]  /*1f70*/  @P0 LDS R2, [R9+0x8] ;  /* 0x0000080009020984 */ /* 0x000e680000000800 */
[----:B------:R2:W3:Y:S01]  /*1f80*/  @P0 LDS R10, [R9+0x4] ;  /* 0x00000400090a0984 */ /* 0x0004e20000000800 */
[----:B0-----:R-:W-:Y:S01]  /*1f90*/  @P0 IADD3 R11, R12, R11, RZ ;  /* 0x0000000b0c0b0210 */ /* 0x001fe20007ffe0ff */
[----:B-1----:R-:W-:-:S04]  /*1fa0*/  @!P1 FADD.FTZ R13, R2, R13 ;  /* 0x0000000d020d9221 */ /* 0x002fc80000010000 */
[----:B--2---:R-:W-:-:S07]  /*1fb0*/  @P0 IMAD.MOV.U32 R12, RZ, RZ, R11 ;  /* 0x000000ffff0c0224 */ /* 0x004fce00078e000b */
[----:B---3--:R-:W-:Y:S05]  /*1fc0*/  WARPSYNC.COLLECTIVE R3, `(.L_x_1566) ;  /* 0x0000000003087348 */ /* 0x008fea0003c00000 */
[----:B------:R-:W-:Y:S01]  /*1fd0*/  NOP ;  /* 0x0000000000007918 */ /* 0x000fe20000000000 */
[----:B---3--:R-:W-:Y:S01]  /*1fe0*/  ENDCOLLECTIVE ;  /* 0x000000000000791b */ /* 0x008fe20003800000 */
.L_x_1566:
[----:B------:R-:W-:Y:S01]  /*1ff0*/  @!P1 FADD.FTZ R15, R10, R15 ;  /* 0x0000000f0a0f9221 */ /* 0x000fe20000010000 */
[----:B------:R-:W-:Y:S01]  /*2000*/  @P0 MOV R7, R13 ;  /* 0x0000000d00070202 */ /* 0x000fe20000000f00 */
[----:B------:R0:W-:Y:S02]  /*2010*/  STS [R9+0xc0], R12 ;  /* 0x0000c00c09007388 */ /* 0x0001e40000000800 */
[----:B------:R-:W-:-:S05]  /*2020*/  @P0 IMAD.MOV.U32 R8, RZ, RZ, R15 ;  /* 0x000000ffff080224 */ /* 0x000fca00078e000f */
[----:B------:R0:W-:Y:S04]  /*2030*/  STS [R9+0xc4], R8 ;  /* 0x0000c40809007388 */ /* 0x0001e80000000800 */
[----:B------:R0:W-:Y:S02]  /*2040*/  STS [R9+0xc8], R7 ;  /* 0x0000c80709007388 */ /* 0x0001e40000000800 */
[----:B0-----:R-:W-:Y:S05]  /*2050*/  WARPSYNC.COLLECTIVE R3, `(.L_x_1567) ;  /* 0x0000000003087348 */ /* 0x001fea0003c00000 */
[----:B------:R-:W-:Y:S01]  /*2060*/  NOP ;  /* 0x0000000000007918 */ /* 0x000fe20000000000 */
[----:B0-----:R-:W-:Y:S01]  /*2070*/  ENDCOLLECTIVE ;  /* 0x000000000000791b */ /* 0x001fe20003800000 */
.L_x_1567:
[----:B------:R-:W-:Y:S05]  /*2080*/  BRA `(.L_x_1568) ;  /* 0xfffffff400247947 */ /* 0x000fea000383ffff */
.L_x_1569:
        /* <DEDUP_REMOVED lines=15> */
.L_x_4448:


//--------------------- .text._Z30group_norm_nhwc_fwd_sum_kernelI11Fp32IOFp32WLi168EEv26Group_norm_nhwc_fwd_params --------------------------
	.section	.text._Z30group_norm_nhwc_fwd_sum_kernelI11Fp32IOFp32WLi168EEv26Group_norm_nhwc_fwd_params,"ax",@progbits
	.align	128
        .global         _Z30group_norm_nhwc_fwd_sum_kernelI11Fp32IOFp32WLi168EEv26Group_norm_nhwc_fwd_params
        .type           _Z30group_norm_nhwc_fwd_sum_kernelI11Fp32IOFp32WLi168EEv26Group_norm_nhwc_fwd_params,@function
        .size           _Z30group_norm_nhwc_fwd_sum_kernelI11Fp32IOFp32WLi168EEv26Group_norm_nhwc_fwd_params,(.L_x_4449 - _Z30group_norm_nhwc_fwd_sum_kernelI11Fp32IOFp32WLi168EEv26Group_norm_nhwc_fwd_params)
        .other          _Z30group_norm_nhwc_fwd_sum_kernelI11Fp32IOFp32WLi168EEv26Group_norm_nhwc_fwd_params,@"STO_CUDA_ENTRY STV_DEFAULT"
_Z30group_norm_nhwc_fwd_sum_kernelI11Fp32IOFp32WLi168EEv26Group_norm_nhwc_fwd_params:
.text._Z30group_norm_nhwc_fwd_sum_kernelI11Fp32IOFp32WLi168EEv26Group_norm_nhwc_fwd_params:
        /* <DEDUP_REMOVED lines=10> */
[----:B-1----:R-:W-:Y:S01]  /*00a0*/  IMAD.SHL.U32 R4, R0, 0x2, RZ ;  /* 0x0000000200047824 */ /* 0x002fe200078e00ff */
[----:B------:R-:W-:Y:S02]  /*00b0*/  SHF.R.S32.HI R19, RZ, 0x1f, R3 ;  /* 0x0000001fff137819 */ /* 0x000fe40000011403 */
[----:B------:R-:W-:-:S04]  /*00c0*/  IADD3 R5, P0, R3, R2, RZ ;  /* 0x0000000203057210 */ /* 0x000fc80007f1e0ff */
[----:B------:R-:W-:Y:S02]  /*00d0*/  LEA.HI.X.SX32 R2, R2, R19, 0x1, P0 ;  /* 0x0000001302027211 */ /* 0x000fe400000f0eff */
[----:B--2---:R-:W-:-:S04]  /*00e0*/  ISETP.LT.U32.AND P0, PT, R5, R6, PT ;  /* 0x000000060500720c */ /* 0x004fc80003f01070 */
[----:B------:R-:W-:Y:S01]  /*00f0*/  ISETP.LT.AND.EX P0, PT, R2, R7, PT, P0 ;  /* 0x000000070200720c */ /* 0x000fe20003f01300 */
[----:B------:R-:W-:-:S03]  /*0100*/  HFMA2.MMA R7, -RZ, RZ, 0, 0 ;  /* 0x00000000ff077435 */ /* 0x000fc600000001ff */
[----:B------:R-:W-:-:S04]  /*0110*/  SEL R2, R5, R6, P0 ;  /* 0x0000000605027207 */ /* 0x000fc80000000000 */
[----:B------:R-:W-:-:S13]  /*0120*/  ISETP.GE.AND P0, PT, R3, R2, PT ;  /* 0x000000020300720c */ /* 0x000fda0003f06270 */
[----:B0--3--:R-:W-:Y:S05]  /*0130*/  @P0 BRA `(.L_x_1570) ;  /* 0x0000000800100947 */ /* 0x009fea0003800000 */
[----:B------:R-:W0:Y:S01]  /*0140*/  LDC R11, c[0x0][0x2a0] ;  /* 0x0000a800ff0b7b82 */ /* 0x000e220000000800 */
[----:B------:R-:W-:Y:S01]  /*0150*/  IADD3 R5, -R3, R2, RZ ;  /* 0x0000000203057210 */ /* 0x000fe20007ffe1ff */
[----:B------:R-:W-:Y:S01]  /*0160*/  USHF.R.S32.HI UR5, URZ, 0x1f, UR8 ;  /* 0x0000001f3f057899 */ /* 0x000fe20008011408 */
[----:B------:R-:W-:Y:S02]  /*0170*/  IMAD.MOV.U32 R7, RZ, RZ, RZ ;  /* 0x000000ffff077224 */ /* 0x000fe400078e00ff */
[----:B------:R-:W-:Y:S01]  /*0180*/  LOP3.LUT P0, R6, R5, 0x3, RZ, 0xc0, !PT ;  /* 0x0000000305067812 */ /* 0x000fe2000780c0ff */
[----:B------:R-:W-:Y:S02]  /*0190*/  IMAD.MOV.U32 R20, RZ, RZ, RZ ;  /* 0x000000ffff147224 */ /* 0x000fe400078e00ff */
[----:B------:R-:W1:Y:S01]  /*01a0*/  LDC.64 R12, c[0x0][0x280] ;  /* 0x0000a000ff0c7b82 */ /* 0x000e620000000a00 */
[----:B0-----:R-:W-:-:S05]  /*01b0*/  IMAD R10, R11, UR4, R4 ;  /* 0x000000040b0a7c24 */ /* 0x001fca000f8e0204 */
[----:B------:R-:W-:Y:S01]  /*01c0*/  SHF.R.S32.HI R11, RZ, 0x1f, R10 ;  /* 0x0000001fff0b7819 */ /* 0x000fe2000001140a */
[----:B-1----:R-:W-:-:S04]  /*01d0*/  IMAD R8, R12, UR5, RZ ;  /* 0x000000050c087c24 */ /* 0x002fc8000f8e02ff */
[----:B------:R-:W-:Y:S02]  /*01e0*/  IMAD R5, R13, UR8, R8 ;  /* 0x000000080d057c24 */ /* 0x000fe4000f8e0208 */
[----:B------:R-:W-:Y:S01]  /*01f0*/  IMAD.WIDE.U32 R8, R12, UR8, R10 ;  /* 0x000000080c087c25 */ /* 0x000fe2000f8e000a */
[----:B------:R-:W-:-:S04]  /*0200*/  MOV R12, R3 ;  /* 0x00000003000c7202 */ /* 0x000fc80000000f00 */
[----:B------:R-:W-:Y:S01]  /*0210*/  IADD3 R5, R9, R5, RZ ;  /* 0x0000000509057210 */ /* 0x000fe20007ffe0ff */
[----:B------:R-:W-:Y:S06]  /*0220*/  @!P0 BRA `(.L_x_1571) ;  /* 0x0000000000748947 */ /* 0x000fec0003800000 */
[----:B------:R-:W-:Y:S01]  /*0230*/  ULDC.64 UR10, c[0x0][0x270] ;  /* 0x00009c00000a7ab9 */ /* 0x000fe20000000a00 */
[----:B------:R-:W-:Y:S01]  /*0240*/  IMAD.MOV.U32 R21, RZ, RZ, R3 ;  /* 0x000000ffff157224 */ /* 0x000fe200078e0003 */
[----:B------:R-:W-:Y:S01]  /*0250*/  ISETP.GE.U32.AND P0, PT, R10, UR10, PT ;  /* 0x0000000a0a007c0c */ /* 0x000fe2000bf06070 */
[----:B------:R-:W-:Y:S01]  /*0260*/  IMAD.MOV.U32 R20, RZ, RZ, RZ ;  /* 0x000000ffff147224 */ /* 0x000fe200078e00ff */
[----:B------:R-:W-:Y:S02]  /*0270*/  MOV R7, RZ ;  /* 0x000000ff00077202 */ /* 0x000fe40000000f00 */
[----:B------:R-:W-:-:S13]  /*0280*/  ISETP.GE.AND.EX P0, PT, R11, UR11, PT, P0 ;  /* 0x0000000b0b007c0c */ /* 0x000fda000bf06300 */
.L_x_1572:
[----:B------:R-:W0:Y:S01]  /*0290*/  @!P0 LDC.64 R16, c[0x0][0x270] ;  /* 0x00009c00ff108b82 */ /* 0x000e220000000a00 */
[----:B------:R-:W-:Y:S01]  /*02a0*/  @!P0 MOV R14, R8 ;  /* 0x00000008000e8202 */ /* 0x000fe20000000f00 */
[----:B------:R-:W-:-:S06]  /*02b0*/  @!P0 IMAD.MOV.U32 R15, RZ, RZ, R5 ;  /* 0x000000ffff0f8224 */ /* 0x000fcc00078e0005 */
[----:B------:R-:W1:Y:S01]  /*02c0*/  @!P0 LDC.64 R12, c[0x0][0x220] ;  /* 0x00008800ff0c8b82 */ /* 0x000e620000000a00 */
[-C--:B0-----:R-:W-:Y:S02]  /*02d0*/  @!P0 IMAD R18, R19, R16.reuse, RZ ;  /* 0x0000001013128224 */ /* 0x081fe400078e02ff */
[----:B------:R-:W-:-:S04]  /*02e0*/  @!P0 IMAD.WIDE.U32 R14, R21, R16, R14 ;  /* 0x00000010150e8225 */ /* 0x000fc800078e000e */
[----:B------:R-:W-:Y:S01]  /*02f0*/  @!P0 IMAD R17, R21, R17, R18 ;  /* 0x0000001115118224 */ /* 0x000fe200078e0212 */
[----:B-1----:R-:W-:-:S04]  /*0300*/  @!P0 LEA R12, P1, R14, R12, 0x2 ;  /* 0x0000000c0e0c8211 */ /* 0x002fc800078210ff */
[----:B------:R-:W-:-:S04]  /*0310*/  @!P0 IADD3 R16, R15, R17, RZ ;  /* 0x000000110f108210 */ /* 0x000fc80007ffe0ff */
[----:B------:R-:W-:Y:S02]  /*0320*/  @!P0 LEA.HI.X R13, R14, R13, R16, 0x2, P1 ;  /* 0x0000000d0e0d8211 */ /* 0x000fe400008f1410 */
[----:B------:R-:W-:-:S06]  /*0330*/  CS2R R14, SRZ ;  /* 0x00000000000e7805 */ /* 0x000fcc000001ff00 */
[----:B------:R-:W2:Y:S01]  /*0340*/  @!P0 LDG.E.64 R14, desc[UR6][R12.64] ;  /* 0x000000060c0e8981 */ /* 0x000ea2000c1e1b00 */
[----:B------:R-:W-:Y:S01]  /*0350*/  VIADD R6, R6, 0xffffffff ;  /* 0xffffffff06067836 */ /* 0x000fe20000000000 */
[----:B------:R-:W-:-:S04]  /*0360*/  IADD3 R21, P2, R21, 0x1, RZ ;  /* 0x0000000115157810 */ /* 0x000fc80007f5e0ff */
[----:B------:R-:W-:Y:S02]  /*0370*/  ISETP.NE.AND P1, PT, R6, RZ, PT ;  /* 0x000000ff0600720c */ /* 0x000fe40003f25270 */
[----:B------:R-:W-:Y:S01]  /*0380*/  IADD3.X R19, RZ, R19, RZ, P2, !PT ;  /* 0x00000013ff137210 */ /* 0x000fe200017fe4ff */
[C---:B--2---:R-:W-:Y:S01]  /*0390*/  FMUL.FTZ R16, R14.reuse, R14 ;  /* 0x0000000e0e107220 */ /* 0x044fe20000410000 */
[----:B------:R-:W-:-:S03]  /*03a0*/  FADD.FTZ R17, R14, R15 ;  /* 0x0000000f0e117221 */ /* 0x000fc60000010000 */
[----:B------:R-:W-:Y:S01]  /*03b0*/  FFMA.FTZ R16, R15, R15, R16 ;  /* 0x0000000f0f107223 */ /* 0x000fe20000010010 */
[----:B------:R-:W-:-:S03]  /*03c0*/  FADD.FTZ R20, R17, R20 ;  /* 0x0000001411147221 */ /* 0x000fc60000010000 */
[----:B------:R-:W-:Y:S02]  /*03d0*/  FADD.FTZ R7, R16, R7 ;  /* 0x0000000710077221 */ /* 0x000fe40000010000 */
[----:B------:R-:W-:Y:S05]  /*03e0*/  @P1 BRA `(.L_x_1572) ;  /* 0xfffffffc00a81947 */ /* 0x000fea000383ffff */
[----:B------:R-:W-:-:S07]  /*03f0*/  IMAD.MOV.U32 R12, RZ, RZ, R21 ;  /* 0x000000ffff0c7224 */ /* 0x000fce00078e0015 */
.L_x_1571:
[----:B------:R-:W-:-:S04]  /*0400*/  LOP3.LUT R6, RZ, R2, RZ, 0x33, !PT ;  /* 0x00000002ff067212 */ /* 0x000fc800078e33ff */
[----:B------:R-:W-:-:S04]  /*0410*/  IADD3 R6, -R6, -0x2, -R3 ;  /* 0xfffffffe06067810 */ /* 0x000fc80007ffe903 */
[----:B------:R-:W-:-:S13]  /*0420*/  ISETP.GE.U32.AND P0, PT, R6, 0x3, PT ;  /* 0x000000030600780c */ /* 0x000fda0003f06070 */
[----:B------:R-:W-:Y:S05]  /*0430*/  @!P0 BRA `(.L_x_1570) ;  /* 0x0000000400508947 */ /* 0x000fea0003800000 */
[----:B------:R-:W-:Y:S01]  /*0440*/  ULDC.64 UR10, c[0x0][0x270] ;  /* 0x00009c00000a7ab9 */ /* 0x000fe20000000a00 */
[----:B------:R-:W-:Y:S02]  /*0450*/  IADD3 R6, R12, 0x1, RZ ;  /* 0x000000010c067810 */ /* 0x000fe40007ffe0ff */
[----:B------:R-:W-:Y:S02]  /*0460*/  ISETP.GE.U32.AND P0, PT, R10, UR10, PT ;  /* 0x0000000a0a007c0c */ /* 0x000fe4000bf06070 */
[----:B------:R-:W-:Y:S02]  /*0470*/  SHF.R.S32.HI R3, RZ, 0x1f, R6 ;  /* 0x0000001fff037819 */ /* 0x000fe40000011406 */
[----:B------:R-:W-:-:S13]  /*0480*/  ISETP.GE.AND.EX P0, PT, R11, UR11, PT, P0 ;  /* 0x0000000b0b007c0c */ /* 0x000fda000bf06300 */
.L_x_1573:
        /* <DEDUP_REMOVED lines=12> */
[----:B-1----:R-:W-:Y:S02]  /*0550*/  @!P0 LEA R10, P1, R22, R10, 0x2 ;  /* 0x0000000a160a8211 */ /* 0x002fe400078210ff */
[----:B------:R-:W-:Y:S01]  /*0560*/  @!P0 IMAD.IADD R23, R23, 0x1, R21 ;  /* 0x0000000117178824 */ /* 0x000fe200078e0215 */
[----:B------:R-:W-:-:S04]  /*0570*/  @!P0 IADD3 R21, P2, R6, 0x1, RZ ;  /* 0x0000000106158810 */ /* 0x000fc80007f5e0ff */
[----:B------:R-:W1:Y:S01]  /*0580*/  @!P0 LDC.64 R18, c[0x0][0x220] ;  /* 0x00008800ff128b82 */ /* 0x000e620000000a00 */
[----:B------:R-:W-:Y:S01]  /*0590*/  @!P0 LEA.HI.X R11, R22, R11, R23, 0x2, P1 ;  /* 0x0000000b160b8211 */ /* 0x000fe200008f1417 */
[----:B--2---:R-:W-:Y:S01]  /*05a0*/  @!P0 IMAD R26, R3, R12, RZ ;  /* 0x0000000c031a8224 */ /* 0x004fe200078e02ff */
[----:B------:R-:W-:Y:S01]  /*05b0*/  @!P0 IADD3.X R27, RZ, R3, RZ, P2, !PT ;  /* 0x00000003ff1b8210 */ /* 0x000fe200017fe4ff */
[----:B------:R-:W-:Y:S01]  /*05c0*/  @!P0 IMAD.MOV.U32 R22, RZ, RZ, R8 ;  /* 0x000000ffff168224 */ /* 0x000fe200078e0008 */
[----:B------:R-:W-:-:S03]  /*05d0*/  @!P0 MOV R23, R5 ;  /* 0x0000000500178202 */ /* 0x000fc60000000f00 */
[----:B---3--:R-:W-:Y:S02]  /*05e0*/  @!P0 IMAD R28, R27, R14, RZ ;  /* 0x0000000e1b1c8224 */ /* 0x008fe400078e02ff */
[----:B------:R-:W-:-:S04]  /*05f0*/  @!P0 IMAD.WIDE.U32 R24, R6, R12, R22 ;  /* 0x0000000c06188225 */ /* 0x000fc800078e0016 */
[----:B------:R-:W-:Y:S01]  /*0600*/  @!P0 IMAD R27, R6, R13, R26 ;  /* 0x0000000d061b8224 */ /* 0x000fe200078e021a */
[----:B------:R-:W-:Y:S01]  /*0610*/  @!P0 MOV R13, R5 ;  /* 0x00000005000d8202 */ /* 0x000fe20000000f00 */
[----:B------:R-:W-:Y:S01]  /*0620*/  @!P0 IMAD.MOV.U32 R12, RZ, RZ, R8 ;  /* 0x000000ffff0c8224 */ /* 0x000fe200078e0008 */
[C---:B0-----:R-:W-:Y:S01]  /*0630*/  @!P0 LEA R16, P1, R24.reuse, R16, 0x2 ;  /* 0x0000001018108211 */ /* 0x041fe200078210ff */
[----:B------:R-:W-:Y:S02]  /*0640*/  @!P0 IMAD.IADD R27, R25, 0x1, R27 ;  /* 0x00000001191b8824 */ /* 0x000fe400078e021b */
[C---:B------:R-:W-:Y:S02]  /*0650*/  @!P0 IMAD.WIDE.U32 R22, R21.reuse, R14, R12 ;  /* 0x0000000e15168225 */ /* 0x040fe400078e000c */
[----:B------:R-:W0:Y:S01]  /*0660*/  @!P0 LDC.64 R12, c[0x0][0x270] ;  /* 0x00009c00ff0c8b82 */ /* 0x000e220000000a00 */
[----:B------:R-:W-:Y:S01]  /*0670*/  @!P0 LEA.HI.X R17, R24, R17, R27, 0x2, P1 ;  /* 0x0000001118118211 */ /* 0x000fe200008f141b */
[----:B------:R-:W-:Y:S01]  /*0680*/  @!P0 IMAD R21, R21, R15, R28 ;  /* 0x0000000f15158224 */ /* 0x000fe200078e021c */
[----:B-1----:R-:W-:-:S04]  /*0690*/  @!P0 LEA R24, P1, R22, R18, 0x2 ;  /* 0x0000001216188211 */ /* 0x002fc800078210ff */
[----:B------:R-:W-:Y:S01]  /*06a0*/  @!P0 IADD3 R21, R23, R21, RZ ;  /* 0x0000001517158210 */ /* 0x000fe20007ffe0ff */
[----:B------:R-:W1:Y:S03]  /*06b0*/  @!P0 LDC.64 R14, c[0x0][0x220] ;  /* 0x00008800ff0e8b82 */ /* 0x000e660000000a00 */
[----:B------:R-:W-:Y:S02]  /*06c0*/  @!P0 LEA.HI.X R25, R22, R19, R21, 0x2, P1 ;  /* 0x0000001316198211 */ /* 0x000fe400008f1415 */
[----:B------:R-:W-:Y:S02]  /*06d0*/  CS2R R18, SRZ ;  /* 0x0000000000127805 */ /* 0x000fe4000001ff00 */
[----:B------:R-:W-:-:S04]  /*06e0*/  @!P0 IADD3 R21, P1, R6, 0x2, RZ ;  /* 0x0000000206158810 */ /* 0x000fc80007f3e0ff */
[----:B------:R2:W3:Y:S01]  /*06f0*/  @!P0 LDG.E.64 R18, desc[UR6][R10.64] ;  /* 0x000000060a128981 */ /* 0x0004e2000c1e1b00 */
[----:B------:R-:W-:Y:S01]  /*0700*/  @!P0 IMAD.X R23, RZ, RZ, R3, P1 ;  /* 0x000000ffff178224 */ /* 0x000fe200008e0603 */
        /* <DEDUP_REMOVED lines=9> */
[----:B------:R-:W-:Y:S02]  /*07a0*/  @!P0 IADD3 R21, R27, R21, RZ ;  /* 0x000000151b158210 */ /* 0x000fe40007ffe0ff */
[----:B------:R-:W-:Y:S01]  /*07b0*/  CS2R R10, SRZ ;  /* 0x00000000000a7805 */ /* 0x000fe2000001ff00 */
[----:B------:R-:W4:Y:S01]  /*07c0*/  @!P0 LDG.E.64 R12, desc[UR6][R24.64] ;  /* 0x00000006180c8981 */ /* 0x000f22000c1e1b00 */
[----:B------:R-:W-:-:S05]  /*07d0*/  @!P0 LEA.HI.X R15, R26, R15, R21, 0x2, P1 ;  /* 0x0000000f1a0f8211 */ /* 0x000fca00008f1415 */
[----:B------:R-:W5:Y:S01]  /*07e0*/  @!P0 LDG.E.64 R10, desc[UR6][R14.64] ;  /* 0x000000060e0a8981 */ /* 0x000f62000c1e1b00 */
[C---:B---3--:R-:W-:Y:S01]  /*07f0*/  FADD.FTZ R21, R18.reuse, R19 ;  /* 0x0000001312157221 */ /* 0x048fe20000010000 */
[----:B------:R-:W-:-:S04]  /*0800*/  FMUL.FTZ R18, R18, R18 ;  /* 0x0000001212127220 */ /* 0x000fc80000410000 */
[----:B------:R-:W-:-:S04]  /*0810*/  FFMA.FTZ R18, R19, R19, R18 ;  /* 0x0000001313127223 */ /* 0x000fc80000010012 */
[----:B0-----:R-:W-:Y:S01]  /*0820*/  FADD.FTZ R17, R18, R7 ;  /* 0x0000000712117221 */ /* 0x001fe20000010000 */
[----:B------:R-:W-:Y:S02]  /*0830*/  VIADD R7, R6, 0x3 ;  /* 0x0000000306077836 */ /* 0x000fe40000000000 */
[----:B------:R-:W-:-:S03]  /*0840*/  FADD.FTZ R21, R21, R20 ;  /* 0x0000001415157221 */ /* 0x000fc60000010000 */
        /* <DEDUP_REMOVED lines=14> */
[----:B------:R-:W-:Y:S01]  /*0930*/  FFMA.FTZ R12, R11, R11, R12 ;  /* 0x0000000b0b0c7223 */ /* 0x000fe2000001000c */
[----:B------:R-:W-:Y:S01]  /*0940*/  IADD3.X R3, RZ, R3, RZ, P2, !PT ;  /* 0x00000003ff037210 */ /* 0x000fe200017fe4ff */
[----:B------:R-:W-:-:S02]  /*0950*/  FADD.FTZ R20, R21, R10 ;  /* 0x0000000a15147221 */ /* 0x000fc40000010000 */
[----:B------:R-:W-:Y:S01]  /*0960*/  FADD.FTZ R7, R17, R12 ;  /* 0x0000000c11077221 */ /* 0x000fe20000010000 */
[----:B------:R-:W-:Y:S06]  /*0970*/  @!P1 BRA `(.L_x_1573) ;  /* 0xfffffff800c49947 */ /* 0x000fec000383ffff */
.L_x_1570:
[----:B------:R-:W-:Y:S01]  /*0980*/  ULDC UR5, c[0x0][0x29c] ;  /* 0x0000a70000057ab9 */ /* 0x000fe20000000800 */
[----:B------:R-:W0:Y:S01]  /*0990*/  S2R R6, SR_CgaCtaId ;  /* 0x0000000000067919 */ /* 0x000e220000008800 */
[----:B------:R-:W1:Y:S01]  /*09a0*/  I2F.U32.RP R5, UR5 ;  /* 0x0000000500057d06 */ /* 0x000e620008209000 */
[----:B------:R-:W-:-:S07]  /*09b0*/  ISETP.NE.U32.AND P2, PT, RZ, UR5, PT ;  /* 0x00000005ff007c0c */ /* 0x000fce000bf45070 */
[----:B-1----:R-:W1:Y:S02]  /*09c0*/  MUFU.RCP R5, R5 ;  /* 0x0000000500057308 */ /* 0x002e640000001000 */
[----:B-1----:R-:W-:Y:S01]  /*09d0*/  VIADD R2, R5, 0xffffffe ;  /* 0x0ffffffe05027836 */ /* 0x002fe20000000000 */
[----:B------:R-:W-:-:S05]  /*09e0*/  MOV R5, 0x400 ;  /* 0x0000040000057802 */ /* 0x000fca0000000f00 */
[----:B------:R1:W2:Y:S02]  /*09f0*/  F2I.FTZ.U32.TRUNC.NTZ R3, R2 ;  /* 0x0000000200037305 */ /* 0x0002a4000021f000 */
[----:B-1----:R-:W-:Y:S01]  /*0a00*/  IMAD.MOV.U32 R2, RZ, RZ, RZ ;  /* 0x000000ffff027224 */ /* 0x002fe200078e00ff */
[----:B--2---:R-:W-:-:S05]  /*0a10*/  IADD3 R9, RZ, -R3, RZ ;  /* 0x80000003ff097210 */ /* 0x004fca0007ffe0ff */
[----:B------:R-:W-:-:S04]  /*0a20*/  IMAD R9, R9, UR5, RZ ;  /* 0x0000000509097c24 */ /* 0x000fc8000f8e02ff */
[----:B------:R-:W-:-:S06]  /*0a30*/  IMAD.HI.U32 R3, R3, R9, R2 ;  /* 0x0000000903037227 */ /* 0x000fcc00078e0002 */
[----:B------:R-:W-:-:S05]  /*0a40*/  IMAD.HI.U32 R8, R3, R4, RZ ;  /* 0x0000000403087227 */ /* 0x000fca00078e00ff */
[----:B------:R-:W-:-:S05]  /*0a50*/  IADD3 R3, -R8, RZ, RZ ;  /* 0x000000ff08037210 */ /* 0x000fca0007ffe1ff */
[----:B------:R-:W-:-:S05]  /*0a60*/  IMAD R3, R3, UR5, R4 ;  /* 0x0000000503037c24 */ /* 0x000fca000f8e0204 */
[----:B------:R-:W-:-:S13]  /*0a70*/  ISETP.GE.U32.AND P0, PT, R3, UR5, PT ;  /* 0x0000000503007c0c */ /* 0x000fda000bf06070 */
[----:B------:R-:W-:Y:S01]  /*0a80*/  @P0 VIADD R3, R3, -UR5 ;  /* 0x8000000503030c36 */ /* 0x000fe20008000000 */
[----:B------:R-:W-:-:S04]  /*0a90*/  @P0 IADD3 R8, R8, 0x1, RZ ;  /* 0x0000000108080810 */ /* 0x000fc80007ffe0ff */
[----:B------:R-:W-:Y:S01]  /*0aa0*/  ISETP.GE.U32.AND P1, PT, R3, UR5, PT ;  /* 0x0000000503007c0c */ /* 0x000fe2000bf26070 */
[----:B------:R-:W-:-:S05]  /*0ab0*/  IMAD.WIDE.U32 R2, R0, -0x55555555, RZ ;  /* 0xaaaaaaab00027825 */ /* 0x000fca00078e00ff */
[----:B------:R-:W-:-:S07]  /*0ac0*/  LEA.HI R2, R3, R0, RZ, 0x1e ;  /* 0x0000000003027211 */ /* 0x000fce00078ff0ff */
[----:B------:R-:W-:Y:S01]  /*0ad0*/  @P1 VIADD R8, R8, 0x1 ;  /* 0x0000000108081836 */ /* 0x000fe20000000000 */
[----:B------:R-:W-:-:S04]  /*0ae0*/  @!P2 LOP3.LUT R8, RZ, UR5, RZ, 0x33, !PT ;  /* 0x00000005ff08ac12 */ /* 0x000fc8000f8e33ff */
[----:B------:R-:W-:-:S05]  /*0af0*/  IADD3 R9, -R8, RZ, RZ ;  /* 0x000000ff08097210 */ /* 0x000fca0007ffe1ff */
[----:B------:R-:W-:Y:S01]  /*0b00*/  IMAD R4, R9, UR5, R4 ;  /* 0x0000000509047c24 */ /* 0x000fe2000f8e0204 */
[----:B0-----:R-:W-:-:S04]  /*0b10*/  LEA R9, R6, R5, 0x18 ;  /* 0x0000000506097211 */ /* 0x001fc800078ec0ff */
[----:B------:R-:W-:Y:S01]  /*0b20*/  ISETP.NE.AND P0, PT, R4, RZ, PT ;  /* 0x000000ff0400720c */ /* 0x000fe20003f05270 */
[----:B------:R-:W-:-:S03]  /*0b30*/  IMAD R3, R2, 0xc, R9 ;  /* 0x0000000c02037824 */ /* 0x000fc600078e0209 */
[----:B------:R-:W-:Y:S02]  /*0b40*/  SEL R2, RZ, 0x1, P0 ;  /* 0x00000001ff027807 */ /* 0x000fe40000000000 */
[----:B------:R-:W-:Y:S01]  /*0b50*/  ISETP.GT.U32.AND P0, PT, R0, 0x1b, PT ;  /* 0x0000001b0000780c */ /* 0x000fe20003f04070 */
[----:B------:R0:W-:Y:S04]  /*0b60*/  STS [R3+0x214], R20 ;  /* 0x0002141403007388 */ /* 0x0001e80000000800 */
[----:B------:R0:W-:Y:S04]  /*0b70*/  STS [R3+0x218], R7 ;  /* 0x0002180703007388 */ /* 0x0001e80000000800 */
[----:B------:R0:W-:Y:S01]  /*0b80*/  STS [R3+0x210], R2 ;  /* 0x0002100203007388 */ /* 0x0001e20000000800 */
[----:B------:R-:W-:Y:S06]  /*0b90*/  BAR.SYNC.DEFER_BLOCKING 0x0 ;  /* 0x0000000000007b1d */ /* 0x000fec0000010000 */
[----:B------:R-:W-:Y:S05]  /*0ba0*/  @P0 BRA `(.L_x_1574) ;  /* 0x0000000c006c0947 */ /* 0x000fea0003800000 */
[----:B0-----:R-:W-:Y:S01]  /*0bb0*/  IMAD R7, R0, 0x54, R9 ;  /* 0x0000005400077824 */ /* 0x001fe200078e0209 */
[----:B------:R-:W0:Y:S04]  /*0bc0*/  S2R R17, SR_LANEID ;  /* 0x0000000000117919 */ /* 0x000e280000000000 */
[----:B------:R-:W1:Y:S04]  /*0bd0*/  LDS R2, [R7+0x21c] ;  /* 0x00021c0007027984 */ /* 0x000e680000000800 */
[----:B------:R-:W2:Y:S04]  /*0be0*/  LDS R26, [R7+0x228] ;  /* 0x00022800071a7984 */ /* 0x000ea80000000800 */
[----:B------:R-:W3:Y:S04]  /*0bf0*/  LDS R21, [R7+0x234] ;  /* 0x0002340007157984 */ /* 0x000ee80000000800 */
[----:B------:R-:W4:Y:S04]  /*0c00*/  LDS R20, [R7+0x240] ;  /* 0x0002400007147984 */ /* 0x000f280000000800 */
[----:B------:R-:W-:Y:S04]  /*0c10*/  LDS R22, [R7+0x220] ;  /* 0x0002200007167984 */ /* 0x000fe80000000800 */
[----:B------:R-:W5:Y:S04]  /*0c20*/  LDS R3, [R7+0x214] ;  /* 0x0002140007037984 */ /* 0x000f680000000800 */
[----:B------:R-:W-:Y:S04]  /*0c30*/  LDS R23, [R7+0x224] ;  /* 0x0002240007177984 */ /* 0x000fe80000000800 */
[----:B------:R-:W0:Y:S04]  /*0c40*/  LDS R24, [R7+0x218] ;  /* 0x0002180007187984 */ /* 0x000e280000000800 */
[----:B------:R-:W0:Y:S04]  /*0c50*/  LDS R16, [R7+0x24c] ;  /* 0x00024c0007107984 */ /* 0x000e280000000800 */
[----:B------:R-:W0:Y:S04]  /*0c60*/  LDS R19, [R7+0x22c] ;  /* 0x00022c0007137984 */ /* 0x000e280000000800 */
[----:B------:R-:W0:Y:S01]  /*0c70*/  LDS R18, [R7+0x230] ;  /* 0x0002300007127984 */ /* 0x000e220000000800 */
[----:B-1----:R-:W-:-:S03]  /*0c80*/  ISETP.NE.AND P3, PT, R2, RZ, PT ;  /* 0x000000ff0200720c */ /* 0x002fc60003f65270 */
[----:B------:R-:W1:Y:S01]  /*0c90*/  LDS R25, [R7+0x210] ;  /* 0x0002100007197984 */ /* 0x000e620000000800 */
[----:B--2---:R-:W-:-:S03]  /*0ca0*/  ISETP.NE.AND P2, PT, R26, RZ, PT ;  /* 0x000000ff1a00720c */ /* 0x004fc60003f45270 */
[----:B------:R-:W2:Y:S01]  /*0cb0*/  LDS R14, [R7+0x238] ;  /* 0x00023800070e7984 */ /* 0x000ea20000000800 */
[----:B---3--:R-:W-:-:S03]  /*0cc0*/  ISETP.NE.AND P1, PT, R21, RZ, PT ;  /* 0x000000ff1500720c */ /* 0x008fc60003f25270 */
[----:B------:R-:W3:Y:S01]  /*0cd0*/  LDS R15, [R7+0x23c] ;  /* 0x00023c00070f7984 */ /* 0x000ee20000000800 */
[----:B----4-:R-:W-:-:S03]  /*0ce0*/  ISETP.NE.AND P0, PT, R20, RZ, PT ;  /* 0x000000ff1400720c */ /* 0x010fc60003f05270 */
[----:B------:R-:W4:Y:S04]  /*0cf0*/  LDS R13, [R7+0x244] ;  /* 0x00024400070d7984 */ /* 0x000f280000000800 */
[----:B------:R-:W4:Y:S01]  /*0d00*/  LDS R12, [R7+0x248] ;  /* 0x00024800070c7984 */ /* 0x000f220000000800 */
[----:B-----5:R-:W-:Y:S01]  /*0d10*/  @!P3 FADD.FTZ R22, R22, R3 ;  /* 0x000000031616b221 */ /* 0x020fe20000010000 */
[----:B0-----:R-:W-:Y:S02]  /*0d20*/  SHF.R.U32.HI R3, RZ, 0x2, R17 ;  /* 0x00000002ff037819 */ /* 0x001fe40000011611 */
[----:B------:R-:W0:Y:S04]  /*0d30*/  LDS R10, [R7+0x250] ;  /* 0x00025000070a7984 */ /* 0x000e280000000800 */
[----:B------:R-:W5:Y:S01]  /*0d40*/  LDS R11, [R7+0x254] ;  /* 0x00025400070b7984 */ /* 0x000f620000000800 */
[----:B------:R-:W-:Y:S01]  /*0d50*/  @!P3 FADD.FTZ R23, R23, R24 ;  /* 0x000000181717b221 */ /* 0x000fe20000010000 */
[----:B------:R-:W-:Y:S01]  /*0d60*/  ISETP.NE.AND P3, PT, R16, RZ, PT ;  /* 0x000000ff1000720c */ /* 0x000fe20003f65270 */
[----:B------:R-:W-:-:S02]  /*0d70*/  @!P2 FADD.FTZ R19, R22, R19 ;  /* 0x000000131613a221 */ /* 0x000fc40000010000 */
[----:B------:R-:W-:Y:S01]  /*0d80*/  @!P2 FADD.FTZ R18, R23, R18 ;  /* 0x000000121712a221 */ /* 0x000fe20000010000 */
[----:B-1----:R-:W-:Y:S01]  /*0d90*/  IADD3 R25, R26, R2, R25 ;  /* 0x000000021a197210 */ /* 0x002fe20007ffe019 */
[----:B------:R-:W-:-:S04]  /*0da0*/  IMAD.WIDE.U32 R2, R3, 0x24924925, RZ ;  /* 0x2492492503027825 */ /* 0x000fc800078e00ff */
[----:B--2---:R-:W-:Y:S01]  /*0db0*/  @!P1 FADD.FTZ R14, R19, R14 ;  /* 0x0000000e130e9221 */ /* 0x004fe20000010000 */
[----:B------:R-:W-:Y:S01]  /*0dc0*/  IADD3 R25, R20, R25, R21 ;  /* 0x0000001914197210 */ /* 0x000fe20007ffe015 */
[----:B------:R-:W-:Y:S01]  /*0dd0*/  IMAD R2, R3, -0x1c, R17 ;  /* 0xffffffe403027824 */ /* 0x000fe200078e0211 */
[----:B------:R-:W-:Y:S01]  /*0de0*/  MOV R3, 0xfffffff ;  /* 0x0fffffff00037802 */ /* 0x000fe20000000f00 */
[----:B---3--:R-:W-:Y:S02]  /*0df0*/  @!P1 FADD.FTZ R15, R18, R15 ;  /* 0x0000000f120f9221 */ /* 0x008fe40000010000 */
[----:B------:R-:W-:Y:S01]  /*0e00*/  IMAD.IADD R16, R25, 0x1, R16 ;  /* 0x0000000119107824 */ /* 0x000fe200078e0210 */
[----:B------:R-:W-:Y:S01]  /*0e10*/  R2UR UR5, R3 ;  /* 0x00000000030572ca */ /* 0x000fe200000e0000 */
[----:B----4-:R-:W-:Y:S01]  /*0e20*/  @!P0 FADD.FTZ R13, R14, R13 ;  /* 0x0000000d0e0d8221 */ /* 0x010fe20000010000 */
[----:B------:R-:W-:Y:S02]  /*0e30*/  IMAD R9, R2, 0xc, R9 ;  /* 0x0000000c02097824 */ /* 0x000fe400078e0209 */
[----:B------:R-:W-:-:S03]  /*0e40*/  @!P0 FADD.FTZ R12, R15, R12 ;  /* 0x0000000c0f0c8221 */ /* 0x000fc60000010000 */
[----:B------:R1:W-:Y:S01]  /*0e50*/  STS [R9+0xc0], R16 ;  /* 0x0000c01009007388 */ /* 0x0003e20000000800 */
[----:B0-----:R-:W-:Y:S01]  /*0e60*/  @!P3 FADD.FTZ R10, R13, R10 ;  /* 0x0000000a0d0ab221 */ /* 0x001fe20000010000 */
[----:B-----5:R-:W-:-:S04]  /*0e70*/  @!P3 FADD.FTZ R11, R12, R11 ;  /* 0x0000000b0c0bb221 */ /* 0x020fc80000010000 */
[----:B------:R1:W-:Y:S04]  /*0e80*/  STS [R9+0xc4], R10 ;  /* 0x0000c40a09007388 */ /* 0x0003e80000000800 */
[----:B------:R1:W-:Y:S01]  /*0e90*/  STS [R9+0xc8], R11 ;  /* 0x0000c80b09007388 */ /* 0x0003e20000000800 */
[----:B------:R-:W-:Y:S05]  /*0ea0*/  BRA.DIV UR5, `(.L_x_1575) ;  /* 0x0000000e053c7947 */ /* 0x000fea000b800000 */
[----:B------:R-:W-:Y:S01]  /*0eb0*/  NOP ;  /* 0x0000000000007918 */ /* 0x000fe20000000000 */
.L_x_1589:
[----:B------:R-:W-:Y:S01]  /*0ec0*/  ISETP.NE.AND P0, PT, R2, RZ, PT ;  /* 0x000000ff0200720c */ /* 0x000fe20003f05270 */
[----:B------:R-:W-:-:S12]  /*0ed0*/  BSSY B0, `(.L_x_1576) ;  /* 0x000000b000007945 */ /* 0x000fd80003800000 */
[----:B------:R-:W-:Y:S05]  /*0ee0*/  @!P0 BRA `(.L_x_1577) ;  /* 0x0000000000248947 */ /* 0x000fea0003800000 */
[----:B------:R-:W0:Y:S01]  /*0ef0*/  LDS R12, [R9+0xbc] ;  /* 0x0000bc00090c7984 */ /* 0x000e220000000800 */
[----:B------:R-:W-:-:S03]  /*0f00*/  ISETP.NE.AND P0, PT, R16, RZ, PT ;  /* 0x000000ff1000720c */ /* 0x000fc60003f05270 */
[----:B------:R-:W2:Y:S04]  /*0f10*/  LDS R13, [R9+0xb8] ;  /* 0x0000b800090d7984 */ /* 0x000ea80000000800 */
[----:B------:R-:W3:Y:S01]  /*0f20*/  LDS R15, [R9+0xb4] ;  /* 0x0000b400090f7984 */ /* 0x000ee20000000800 */
[----:B0-----:R-:W-:Y:S01]  /*0f30*/  FADD.FTZ R12, R11, R12 ;  /* 0x0000000c0b0c7221 */ /* 0x001fe20000010000 */
[----:B--2---:R-:W-:-:S04]  /*0f40*/  FADD.FTZ R13, R10, R13 ;  /* 0x0000000d0a0d7221 */ /* 0x004fc80000010000 */
[----:B-1----:R-:W-:Y:S01]  /*0f50*/  FSEL R11, R12, R11, !P0 ;  /* 0x0000000b0c0b7208 */ /* 0x002fe20004000000 */
[----:B---3--:R-:W-:Y:S01]  /*0f60*/  IMAD.IADD R16, R16, 0x1, R15 ;  /* 0x0000000110107824 */ /* 0x008fe200078e020f */
[----:B------:R-:W-:-:S07]  /*0f70*/  FSEL R10, R13, R10, !P0 ;  /* 0x0000000a0d0a7208 */ /* 0x000fce0004000000 */
.L_x_1577:
[----:B------:R-:W-:Y:S05]  /*0f80*/  BSYNC B0 ;  /* 0x0000000000007941 */ /* 0x000fea0003800000 */
.L_x_1576:
[----:B------:R-:W-:-:S13]  /*0f90*/  R2UR UR5, R3 ;  /* 0x00000000030572ca */ /* 0x000fda00000e0000 */
[----:B------:R-:W-:Y:S05]  /*0fa0*/  BRA.DIV UR5, `(.L_x_1578) ;  /* 0x0000000e050c7947 */ /* 0x000fea000b800000 */
[----:B------:R-:W-:Y:S01]  /*0fb0*/  NOP ;  /* 0x0000000000007918 */ /* 0x000fe20000000000 */
[----:B------:R0:W-:Y:S04]  /*0fc0*/  STS [R9+0xc0], R16 ;  /* 0x0000c01009007388 */ /* 0x0001e80000000800 */
[----:B------:R0:W-:Y:S04]  /*0fd0*/  STS [R9+0xc4], R10 ;  /* 0x0000c40a09007388 */ /* 0x0001e80000000800 */
[----:B------:R0:W-:Y:S01]  /*0fe0*/  STS [R9+0xc8], R11 ;  /* 0x0000c80b09007388 */ /* 0x0001e20000000800 */
[----:B------:R-:W-:Y:S01]  /*0ff0*/  NOP ;  /* 0x0000000000007918 */ /* 0x000fe20000000000 */
.L_x_1593:
        /* <DEDUP_REMOVED lines=12> */
.L_x_1580:
[----:B------:R-:W-:Y:S05]  /*10c0*/  BSYNC B0 ;  /* 0x0000000000007941 */ /* 0x000fea0003800000 */
.L_x_1579:
[----:B------:R-:W-:-:S13]  /*10d0*/  R2UR UR5, R3 ;  /* 0x00000000030572ca */ /* 0x000fda00000e0000 */
[----:B------:R-:W-:Y:S05]  /*10e0*/  BRA.DIV UR5, `(.L_x_1581) ;  /* 0x0000000a05ec7947 */ /* 0x000fea000b800000 */
[----:B------:R-:W-:Y:S01]  /*10f0*/  NOP ;  /* 0x0000000000007918 */ /* 0x000fe20000000000 */
[----:B------:R2:W-:Y:S04]  /*1100*/  STS [R9+0xc0], R16 ;  /* 0x0000c01009007388 */ /* 0x0005e80000000800 */
[----:B------:R2:W-:Y:S04]  /*1110*/  STS [R9+0xc4], R10 ;  /* 0x0000c40a09007388 */ /* 0x0005e80000000800 */
[----:B------:R2:W-:Y:S01]  /*1120*/  STS [R9+0xc8], R11 ;  /* 0x0000c80b09007388 */ /* 0x0005e20000000800 */
[----:B------:R-:W-:Y:S01]  /*1130*/  NOP ;  /* 0x0000000000007918 */ /* 0x000fe20000000000 */
.L_x_1597:
        /* <DEDUP_REMOVED lines=12> */
.L_x_1583:
[----:B------:R-:W-:Y:S05]  /*1200*/  BSYNC B0 ;  /* 0x0000000000007941 */ /* 0x000fea0003800000 */
.L_x_1582:
[----:B------:R-:W-:-:S13]  /*1210*/  R2UR UR5, R3 ;  /* 0x00000000030572ca */ /* 0x000fda00000e0000 */
[----:B------:R-:W-:Y:S05]  /*1220*/  BRA.DIV UR5, `(.L_x_1584) ;  /* 0x0000000a05cc7947 */ /* 0x000fea000b800000 */
[----:B------:R-:W-:Y:S01]  /*1230*/  NOP ;  /* 0x0000000000007918 */ /* 0x000fe20000000000 */
[----:B------:R3:W-:Y:S04]  /*1240*/  STS [R9+0xc0], R16 ;  /* 0x0000c01009007388 */ /* 0x0007e80000000800 */
[----:B------:R3:W-:Y:S04]  /*1250*/  STS [R9+0xc4], R10 ;  /* 0x0000c40a09007388 */ /* 0x0007e80000000800 */
[----:B------:R3:W-:Y:S01]  /*1260*/  STS [R9+0xc8], R11 ;  /* 0x0000c80b09007388 */ /* 0x0007e20000000800 */
[----:B------:R-:W-:Y:S01]  /*1270*/  NOP ;  /* 0x0000000000007918 */ /* 0x000fe20000000000 */
.L_x_1601:
        /* <DEDUP_REMOVED lines=12> */
.L_x_1586:
[----:B------:R-:W-:Y:S05]  /*1340*/  BSYNC B0 ;  /* 0x0000000000007941 */ /* 0x000fea0003800000 */
.L_x_1585:
        /* <DEDUP_REMOVED lines=25> */
.L_x_1607:
[----:B0-----:R-:W0:Y:S01]  /*14e0*/  LDS R16, [R7+0x210] ;  /* 0x0002100007107984 */ /* 0x001e220000000800 */
[----:B------:R-:W-:Y:S02]  /*14f0*/  ISETP.NE.AND P2, PT, R0, RZ, PT ;  /* 0x000000ff0000720c */ /* 0x000fe40003f45270 */
[----:B------:R-:W-:Y:S01]  /*1500*/  PLOP3.LUT P0, PT, PT, PT, PT, 0x80, 0x0 ;  /* 0x000000000000781c */ /* 0x000fe20003f0f070 */
[----:B------:R-:W1:Y:S01]  /*1510*/  LDS R17, [R9+0xb4] ;  /* 0x0000b40009117984 */ /* 0x000e620000000800 */
[CC--:B------:R-:W-:Y:S02]  /*1520*/  LEA R19, R6.reuse, R5.reuse, 0x18 ;  /* 0x0000000506137211 */ /* 0x0c0fe400078ec0ff */
[CC--:B------:R-:W-:Y:S01]  /*1530*/  LEA R25, R6.reuse, R5.reuse, 0x18 ;  /* 0x0000000506197211 */ /* 0x0c0fe200078ec0ff */
[----:B------:R-:W-:Y:S01]  /*1540*/  LDS R3, [R7+0x214] ;  /* 0x0002140007037984 */ /* 0x000fe20000000800 */
[----:B------:R-:W-:Y:S01]  /*1550*/  LEA R27, R6, R5, 0x18 ;  /* 0x00000005061b7211 */ /* 0x000fe200078ec0ff */
[----:B------:R-:W-:-:S02]  /*1560*/  IMAD R24, R0, 0x54, R19 ;  /* 0x0000005400187824 */ /* 0x000fc400078e0213 */
[----:B------:R-:W-:Y:S01]  /*1570*/  LDS R22, [R9+0xb8] ;  /* 0x0000b80009167984 */ /* 0x000fe20000000800 */
[C---:B------:R-:W-:Y:S02]  /*1580*/  IMAD R25, R0.reuse, 0x54, R25 ;  /* 0x0000005400197824 */ /* 0x040fe400078e0219 */
[----:B------:R-:W-:Y:S01]  /*1590*/  IMAD R27, R0, 0x54, R27 ;  /* 0x00000054001b7824 */ /* 0x000fe200078e021b */
[----:B------:R-:W2:Y:S04]  /*15a0*/  LDS R21, [R7+0x21c] ;  /* 0x00021c0007157984 */ /* 0x000ea80000000800 */
[----:B------:R-:W-:Y:S04]  /*15b0*/  LDS R2, [R7+0x218] ;  /* 0x0002180007027984 */ /* 0x000fe80000000800 */
[----:B------:R-:W3:Y:S04]  /*15c0*/  LDS R23, [R9+0xbc] ;  /* 0x0000bc0009177984 */ /* 0x000ee80000000800 */
[----:B------:R-:W4:Y:S04]  /*15d0*/  LDS R20, [R7+0x228] ;  /* 0x0002280007147984 */ /* 0x000f280000000800 */
[----:B------:R-:W5:Y:S04]  /*15e0*/  LDS R18, [R7+0x234] ;  /* 0x0002340007127984 */ /* 0x000f680000000800 */
[----:B------:R-:W5:Y:S01]  /*15f0*/  LDS R14, [R7+0x220] ;  /* 0x00022000070e7984 */ /* 0x000f620000000800 */
[----:B0-----:R-:W-:-:S03]  /*1600*/  @P2 ISETP.NE.AND P1, PT, R16, RZ, PT ;  /* 0x000000ff1000220c */ /* 0x001fc60003f25270 */
[----:B------:R-:W0:Y:S01]  /*1610*/  LDS R15, [R7+0x224] ;  /* 0x00022400070f7984 */ /* 0x000e220000000800 */
[----:B------:R-:W-:-:S03]  /*1620*/  @P2 PLOP3.LUT P0, PT, P1, PT, PT, 0x80, 0x0 ;  /* 0x000000000000281c */ /* 0x000fc60000f0f070 */
[----:B------:R-:W0:Y:S01]  /*1630*/  LDS R13, [R7+0x240] ;  /* 0x00024000070d7984 */ /* 0x000e220000000800 */
[----:B-1----:R-:W-:-:S03]  /*1640*/  @P2 IMAD.IADD R16, R17, 0x1, R16 ;  /* 0x0000000111102824 */ /* 0x002fc600078e0210 */
[----:B------:R-:W1:Y:S04]  /*1650*/  LDS R11, [R7+0x22c] ;  /* 0x00022c00070b7984 */ /* 0x000e680000000800 */
[----:B------:R-:W1:Y:S01]  /*1660*/  LDS R10, [R7+0x230] ;  /* 0x00023000070a7984 */ /* 0x000e620000000800 */
[----:B--2---:R-:W-:-:S03]  /*1670*/  ISETP.NE.AND P1, PT, R21, RZ, PT ;  /* 0x000000ff1500720c */ /* 0x004fc60003f25270 */
[----:B------:R-:W2:Y:S01]  /*1680*/  LDS R9, [R7+0x24c] ;  /* 0x00024c0007097984 */ /* 0x000ea20000000800 */
[----:B------:R-:W-:Y:S01]  /*1690*/  @!P0 FADD.FTZ R3, R22, R3 ;  /* 0x0000000316038221 */ /* 0x000fe20000010000 */
[----:B------:R-:W-:Y:S02]  /*16a0*/  IADD3 R21, R21, R16, RZ ;  /* 0x0000001015157210 */ /* 0x000fe40007ffe0ff */
[----:B------:R-:W2:Y:S01]  /*16b0*/  LDS R12, [R7+0x238] ;  /* 0x00023800070c7984 */ /* 0x000ea20000000800 */
[----:B---3--:R-:W-:-:S03]  /*16c0*/  @!P0 FADD.FTZ R2, R23, R2 ;  /* 0x0000000217028221 */ /* 0x008fc60000010000 */
[----:B------:R-:W3:Y:S01]  /*16d0*/  LDS R17, [R7+0x23c] ;  /* 0x00023c0007117984 */ /* 0x000ee20000000800 */
[----:B----4-:R-:W-:-:S03]  /*16e0*/  ISETP.NE.AND P0, PT, R20, RZ, PT ;  /* 0x000000ff1400720c */ /* 0x010fc60003f05270 */
[----:B------:R-:W4:Y:S01]  /*16f0*/  LDS R19, [R7+0x244] ;  /* 0x0002440007137984 */ /* 0x000f220000000800 */
[----:B-----5:R-:W-:-:S03]  /*1700*/  ISETP.NE.AND P2, PT, R18, RZ, PT ;  /* 0x000000ff1200720c */ /* 0x020fc60003f45270 */
[----:B------:R5:W4:Y:S01]  /*1710*/  LDS R22, [R7+0x248] ;  /* 0x0002480007167984 */ /* 0x000b220000000800 */
[----:B------:R-:W-:-:S03]  /*1720*/  @!P1 FADD.FTZ R14, R14, R3 ;  /* 0x000000030e0e9221 */ /* 0x000fc60000010000 */
[----:B------:R-:W4:Y:S04]  /*1730*/  LDS R24, [R24+0x250] ;  /* 0x0002500018187984 */ /* 0x000f280000000800 */
[----:B------:R-:W4:Y:S01]  /*1740*/  LDS R25, [R25+0x254] ;  /* 0x0002540019197984 */ /* 0x000f220000000800 */
[----:B0-----:R-:W-:Y:S01]  /*1750*/  @!P1 FADD.FTZ R15, R15, R2 ;  /* 0x000000020f0f9221 */ /* 0x001fe20000010000 */
[----:B-----5:R-:W-:Y:S01]  /*1760*/  IMAD.IADD R7, R20, 0x1, R21 ;  /* 0x0000000114077824 */ /* 0x020fe200078e0215 */
[----:B------:R-:W-:Y:S01]  /*1770*/  ISETP.NE.AND P1, PT, R13, RZ, PT ;  /* 0x000000ff0d00720c */ /* 0x000fe20003f25270 */
[----:B------:R0:W-:Y:S03]  /*1780*/  STS [R27+0x210], R16 ;  /* 0x000210101b007388 */ /* 0x0001e60000000800 */
[----:B------:R-:W-:Y:S01]  /*1790*/  IADD3 R18, R18, R7, RZ ;  /* 0x0000000712127210 */ /* 0x000fe20007ffe0ff */
[----:B-1----:R-:W-:Y:S01]  /*17a0*/  @!P0 FADD.FTZ R11, R11, R14 ;  /* 0x0000000e0b0b8221 */ /* 0x002fe20000010000 */
[----:B------:R1:W-:Y:S01]  /*17b0*/  STS [R27+0x21c], R21 ;  /* 0x00021c151b007388 */ /* 0x0003e20000000800 */
[----:B------:R-:W-:-:S03]  /*17c0*/  @!P0 FADD.FTZ R10, R10, R15 ;  /* 0x0000000f0a0a8221 */ /* 0x000fc60000010000 */
[----:B------:R1:W-:Y:S01]  /*17d0*/  STS [R27+0x214], R3 ;  /* 0x000214031b007388 */ /* 0x0003e20000000800 */
[----:B0-----:R-:W-:Y:S01]  /*17e0*/  IMAD.IADD R16, R13, 0x1, R18 ;  /* 0x000000010d107824 */ /* 0x001fe200078e0212 */
[C---:B--2---:R-:W-:Y:S02]  /*17f0*/  ISETP.NE.AND P0, PT, R9.reuse, RZ, PT ;  /* 0x000000ff0900720c */ /* 0x044fe40003f05270 */
[----:B------:R1:W-:Y:S01]  /*1800*/  STS [R27+0x218], R2 ;  /* 0x000218021b007388 */ /* 0x0003e20000000800 */
[----:B------:R-:W-:Y:S01]  /*1810*/  @!P2 FADD.FTZ R12, R12, R11 ;  /* 0x0000000b0c0ca221 */ /* 0x000fe20000010000 */
[----:B------:R-:W-:Y:S02]  /*1820*/  IADD3 R9, R9, R16, RZ ;  /* 0x0000001009097210 */ /* 0x000fe40007ffe0ff */
[----:B------:R1:W-:Y:S01]  /*1830*/  STS [R27+0x228], R7 ;  /* 0x000228071b007388 */ /* 0x0003e20000000800 */
[----:B---3--:R-:W-:-:S03]  /*1840*/  @!P2 FADD.FTZ R17, R17, R10 ;  /* 0x0000000a1111a221 */ /* 0x008fc60000010000 */
[----:B------:R1:W-:Y:S01]  /*1850*/  STS [R27+0x220], R14 ;  /* 0x0002200e1b007388 */ /* 0x0003e20000000800 */
[----:B----4-:R-:W-:-:S03]  /*1860*/  @!P1 FADD.FTZ R19, R19, R12 ;  /* 0x0000000c13139221 */ /* 0x010fc60000010000 */
[----:B------:R1:W-:Y:S01]  /*1870*/  STS [R27+0x224], R15 ;  /* 0x0002240f1b007388 */ /* 0x0003e20000000800 */
[----:B------:R-:W-:-:S03]  /*1880*/  @!P1 FADD.FTZ R22, R22, R17 ;  /* 0x0000001116169221 */ /* 0x000fc60000010000 */
[----:B------:R1:W-:Y:S01]  /*1890*/  STS [R27+0x234], R18 ;  /* 0x000234121b007388 */ /* 0x0003e20000000800 */
[----:B------:R-:W-:-:S03]  /*18a0*/  @!P0 FADD.FTZ R24, R24, R19 ;  /* 0x0000001318188221 */ /* 0x000fc60000010000 */
[----:B------:R1:W-:Y:S01]  /*18b0*/  STS [R27+0x22c], R11 ;  /* 0x00022c0b1b007388 */ /* 0x0003e20000000800 */
[----:B------:R-:W-:-:S03]  /*18c0*/  @!P0 FADD.FTZ R25, R25, R22 ;  /* 0x0000001619198221 */ /* 0x000fc60000010000 */
        /* <DEDUP_REMOVED lines=9> */
.L_x_1574:
[----:B-1----:R-:W1:Y:S01]  /*1960*/  LDC R9, c[0x0][0x29c] ;  /* 0x0000a700ff097b82 */ /* 0x002e620000000800 */
[----:B0-----:R-:W-:Y:S01]  /*1970*/  IMAD.WIDE.U32 R2, R0, -0x55555555, RZ ;  /* 0xaaaaaaab00027825 */ /* 0x001fe200078e00ff */
[----:B------:R-:W-:Y:S01]  /*1980*/  LEA R7, R6, R5, 0x18 ;  /* 0x0000000506077211 */ /* 0x000fe200078ec0ff */
[----:B------:R-:W-:Y:S05]  /*1990*/  WARPSYNC.ALL ;  /* 0x0000000000007948 */ /* 0x000fea0003800000 */
[----:B------:R-:W-:-:S05]  /*19a0*/  LEA.HI R2, R3, R0, RZ, 0x1e ;  /* 0x0000000003027211 */ /* 0x000fca00078ff0ff */
[----:B------:R-:W-:Y:S01]  /*19b0*/  IMAD R12, R2, 0xc, R7 ;  /* 0x0000000c020c7824 */ /* 0x000fe200078e0207 */
[----:B------:R-:W-:Y:S01]  /*19c0*/  BAR.SYNC.DEFER_BLOCKING 0x0 ;  /* 0x0000000000007b1d */ /* 0x000fe20000010000 */
[----:B-1----:R-:W-:-:S05]  /*19d0*/  VIADD R3, R9, 0xfffffffe ;  /* 0xfffffffe09037836 */ /* 0x002fca0000000000 */
[----:B------:R-:W-:Y:S02]  /*19e0*/  ISETP.NE.AND P1, PT, R4, R3, PT ;  /* 0x000000030400720c */ /* 0x000fe40003f25270 */
[----:B------:R-:W0:Y:S08]  /*19f0*/  LDC R11, c[0x0][0x298] ;  /* 0x0000a600ff0b7b82 */ /* 0x000e300000000800 */
[----:B------:R-:W1:Y:S03]  /*1a00*/  LDC R10, c[0x0][0x288] ;  /* 0x0000a200ff0a7b82 */ /* 0x000e660000000800 */
[----:B------:R-:W-:-:S04]  /*1a10*/  @!P1 IADD3 R7, R5, 0xb50, RZ ;  /* 0x00000b5005079810 */ /* 0x000fc80007ffe0ff */
[----:B------:R-:W-:Y:S01]  /*1a20*/  @!P1 LEA R7, R6, R7, 0x18 ;  /* 0x0000000706079211 */ /* 0x000fe200078ec0ff */
[----:B------:R-:W-:Y:S04]  /*1a30*/  @!P1 LDS R3, [R12+0x218] ;  /* 0x000218000c039984 */ /* 0x000fe80000000800 */
[----:B------:R-:W2:Y:S01]  /*1a40*/  @!P1 LDS R2, [R12+0x214] ;  /* 0x000214000c029984 */ /* 0x000ea20000000800 */
[----:B------:R-:W-:Y:S02]  /*1a50*/  @!P1 IMAD R7, R8, 0x8, R7 ;  /* 0x0000000808079824 */ /* 0x000fe400078e0207 */
[----:B0-----:R-:W-:-:S05]  /*1a60*/  IMAD R9, R11, UR4, R0 ;  /* 0x000000040b097c24 */ /* 0x001fca000f8e0200 */
[----:B-1----:R-:W-:-:S04]  /*1a70*/  ISETP.GE.AND P0, PT, R9, R10, PT ;  /* 0x0000000a0900720c */ /* 0x002fc80003f06270 */
[----:B------:R-:W-:Y:S01]  /*1a80*/  ISETP.GE.U32.OR P0, PT, R0, R11, P0 ;  /* 0x0000000b0000720c */ /* 0x000fe20000706470 */
[----:B--2---:R0:W-:Y:S01]  /*1a90*/  @!P1 STS.64 [R7], R2 ;  /* 0x0000000207009388 */ /* 0x0041e20000000a00 */
[----:B------:R-:W-:Y:S11]  /*1aa0*/  BAR.SYNC.DEFER_BLOCKING 0x0 ;  /* 0x0000000000007b1d */ /* 0x000ff60000010000 */
[----:B0-----:R-:W-:Y:S05]  /*1ab0*/  @P0 EXIT ;  /* 0x000000000000094d */ /* 0x001fea0003800000 */
[----:B------:R-:W-:Y:S01]  /*1ac0*/  IADD3 R5, R5, 0xb50, RZ ;  /* 0x00000b5005057810 */ /* 0x000fe20007ffe0ff */
[----:B------:R-:W-:-:S03]  /*1ad0*/  USHF.L.U32 UR4, UR8, 0x1, URZ ;  /* 0x0000000108047899 */ /* 0x000fc6000800063f */
[----:B------:R-:W-:Y:S01]  /*1ae0*/  LEA R5, R6, R5, 0x18 ;  /* 0x0000000506057211 */ /* 0x000fe200078ec0ff */
[----:B------:R-:W-:Y:S02]  /*1af0*/  UIADD3 UR5, UR4, 0x1, URZ ;  /* 0x0000000104057890 */ /* 0x000fe4000fffe03f */
[----:B------:R-:W-:Y:S02]  /*1b00*/  IMAD R3, R10, UR4, R9 ;  /* 0x000000040a037c24 */ /* 0x000fe4000f8e0209 */
[----:B------:R-:W-:Y:S02]  /*1b10*/  IMAD R0, R0, 0x8, R5 ;  /* 0x0000000800007824 */ /* 0x000fe400078e0205 */
[----:B------:R-:W0:Y:S01]  /*1b20*/  LDC.64 R4, c[0x0][0x250] ;  /* 0x00009400ff047b82 */ /* 0x000e220000000a00 */
[----:B------:R-:W-:Y:S02]  /*1b30*/  IMAD R9, R10, UR5, R9 ;  /* 0x000000050a097c24 */ /* 0x000fe4000f8e0209 */
[----:B------:R-:W1:Y:S01]  /*1b40*/  LDS.64 R6, [R0] ;  /* 0x0000000000067984 */ /* 0x000e620000000a00 */
[----:B0-----:R-:W-:-:S04]  /*1b50*/  IMAD.WIDE R2, R3, 0x4, R4 ;  /* 0x0000000403027825 */ /* 0x001fc800078e0204 */
[----:B------:R-:W-:Y:S01]  /*1b60*/  IMAD.WIDE R4, R9, 0x4, R4 ;  /* 0x0000000409047825 */ /* 0x000fe200078e0204 */
[----:B-1----:R-:W-:Y:S04]  /*1b70*/  REDG.E.ADD.F32.FTZ.RN.STRONG.GPU desc[UR6][R2.64], R6 ;  /* 0x00000006020079a6 */ /* 0x002fe8000c10f386 */
[----:B------:R-:W-:Y:S01]  /*1b80*/  REDG.E.ADD.F32.FTZ.RN.STRONG.GPU desc[UR6][R4.64], R7 ;  /* 0x00000007040079a6 */ /* 0x000fe2000c10f386 */
[----:B------:R-:W-:Y:S05]  /*1b90*/  EXIT ;  /* 0x000000000000794d */ /* 0x000fea0003800000 */
.L_x_1575:
[----:B-1----:R-:W-:Y:S05]  /*1ba0*/  WARPSYNC.COLLECTIVE R3, `(.L_x_1588) ;  /* 0x0000000003087348 */ /* 0x002fea0003c00000 */
[----:B------:R-:W-:Y:S01]  /*1bb0*/  NOP ;  /* 0x0000000000007918 */ /* 0x000fe20000000000 */
[----:B-1----:R-:W-:Y:S01]  /*1bc0*/  ENDCOLLECTIVE ;  /* 0x000000000000791b */ /* 0x002fe20003800000 */
.L_x_1588:
[----:B------:R-:W-:Y:S05]  /*1bd0*/  BRA `(.L_x_1589) ;  /* 0xfffffff000b87947 */ /* 0x000fea000383ffff */
.L_x_1578:
[----:B------:R-:W-:Y:S01]  /*1be0*/  BSSY B0, `(.L_x_1590) ;  /* 0x0000004000007945 */ /* 0x000fe20003800000 */
[----:B-1----:R-:W-:Y:S05]  /*1bf0*/  WARPSYNC.COLLECTIVE R3, `(.L_x_1591) ;  /* 0x0000000003087348 */ /* 0x002fea0003c00000 */
[----:B------:R-:W-:Y:S01]  /*1c00*/  NOP ;  /* 0x0000000000007918 */ /* 0x000fe20000000000 */
[----:B-1----:R-:W-:Y:S01]  /*1c10*/  ENDCOLLECTIVE ;  /* 0x000000000000791b */ /* 0x002fe20003800000 */
.L_x_1591:
[----:B------:R-:W-:Y:S05]  /*1c20*/  BSYNC B0 ;  /* 0x0000000000007941 */ /* 0x000fea0003800000 */
.L_x_1590:
[----:B------:R0:W-:Y:S04]  /*1c30*/  STS [R9+0xc0], R16 ;  /* 0x0000c01009007388 */ /* 0x0001e80000000800 */
[----:B------:R0:W-:Y:S04]  /*1c40*/  STS [R9+0xc4], R10 ;  /* 0x0000c40a09007388 */ /* 0x0001e80000000800 */
[----:B------:R0:W-:Y:S02]  /*1c50*/  STS [R9+0xc8], R11 ;  /* 0x0000c80b09007388 */ /* 0x0001e40000000800 */
[----:B0-----:R-:W-:Y:S05]  /*1c60*/  WARPSYNC.COLLECTIVE R3, `(.L_x_1592) ;  /* 0x0000000003087348 */ /* 0x001fea0003c00000 */
[----:B------:R-:W-:Y:S01]  /*1c70*/  NOP ;  /* 0x0000000000007918 */ /* 0x000fe20000000000 */
[----:B0-----:R-:W-:Y:S01]  /*1c80*/  ENDCOLLECTIVE ;  /* 0x000000000000791b */ /* 0x001fe20003800000 */
.L_x_1592:
[----:B------:R-:W-:Y:S05]  /*1c90*/  BRA `(.L_x_1593) ;  /* 0xfffffff000d87947 */ /* 0x000fea000383ffff */
.L_x_1581:
[----:B------:R-:W-:Y:S01]  /*1ca0*/  BSSY B0, `(.L_x_1594) ;  /* 0x0000004000007945 */ /* 0x000fe20003800000 */
[----:B01----:R-:W-:Y:S05]  /*1cb0*/  WARPSYNC.COLLECTIVE R3, `(.L_x_1595) ;  /* 0x0000000003087348 */ /* 0x003fea0003c00000 */
[----:B------:R-:W-:Y:S01]  /*1cc0*/  NOP ;  /* 0x0000000000007918 */ /* 0x000fe20000000000 */
[----:B01----:R-:W-:Y:S01]  /*1cd0*/  ENDCOLLECTIVE ;  /* 0x000000000000791b */ /* 0x003fe20003800000 */
.L_x_1595:
[----:B------:R-:W-:Y:S05]  /*1ce0*/  BSYNC B0 ;  /* 0x0000000000007941 */ /* 0x000fea0003800000 */
.L_x_1594:
[----:B------:R0:W-:Y:S04]  /*1cf0*/  STS [R9+0xc0], R16 ;  /* 0x0000c01009007388 */ /* 0x0001e80000000800 */
[----:B------:R0:W-:Y:S04]  /*1d00*/  STS [R9+0xc4], R10 ;  /* 0x0000c40a09007388 */ /* 0x0001e80000000800 */
[----:B------:R0:W-:Y:S02]  /*1d10*/  STS [R9+0xc8], R11 ;  /* 0x0000c80b09007388 */ /* 0x0001e40000000800 */
[----:B0-----:R-:W-:Y:S05]  /*1d20*/  WARPSYNC.COLLECTIVE R3, `(.L_x_1596) ;  /* 0x0000000003087348 */ /* 0x001fea0003c00000 */
[----:B------:R-:W-:Y:S01]  /*1d30*/  NOP ;  /* 0x0000000000007918 */ /* 0x000fe20000000000 */
[----:B0-----:R-:W-:Y:S01]  /*1d40*/  ENDCOLLECTIVE ;  /* 0x000000000000791b */ /* 0x001fe20003800000 */
.L_x_1596:
[----:B------:R-:W-:Y:S05]  /*1d50*/  BRA `(.L_x_1597) ;  /* 0xfffffff000f87947 */ /* 0x000fea000383ffff */
.L_x_1584:
[----:B------:R-:W-:Y:S01]  /*1d60*/  BSSY B0, `(.L_x_1598) ;  /* 0x0000004000007945 */ /* 0x000fe20003800000 */
[----:B012---:R-:W-:Y:S05]  /*1d70*/  WARPSYNC.COLLECTIVE R3, `(.L_x_1599) ;  /* 0x0000000003087348 */ /* 0x007fea0003c00000 */
[----:B------:R-:W-:Y:S01]  /*1d80*/  NOP ;  /* 0x0000000000007918 */ /* 0x000fe20000000000 */
[----:B012---:R-:W-:Y:S01]  /*1d90*/  ENDCOLLECTIVE ;  /* 0x000000000000791b */ /* 0x007fe20003800000 */
.L_x_1599:
[----:B------:R-:W-:Y:S05]  /*1da0*/  BSYNC B0 ;  /* 0x0000000000007941 */ /* 0x000fea0003800000 */
.L_x_1598:
[----:B------:R0:W-:Y:S04]  /*1db0*/  STS [R9+0xc0], R16 ;  /* 0x0000c01009007388 */ /* 0x0001e80000000800 */
[----:B------:R0:W-:Y:S04]  /*1dc0*/  STS [R9+0xc4], R10 ;  /* 0x0000c40a09007388 */ /* 0x0001e80000000800 */
[----:B------:R0:W-:Y:S02]  /*1dd0*/  STS [R9+0xc8], R11 ;  /* 0x0000c80b09007388 */ /* 0x0001e40000000800 */
[----:B0-----:R-:W-:Y:S05]  /*1de0*/  WARPSYNC.COLLECTIVE R3, `(.L_x_1600) ;  /* 0x0000000003087348 */ /* 0x001fea0003c00000 */
[----:B------:R-:W-:Y:S01]  /*1df0*/  NOP ;  /* 0x0000000000007918 */ /* 0x000fe20000000000 */
[----:B0-----:R-:W-:Y:S01]  /*1e00*/  ENDCOLLECTIVE ;  /* 0x000000000000791b */ /* 0x001fe20003800000 */
.L_x_1600:
[----:B------:R-:W-:Y:S05]  /*1e10*/  BRA `(.L_x_1601) ;  /* 0xfffffff400187947 */ /* 0x000fea000383ffff */
.L_x_1587:
[----:B------:R-:W-:Y:S01]  /*1e20*/  BSSY B0, `(.L_x_1602) ;  /* 0x0000005000007945 */ /* 0x000fe20003800000 */
[----:B------:R-:W-:-:S13]  /*1e30*/  ISETP.GE.U32.AND P0, PT, R2, 0x10, PT ;  /* 0x000000100200780c */ /* 0x000fda0003f06070 */
[----:B0123--:R-:W-:Y:S05]  /*1e40*/  WARPSYNC.COLLECTIVE R3, `(.L_x_1603) ;  /* 0x0000000003087348 */ /* 0x00ffea0003c00000 */
[----:B------:R-:W-:Y:S01]  /*1e50*/  NOP ;  /* 0x0000000000007918 */ /* 0x000fe20000000000 */
[----:B0123--:R-:W-:Y:S01]  /*1e60*/  ENDCOLLECTIVE ;  /* 0x000000000000791b */ /* 0x00ffe20003800000 */
.L_x_1603:
[----:B------:R-:W-:Y:S05]  /*1e70*/  BSYNC B0 ;  /* 0x0000000000007941 */ /* 0x000fea0003800000 */
.L_x_1602:
[----:B------:R0:W-:Y:S01]  /*1e80*/  STS [R9+0xc0], R16 ;  /* 0x0000c01009007388 */ /* 0x0001e20000000800 */
[----:B------:R-:W-:-:S03]  /*1e90*/  ISETP.NE.OR P1, PT, R16, RZ, !P0 ;  /* 0x000000ff1000720c */ /* 0x000fc60004725670 */
[----:B------:R0:W-:Y:S04]  /*1ea0*/  STS [R9+0xc4], R10 ;  /* 0x0000c40a09007388 */ /* 0x0001e80000000800 */
[----:B------:R0:W-:Y:S06]  /*1eb0*/  STS [R9+0xc8], R11 ;  /* 0x0000c80b09007388 */ /* 0x0001ec0000000800 */
[----:B0-----:R-:W-:Y:S05]  /*1ec0*/  WARPSYNC.COLLECTIVE R3, `(.L_x_1604) ;  /* 0x0000000003087348 */ /* 0x001fea0003c00000 */
[----:B------:R-:W-:Y:S01]  /*1ed0*/  NOP ;  /* 0x0000000000007918 */ /* 0x000fe20000000000 */
[----:B0-----:R-:W-:Y:S01]  /*1ee0*/  ENDCOLLECTIVE ;  /* 0x000000000000791b */ /* 0x001fe20003800000 */
.L_x_1604:
        /* <DEDUP_REMOVED lines=9> */
.L_x_1605:
        /* <DEDUP_REMOVED lines=9> */
.L_x_1606:
[----:B------:R-:W-:Y:S05]  /*2010*/  BRA `(.L_x_1607) ;  /* 0xfffffff400307947 */ /* 0x000fea000383ffff */
.L_x_1608:
        /* <DEDUP_REMOVED lines=14> */
.L_x_4449:


//--------------------- .text._Z30group_norm_nhwc_fwd_sum_kernelI11Fp32IOFp32WLi64EEv26Group_norm_nhwc_fwd_params --------------------------
	.section	.text._Z30group_norm_nhwc_fwd_sum_kernelI11Fp32IOFp32WLi64EEv26Group_norm_nhwc_fwd_params,"ax",@progbits
	.align	128
        .global         _Z30group_norm_nhwc_fwd_sum_kernelI11Fp32IOFp32WLi64EEv26Group_norm_nhwc_fwd_params
        .type           _Z30group_norm_nhwc_fwd_sum_kernelI11Fp32IOFp32WLi64EEv26Group_norm_nhwc_fwd_params,@function
        .size           _Z30group_norm_nhwc_fwd_sum_kernelI11Fp32IOFp32WLi64EEv26Group_norm_nhwc_fwd_params,(.L_x_4450 - _Z30group_norm_nhwc_fwd_sum_kernelI11Fp32IOFp32WLi64EEv26Group_norm_nhwc_fwd_params)
        .other          _Z30group_norm_nhwc_fwd_sum_kernelI11Fp32IOFp32WLi64EEv26Group_norm_nhwc_fwd_params,@"STO_CUDA_ENTRY STV_DEFAULT"
_Z30group_norm_nhwc_fwd_sum_kernelI11Fp32IOFp32WLi64EEv26Group_norm_nhwc_fwd_params:
.text._Z30group_norm_nhwc_fwd_sum_kernelI11Fp32IOFp32WLi64EEv26Group_norm_nhwc_fwd_params:
[----:B------:R-:W-:Y:S08]  /*0000*/  LDC R1, c[0x0][0x28] ;  /* 0x00000a00ff017b82 */ /* 0x000ff00000000800 */
[----:B------:R-:W0:Y:S01]  /*0010*/  S2UR UR4, SR_CTAID.Y ;  /* 0x00000000000479c3 */ /* 0x000e220000002600 */
[----:B------:R-:W1:Y:S01]  /*0020*/  S2R R0, SR_TID.X ;  /* 0x0000000000007919 */ /* 0x000e620000002100 */
[----:B------:R-:W-:Y:S01]  /*0030*/  ULDC.64 UR6, c[0x0][0x208] ;  /* 0x0000820000067ab9 */ /* 0x000fe20000000a00 */
[----:B------:R-:W-:-:S02]  /*0040*/  IMAD.MOV.U32 R22, RZ, RZ, RZ ;  /* 0x000000ffff167224 */ /* 0x000fc400078e00ff */
[----:B------:R-:W-:-:S03]  /*0050*/  IMAD.MOV.U32 R10, RZ, RZ, RZ ;  /* 0x000000ffff0a7224 */ /* 0x000fc600078e00ff */
[----:B------:R-:W0:Y:S08]  /*0060*/  LDC R2, c[0x0][0x294] ;  /* 0x0000a500ff027b82 */ /* 0x000e300000000800 */
[----:B------:R-:W2:Y:S01]  /*0070*/  LDC.64 R6, c[0x0][0x278] ;  /* 0x00009e00ff067b82 */ /* 0x000ea20000000a00 */
[----:B0-----:R-:W-:Y:S01]  /*0080*/  IMAD R3, R2, UR4, RZ ;  /* 0x0000000402037c24 */ /* 0x001fe2000f8e02ff */
[----:B-1----:R-:W-:-:S04]  /*0090*/  SHF.L.U32 R20, R0, 0x1, RZ ;  /* 0x0000000100147819 */ /* 0x002fc800000006ff */
[----:B------:R-:W-:Y:S02]  /*00a0*/  SHF.R.S32.HI R11, RZ, 0x1f, R3 ;  /* 0x0000001fff0b7819 */ /* 0x000fe40000011403 */
[----:B------:R-:W-:-:S04]  /*00b0*/  IADD3 R5, P0, R3, R2, RZ ;  /* 0x0000000203057210 */ /* 0x000fc80007f1e0ff */
[----:B------:R-:W-:Y:S02]  /*00c0*/  LEA.HI.X.SX32 R2, R2, R11, 0x1, P0 ;  /* 0x0000000b02027211 */ /* 0x000fe400000f0eff */
[----:B--2---:R-:W-:-:S04]  /*00d0*/  ISETP.LT.U32.AND P0, PT, R5, R6, PT ;  /* 0x000000060500720c */ /* 0x004fc80003f01070 */
[----:B------:R-:W-:-:S04]  /*00e0*/  ISETP.LT.AND.EX P0, PT, R2, R7, PT, P0 ;  /* 0x000000070200720c */ /* 0x000fc80003f01300 */
[----:B------:R-:W-:-:S04]  /*00f0*/  SEL R2, R5, R6, P0 ;  /* 0x0000000605027207 */ /* 0x000fc80000000000 */
[----:B------:R-:W-:-:S13]  /*0100*/  ISETP.GE.AND P0, PT, R3, R2, PT ;  /* 0x000000020300720c */ /* 0x000fda0003f06270 */
[----:B------:R-:W-:Y:S05]  /*0110*/  @P0 BRA `(.L_x_1609) ;  /* 0x0000000800280947 */ /* 0x000fea0003800000 */
[----:B------:R-:W0:Y:S01]  /*0120*/  S2UR UR4, SR_CTAID.Z ;  /* 0x00000000000479c3 */ /* 0x000e220000002700 */
[----:B------:R-:W-:Y:S01]  /*0130*/  IMAD.IADD R6, R2, 0x1, -R3 ;  /* 0x0000000102067824 */ /* 0x000fe200078e0a03 */
[----:B------:R-:W-:Y:S01]  /*0140*/  MOV R9, R3 ;  /* 0x0000000300097202 */ /* 0x000fe20000000f00 */
[----:B------:R-:W-:Y:S02]  /*0150*/  IMAD.MOV.U32 R10, RZ, RZ, RZ ;  /* 0x000000ffff0a7224 */ /* 0x000fe400078e00ff */
[----:B------:R-:W-:Y:S01]  /*0160*/  IMAD.MOV.U32 R22, RZ, RZ, RZ ;  /* 0x000000ffff167224 */ /* 0x000fe200078e00ff */
[----:B------:R-:W-:Y:S02]  /*0170*/  LOP3.LUT P0, R16, R6, 0x3, RZ, 0xc0, !PT ;  /* 0x0000000306107812 */ /* 0x000fe4000780c0ff */
[----:B------:R-:W1:Y:S08]  /*0180*/  S2UR UR5, SR_CTAID.X ;  /* 0x00000000000579c3 */ /* 0x000e700000002500 */
[----:B------:R-:W1:Y:S08]  /*0190*/  LDC R5, c[0x0][0x2a0] ;  /* 0x0000a800ff057b82 */ /* 0x000e700000000800 */
[----:B------:R-:W2:Y:S01]  /*01a0*/  LDC.64 R24, c[0x0][0x280] ;  /* 0x0000a000ff187b82 */ /* 0x000ea20000000a00 */
[----:B0-----:R-:W-:Y:S01]  /*01b0*/  USHF.R.S32.HI UR8, URZ, 0x1f, UR4 ;  /* 0x0000001f3f087899 */ /* 0x001fe20008011404 */
[----:B-1----:R-:W-:-:S05]  /*01c0*/  IMAD R4, R5, UR5, R20 ;  /* 0x0000000505047c24 */ /* 0x002fca000f8e0214 */
[----:B------:R-:W-:Y:S01]  /*01d0*/  SHF.R.S32.HI R5, RZ, 0x1f, R4 ;  /* 0x0000001fff057819 */ /* 0x000fe20000011404 */
[----:B--2---:R-:W-:-:S04]  /*01e0*/  IMAD R8, R24, UR8, RZ ;  /* 0x0000000818087c24 */ /* 0x004fc8000f8e02ff */
[----:B------:R-:W-:Y:S02]  /*01f0*/  IMAD R7, R25, UR4, R8 ;  /* 0x0000000419077c24 */ /* 0x000fe4000f8e0208 */
[----:B------:R-:W-:-:S04]  /*0200*/  IMAD.WIDE.U32 R24, R24, UR4, R4 ;  /* 0x0000000418187c25 */ /* 0x000fc8000f8e0004 */
[----:B------:R-:W-:Y:S01]  /*0210*/  IMAD.IADD R7, R25, 0x1, R7 ;  /* 0x0000000119077824 */ /* 0x000fe200078e0207 */
[----:B------:R-:W-:Y:S06]  /*0220*/  @!P0 BRA `(.L_x_1610) ;  /* 0x0000000000708947 */ /* 0x000fec0003800000 */
[----:B------:R-:W-:Y:S01]  /*0230*/  ULDC.64 UR4, c[0x0][0x270] ;  /* 0x00009c0000047ab9 */ /* 0x000fe20000000a00 */
[----:B------:R-:W-:Y:S01]  /*0240*/  MOV R17, R3 ;  /* 0x0000000300117202 */ /* 0x000fe20000000f00 */
[----:B------:R-:W-:Y:S01]  /*0250*/  IMAD.MOV.U32 R10, RZ, RZ, RZ ;  /* 0x000000ffff0a7224 */ /* 0x000fe200078e00ff */
[----:B------:R-:W-:Y:S01]  /*0260*/  ISETP.GE.U32.AND P0, PT, R4, UR4, PT ;  /* 0x0000000404007c0c */ /* 0x000fe2000bf06070 */
[----:B------:R-:W-:-:S03]  /*0270*/  IMAD.MOV.U32 R22, RZ, RZ, RZ ;  /* 0x000000ffff167224 */ /* 0x000fc600078e00ff */
[----:B------:R-:W-:-:S13]  /*0280*/  ISETP.GE.AND.EX P0, PT, R5, UR5, PT, P0 ;  /* 0x0000000505007c0c */ /* 0x000fda000bf06300 */
.L_x_1611:
[----:B------:R-:W0:Y:S01]  /*0290*/  @!P0 LDC.64 R14, c[0x0][0x270] ;  /* 0x00009c00ff0e8b82 */ /* 0x000e220000000a00 */
[----:B------:R-:W-:-:S07]  /*02a0*/  @!P0 MOV R6, R24 ;  /* 0x0000001800068202 */ /* 0x000fce0000000f00 */
        /* <DEDUP_REMOVED lines=20> */
.L_x_1610:
[----:B------:R-:W-:-:S04]  /*03f0*/  LOP3.LUT R6, RZ, R2, RZ, 0x33, !PT ;  /* 0x00000002ff067212 */ /* 0x000fc800078e33ff */
[----:B------:R-:W-:-:S04]  /*0400*/  IADD3 R6, -R6, -0x2, -R3 ;  /* 0xfffffffe06067810 */ /* 0x000fc80007ffe903 */
[----:B------:R-:W-:-:S13]  /*0410*/  ISETP.GE.U32.AND P0, PT, R6, 0x3, PT ;  /* 0x000000030600780c */ /* 0x000fda0003f06070 */
[----:B------:R-:W-:Y:S05]  /*0420*/  @!P0 BRA `(.L_x_1609) ;  /* 0x0000000400648947 */ /* 0x000fea0003800000 */
[----:B------:R-:W-:Y:S01]  /*0430*/  ULDC.64 UR4, c[0x0][0x270] ;  /* 0x00009c0000047ab9 */ /* 0x000fe20000000a00 */
[C---:B------:R-:W-:Y:S01]  /*0440*/  VIADD R8, R9.reuse, 0x1 ;  /* 0x0000000109087836 */ /* 0x040fe20000000000 */
[----:B------:R-:W-:Y:S01]  /*0450*/  ISETP.GE.U32.AND P0, PT, R4, UR4, PT ;  /* 0x0000000404007c0c */ /* 0x000fe2000bf06070 */
[C---:B------:R-:W-:Y:S01]  /*0460*/  VIADD R4, R9.reuse, 0x3 ;  /* 0x0000000309047836 */ /* 0x040fe20000000000 */
[----:B------:R-:W-:Y:S01]  /*0470*/  IADD3 R6, R9, 0x2, RZ ;  /* 0x0000000209067810 */ /* 0x000fe20007ffe0ff */
[--C-:B------:R-:W-:Y:S01]  /*0480*/  IMAD.MOV.U32 R3, RZ, RZ, R9.reuse ;  /* 0x000000ffff037224 */ /* 0x100fe200078e0009 */
[----:B------:R-:W-:Y:S02]  /*0490*/  ISETP.GE.AND.EX P0, PT, R5, UR5, PT, P0 ;  /* 0x0000000505007c0c */ /* 0x000fe4000bf06300 */
[----:B------:R-:W-:Y:S02]  /*04a0*/  SHF.R.S32.HI R5, RZ, 0x1f, R9 ;  /* 0x0000001fff057819 */ /* 0x000fe40000011409 */
[----:B------:R-:W-:-:S02]  /*04b0*/  SHF.R.S32.HI R21, RZ, 0x1f, R4 ;  /* 0x0000001fff157819 */ /* 0x000fc40000011404 */
[----:B------:R-:W-:Y:S02]  /*04c0*/  SHF.R.S32.HI R11, RZ, 0x1f, R6 ;  /* 0x0000001fff0b7819 */ /* 0x000fe40000011406 */
[----:B------:R-:W-:-:S07]  /*04d0*/  SHF.R.S32.HI R9, RZ, 0x1f, R8 ;  /* 0x0000001fff097819 */ /* 0x000fce0000011408 */
.L_x_1612:
        /* <DEDUP_REMOVED lines=8> */
[----:B------:R-:W-:Y:S01]  /*0560*/  @!P0 IMAD.IADD R12, R17, 0x1, R15 ;  /* 0x00000001110c8824 */ /* 0x000fe200078e020f */
[----:B------:R-:W-:-:S04]  /*0570*/  CS2R R14, SRZ ;  /* 0x00000000000e7805 */ /* 0x000fc8000001ff00 */
[----:B------:R-:W-:Y:S02]  /*0580*/  @!P0 LEA.HI.X R29, R16, R13, R12, 0x2, P1 ;  /* 0x0000000d101d8211 */ /* 0x000fe400008f140c */
[----:B------:R-:W0:Y:S03]  /*0590*/  @!P0 LDC.64 R16, c[0x0][0x270] ;  /* 0x00009c00ff108b82 */ /* 0x000e260000000a00 */
[----:B------:R-:W2:Y:S01]  /*05a0*/  @!P0 LDG.E.64 R14, desc[UR6][R28.64] ;  /* 0x000000061c0e8981 */ /* 0x000ea2000c1e1b00 */
[----:B------:R-:W-:Y:S01]  /*05b0*/  @!P0 MOV R18, R24 ;  /* 0x0000001800128202 */ /* 0x000fe20000000f00 */
[----:B------:R-:W-:-:S03]  /*05c0*/  @!P0 IMAD.MOV.U32 R19, RZ, RZ, R7 ;  /* 0x000000ffff138224 */ /* 0x000fc600078e0007 */
[----:B------:R-:W1:Y:S01]  /*05d0*/  @!P0 LDC.64 R12, c[0x0][0x220] ;  /* 0x00008800ff0c8b82 */ /* 0x000e620000000a00 */
[-C--:B0-----:R-:W-:Y:S02]  /*05e0*/  @!P0 IMAD R23, R9, R16.reuse, RZ ;  /* 0x0000001009178224 */ /* 0x081fe400078e02ff */
[----:B------:R-:W-:-:S04]  /*05f0*/  @!P0 IMAD.WIDE.U32 R18, R8, R16, R18 ;  /* 0x0000001008128225 */ /* 0x000fc800078e0012 */
[----:B------:R-:W-:Y:S02]  /*0600*/  @!P0 IMAD R23, R8, R17, R23 ;  /* 0x0000001108178224 */ /* 0x000fe400078e0217 */
[----:B------:R-:W0:Y:S01]  /*0610*/  @!P0 LDC.64 R16, c[0x0][0x270] ;  /* 0x00009c00ff108b82 */ /* 0x000e220000000a00 */
[----:B-1----:R-:W-:Y:S01]  /*0620*/  @!P0 LEA R26, P1, R18, R12, 0x2 ;  /* 0x0000000c121a8211 */ /* 0x002fe200078210ff */
[----:B------:R-:W-:-:S05]  /*0630*/  @!P0 IMAD.IADD R12, R19, 0x1, R23 ;  /* 0x00000001130c8824 */ /* 0x000fca00078e0217 */
[----:B------:R-:W-:Y:S02]  /*0640*/  @!P0 LEA.HI.X R27, R18, R13, R12, 0x2, P1 ;  /* 0x0000000d121b8211 */ /* 0x000fe400008f140c */
[----:B------:R-:W-:Y:S01]  /*0650*/  CS2R R12, SRZ ;  /* 0x00000000000c7805 */ /* 0x000fe2000001ff00 */
[----:B------:R-:W1:Y:S05]  /*0660*/  @!P0 LDC.64 R18, c[0x0][0x220] ;  /* 0x00008800ff128b82 */ /* 0x000e6a0000000a00 */
[----:B------:R3:W4:Y:S02]  /*0670*/  @!P0 LDG.E.64 R12, desc[UR6][R26.64] ;  /* 0x000000061a0c8981 */ /* 0x000724000c1e1b00 */
[----:B---3--:R-:W-:Y:S01]  /*0680*/  @!P0 MOV R26, R24 ;  /* 0x00000018001a8202 */ /* 0x008fe20000000f00 */
[----:B------:R-:W-:-:S04]  /*0690*/  @!P0 IMAD.MOV.U32 R27, RZ, RZ, R7 ;  /* 0x000000ffff1b8224 */ /* 0x000fc800078e0007 */
[----:B0-----:R-:W-:-:S04]  /*06a0*/  @!P0 IMAD.WIDE.U32 R26, R6, R16, R26 ;  /* 0x00000010061a8225 */ /* 0x001fc800078e001a */
[----:B------:R-:W-:Y:S01]  /*06b0*/  @!P0 IMAD R16, R11, R16, RZ ;  /* 0x000000100b108224 */ /* 0x000fe200078e02ff */
[----:B-1----:R-:W-:-:S03]  /*06c0*/  @!P0 LEA R28, P1, R26, R18, 0x2 ;  /* 0x000000121a1c8211 */ /* 0x002fc600078210ff */
[----:B------:R-:W-:-:S04]  /*06d0*/  @!P0 IMAD R17, R6, R17, R16 ;  /* 0x0000001106118224 */ /* 0x000fc800078e0210 */
[----:B------:R-:W-:-:S05]  /*06e0*/  @!P0 IMAD.IADD R16, R27, 0x1, R17 ;  /* 0x000000011b108824 */ /* 0x000fca00078e0211 */
[----:B------:R-:W-:Y:S02]  /*06f0*/  @!P0 LEA.HI.X R29, R26, R19, R16, 0x2, P1 ;  /* 0x000000131a1d8211 */ /* 0x000fe400008f1410 */
[----:B------:R-:W-:Y:S01]  /*0700*/  CS2R R18, SRZ ;  /* 0x0000000000127805 */ /* 0x000fe2000001ff00 */
[----:B------:R-:W0:Y:S05]  /*0710*/  @!P0 LDC.64 R16, c[0x0][0x270] ;  /* 0x00009c00ff108b82 */ /* 0x000e2a0000000a00 */
[----:B------:R-:W3:Y:S01]  /*0720*/  @!P0 LDG.E.64 R18, desc[UR6][R28.64] ;  /* 0x000000061c128981 */ /* 0x000ee2000c1e1b00 */
[----:B0-----:R-:W-:-:S04]  /*0730*/  @!P0 IMAD R26, R21, R16, RZ ;  /* 0x00000010151a8224 */ /* 0x001fc800078e02ff */
[----:B------:R-:W-:Y:S02]  /*0740*/  @!P0 IMAD R17, R4, R17, R26 ;  /* 0x0000001104118224 */ /* 0x000fe400078e021a */
[C---:B--2---:R-:W-:Y:S01]  /*0750*/  FADD.FTZ R23, R14.reuse, R15 ;  /* 0x0000000f0e177221 */ /* 0x044fe20000010000 */
[----:B------:R-:W-:-:S03]  /*0760*/  FMUL.FTZ R14, R14, R14 ;  /* 0x0000000e0e0e7220 */ /* 0x000fc60000410000 */
[----:B------:R-:W-:Y:S01]  /*0770*/  FADD.FTZ R22, R23, R22 ;  /* 0x0000001617167221 */ /* 0x000fe20000010000 */
[----:B------:R-:W-:Y:S01]  /*0780*/  FFMA.FTZ R23, R15, R15, R14 ;  /* 0x0000000f0f177223 */ /* 0x000fe2000001000e */
[----:B------:R-:W-:Y:S01]  /*0790*/  @!P0 MOV R14, R24 ;  /* 0x00000018000e8202 */ /* 0x000fe20000000f00 */
[----:B------:R-:W-:-:S04]  /*07a0*/  @!P0 IMAD.MOV.U32 R15, RZ, RZ, R7 ;  /* 0x000000ffff0f8224 */ /* 0x000fc800078e0007 */
[----:B------:R-:W-:Y:S02]  /*07b0*/  @!P0 IMAD.WIDE.U32 R26, R4, R16, R14 ;  /* 0x00000010041a8225 */ /* 0x000fe400078e000e */
[----:B------:R-:W0:Y:S02]  /*07c0*/  @!P0 LDC.64 R14, c[0x0][0x220] ;  /* 0x00008800ff0e8b82 */ /* 0x000e240000000a00 */
[----:B------:R-:W-:Y:S01]  /*07d0*/  @!P0 IMAD.IADD R17, R27, 0x1, R17 ;  /* 0x000000011b118824 */ /* 0x000fe200078e0211 */
[----:B0-----:R-:W-:-:S04]  /*07e0*/  @!P0 LEA R16, P1, R26, R14, 0x2 ;  /* 0x0000000e1a108211 */ /* 0x001fc800078210ff */
[----:B------:R-:W-:Y:S02]  /*07f0*/  @!P0 LEA.HI.X R17, R26, R15, R17, 0x2, P1 ;  /* 0x0000000f1a118211 */ /* 0x000fe400008f1411 */
[----:B------:R-:W-:-:S06]  /*0800*/  CS2R R14, SRZ ;  /* 0x00000000000e7805 */ /* 0x000fcc000001ff00 */
[----:B------:R-:W2:Y:S01]  /*0810*/  @!P0 LDG.E.64 R14, desc[UR6][R16.64] ;  /* 0x00000006100e8981 */ /* 0x000ea2000c1e1b00 */
[----:B------:R-:W-:Y:S01]  /*0820*/  IADD3 R3, P2, R3, 0x4, RZ ;  /* 0x0000000403037810 */ /* 0x000fe20007f5e0ff */
[----:B------:R-:W-:Y:S01]  /*0830*/  FADD.FTZ R27, R23, R10 ;  /* 0x0000000a171b7221 */ /* 0x000fe20000010000 */
[C---:B----4-:R-:W-:Y:S01]  /*0840*/  FMUL.FTZ R10, R12.reuse, R12 ;  /* 0x0000000c0c0a7220 */ /* 0x050fe20000410000 */
[----:B------:R-:W-:Y:S01]  /*0850*/  FADD.FTZ R23, R12, R13 ;  /* 0x0000000d0c177221 */ /* 0x000fe20000010000 */
[----:B------:R-:W-:Y:S02]  /*0860*/  ISETP.GE.AND P1, PT, R3, R2, PT ;  /* 0x000000020300720c */ /* 0x000fe40003f26270 */
[----:B------:R-:W-:Y:S01]  /*0870*/  FFMA.FTZ R10, R13, R13, R10 ;  /* 0x0000000d0d0a7223 */ /* 0x000fe2000001000a */
[----:B------:R-:W-:Y:S01]  /*0880*/  FADD.FTZ R23, R22, R23 ;  /* 0x0000001716177221 */ /* 0x000fe20000010000 */
[----:B------:R-:W-:Y:S02]  /*0890*/  IADD3 R8, P5, R8, 0x4, RZ ;  /* 0x0000000408087810 */ /* 0x000fe40007fbe0ff */
[----:B------:R-:W-:Y:S01]  /*08a0*/  FADD.FTZ R27, R27, R10 ;  /* 0x0000000a1b1b7221 */ /* 0x000fe20000010000 */
[----:B------:R-:W-:-:S02]  /*08b0*/  IADD3 R6, P4, R6, 0x4, RZ ;  /* 0x0000000406067810 */ /* 0x000fc40007f9e0ff */
[----:B------:R-:W-:Y:S01]  /*08c0*/  IADD3 R4, P3, R4, 0x4, RZ ;  /* 0x0000000404047810 */ /* 0x000fe20007f7e0ff */
[----:B------:R-:W-:Y:S01]  /*08d0*/  IMAD.X R9, RZ, RZ, R9, P5 ;  /* 0x000000ffff097224 */ /* 0x000fe200028e0609 */
[----:B------:R-:W-:Y:S01]  /*08e0*/  IADD3.X R5, RZ, R5, RZ, P2, !PT ;  /* 0x00000005ff057210 */ /* 0x000fe200017fe4ff */
[----:B------:R-:W-:Y:S01]  /*08f0*/  IMAD.X R11, RZ, RZ, R11, P4 ;  /* 0x000000ffff0b7224 */ /* 0x000fe200020e060b */
[----:B------:R-:W-:Y:S01]  /*0900*/  IADD3.X R21, RZ, R21, RZ, P3, !PT ;  /* 0x00000015ff157210 */ /* 0x000fe20001ffe4ff */
[C---:B---3--:R-:W-:Y:S01]  /*0910*/  FMUL.FTZ R12, R18.reuse, R18 ;  /* 0x00000012120c7220 */ /* 0x048fe20000410000 */
[----:B------:R-:W-:-:S03]  /*0920*/  FADD.FTZ R18, R18, R19 ;  /* 0x0000001312127221 */ /* 0x000fc60000010000 */
[----:B------:R-:W-:Y:S01]  /*0930*/  FFMA.FTZ R12, R19, R19, R12 ;  /* 0x00000013130c7223 */ /* 0x000fe2000001000c */
[----:B------:R-:W-:-:S03]  /*0940*/  FADD.FTZ R23, R23, R18 ;  /* 0x0000001217177221 */ /* 0x000fc60000010000 */
[----:B------:R-:W-:Y:S01]  /*0950*/  FADD.FTZ R27, R27, R12 ;  /* 0x0000000c1b1b7221 */ /* 0x000fe20000010000 */
[C---:B--2---:R-:W-:Y:S01]  /*0960*/  FMUL.FTZ R10, R14.reuse, R14 ;  /* 0x0000000e0e0a7220 */ /* 0x044fe20000410000 */
[----:B------:R-:W-:-:S03]  /*0970*/  FADD.FTZ R14, R14, R15 ;  /* 0x0000000f0e0e7221 */ /* 0x000fc60000010000 */
[----:B------:R-:W-:Y:S01]  /*0980*/  FFMA.FTZ R10, R15, R15, R10 ;  /* 0x0000000f0f0a7223 */ /* 0x000fe2000001000a */
[----:B------:R-:W-:-:S03]  /*0990*/  FADD.FTZ R22, R23, R14 ;  /* 0x0000000e17167221 */ /* 0x000fc60000010000 */
[----:B------:R-:W-:Y:S01]  /*09a0*/  FADD.FTZ R10, R27, R10 ;  /* 0x0000000a1b0a7221 */ /* 0x000fe20000010000 */
[----:B------:R-:W-:Y:S06]  /*09b0*/  @!P1 BRA `(.L_x_1612) ;  /* 0xfffffff800c89947 */ /* 0x000fec000383ffff */
.L_x_1609:
[----:B------:R-:W-:Y:S01]  /*09c0*/  ULDC UR5, c[0x0][0x29c] ;  /* 0x0000a70000057ab9 */ /* 0x000fe20000000800 */
[----:B------:R-:W0:Y:S01]  /*09d0*/  S2R R8, SR_CgaCtaId ;  /* 0x0000000000087919 */ /* 0x000e220000008800 */
[----:B------:R-:W1:Y:S01]  /*09e0*/  I2F.U32.RP R4, UR5 ;  /* 0x0000000500047d06 */ /* 0x000e620008209000 */
[----:B------:R-:W-:Y:S02]  /*09f0*/  ISETP.NE.U32.AND P2, PT, RZ, UR5, PT ;  /* 0x00000005ff007c0c */ /* 0x000fe4000bf45070 */
[----:B------:R-:W-:-:S05]  /*0a00*/  MOV R11, 0x400 ;  /* 0x00000400000b7802 */ /* 0x000fca0000000f00 */
[----:B-1----:R-:W1:Y:S02]  /*0a10*/  MUFU.RCP R4, R4 ;  /* 0x0000000400047308 */ /* 0x002e640000001000 */
[----:B-1----:R-:W-:-:S06]  /*0a20*/  VIADD R2, R4, 0xffffffe ;  /* 0x0ffffffe04027836 */ /* 0x002fcc0000000000 */
[----:B------:R1:W2:Y:S02]  /*0a30*/  F2I.FTZ.U32.TRUNC.NTZ R3, R2 ;  /* 0x0000000200037305 */ /* 0x0002a4000021f000 */
[----:B-1----:R-:W-:Y:S01]  /*0a40*/  HFMA2.MMA R2, -RZ, RZ, 0, 0 ;  /* 0x00000000ff027435 */ /* 0x002fe200000001ff */
[----:B--2---:R-:W-:-:S04]  /*0a50*/  IMAD.MOV R5, RZ, RZ, -R3 ;  /* 0x000000ffff057224 */ /* 0x004fc800078e0a03 */
[----:B------:R-:W-:-:S05]  /*0a60*/  IMAD R5, R5, UR5, RZ ;  /* 0x0000000505057c24 */ /* 0x000fca000f8e02ff */
[----:B------:R-:W-:-:S06]  /*0a70*/  IMAD.HI.U32 R3, R3, R5, R2 ;  /* 0x0000000503037227 */ /* 0x000fcc00078e0002 */
[----:B------:R-:W-:-:S04]  /*0a80*/  IMAD.HI.U32 R9, R3, R20, RZ ;  /* 0x0000001403097227 */ /* 0x000fc800078e00ff */
[----:B------:R-:W-:-:S04]  /*0a90*/  IMAD.MOV R3, RZ, RZ, -R9 ;  /* 0x000000ffff037224 */ /* 0x000fc800078e0a09 */
[----:B------:R-:W-:-:S05]  /*0aa0*/  IMAD R3, R3, UR5, R20 ;  /* 0x0000000503037c24 */ /* 0x000fca000f8e0214 */
[----:B------:R-:W-:-:S13]  /*0ab0*/  ISETP.GE.U32.AND P0, PT, R3, UR5, PT ;  /* 0x0000000503007c0c */ /* 0x000fda000bf06070 */
[----:B------:R-:W-:Y:S01]  /*0ac0*/  @P0 VIADD R3, R3, -UR5 ;  /* 0x8000000503030c36 */ /* 0x000fe20008000000 */
[----:B------:R-:W-:-:S04]  /*0ad0*/  @P0 IADD3 R9, R9, 0x1, RZ ;  /* 0x0000000109090810 */ /* 0x000fc80007ffe0ff */
[----:B------:R-:W-:-:S13]  /*0ae0*/  ISETP.GE.U32.AND P1, PT, R3, UR5, PT ;  /* 0x0000000503007c0c */ /* 0x000fda000bf26070 */
[----:B------:R-:W-:Y:S01]  /*0af0*/  @P1 VIADD R9, R9, 0x1 ;  /* 0x0000000109091836 */ /* 0x000fe20000000000 */
[----:B------:R-:W-:-:S05]  /*0b00*/  @!P2 LOP3.LUT R9, RZ, UR5, RZ, 0x33, !PT ;  /* 0x00000005ff09ac12 */ /* 0x000fca000f8e33ff */
[----:B------:R-:W-:-:S04]  /*0b10*/  IMAD.MOV R3, RZ, RZ, -R9 ;  /* 0x000000ffff037224 */ /* 0x000fc800078e0a09 */
        /* <DEDUP_REMOVED lines=11> */
[----:B------:R-:W-:Y:S01]  /*0bd0*/  IMAD R20, R20, 0xc, R3 ;  /* 0x0000000c14147824 */ /* 0x000fe200078e0203 */
[----:B------:R-:W1:Y:S01]  /*0be0*/  S2R R14, SR_LANEID ;  /* 0x00000000000e7919 */ /* 0x000e620000000000 */
[----:B------:R-:W-:-:S03]  /*0bf0*/  UMOV UR4, 0xffffffff ;  /* 0xffffffff00047882 */ /* 0x000fc60000000000 */
[----:B------:R-:W2:Y:S04]  /*0c00*/  LDS.64 R6, [R20+0x18] ;  /* 0x0000180014067984 */ /* 0x000ea80000000a00 */
[----:B------:R-:W3:Y:S04]  /*0c10*/  LDS.64 R4, [R20+0x10] ;  /* 0x0000100014047984 */ /* 0x000ee80000000a00 */
[----:B0-----:R-:W0:Y:S01]  /*0c20*/  LDS.64 R2, [R20+0x20] ;  /* 0x0000200014027984 */ /* 0x001e220000000a00 */
[----:B--2---:R-:W-:Y:S02]  /*0c30*/  ISETP.NE.AND P1, PT, R7, RZ, PT ;  /* 0x000000ff0700720c */ /* 0x004fe40003f25270 */
[----:B---3--:R-:W-:Y:S01]  /*0c40*/  IADD3 R10, R4, R7, RZ ;  /* 0x00000007040a7210 */ /* 0x008fe20007ffe0ff */
[----:B0-----:R-:W-:Y:S01]  /*0c50*/  FADD.FTZ R15, R5, R2 ;  /* 0x00000002050f7221 */ /* 0x001fe20000010000 */
[----:B------:R-:W-:-:S04]  /*0c60*/  FADD.FTZ R16, R6, R3 ;  /* 0x0000000306107221 */ /* 0x000fc80000010000 */
[----:B------:R-:W-:Y:S02]  /*0c70*/  FSEL R15, R15, R2, !P1 ;  /* 0x000000020f0f7208 */ /* 0x000fe40004800000 */
[----:B------:R-:W-:Y:S01]  /*0c80*/  FSEL R16, R16, R3, !P1 ;  /* 0x0000000310107208 */ /* 0x000fe20004800000 */
[----:B-1----:R-:W-:Y:S06]  /*0c90*/  BRA.DIV UR4, `(.L_x_1614) ;  /* 0x0000000604907947 */ /* 0x002fec000b800000 */
[----:B------:R-:W0:Y:S01]  /*0ca0*/  SHFL.UP PT, R19, R16, 0x1, RZ ;  /* 0x0420000010137989 */ /* 0x000e2200000e00ff */
[----:B------:R-:W-:Y:S02]  /*0cb0*/  ISETP.GE.AND P2, PT, R14, 0x1, PT ;  /* 0x000000010e00780c */ /* 0x000fe40003f46270 */
[----:B------:R-:W-:Y:S01]  /*0cc0*/  ISETP.NE.AND P0, PT, R10, RZ, PT ;  /* 0x000000ff0a00720c */ /* 0x000fe20003f05270 */
[----:B------:R-:W1:Y:S04]  /*0cd0*/  SHFL.UP PT, R18, R15, 0x1, RZ ;  /* 0x042000000f127989 */ /* 0x000e6800000e00ff */
[----:B------:R-:W2:Y:S01]  /*0ce0*/  SHFL.UP PT, R17, R10, 0x1, RZ ;  /* 0x042000000a117989 */ /* 0x000ea200000e00ff */
[----:B0-----:R-:W-:Y:S01]  /*0cf0*/  FADD.FTZ R19, R16, R19 ;  /* 0x0000001310137221 */ /* 0x001fe20000010000 */
[----:B-1----:R-:W-:-:S04]  /*0d00*/  FADD.FTZ R18, R15, R18 ;  /* 0x000000120f127221 */ /* 0x002fc80000010000 */
[----:B------:R-:W-:Y:S01]  /*0d10*/  @P2 FSEL R16, R19, R16, !P0 ;  /* 0x0000001013102208 */ /* 0x000fe20004000000 */
[----:B--2---:R-:W-:Y:S01]  /*0d20*/  @P2 IMAD.IADD R10, R10, 0x1, R17 ;  /* 0x000000010a0a2824 */ /* 0x004fe200078e0211 */
[----:B------:R-:W-:-:S03]  /*0d30*/  @P2 FSEL R15, R18, R15, !P0 ;  /* 0x0000000f120f2208 */ /* 0x000fc60004000000 */
        /* <DEDUP_REMOVED lines=17> */
[----:B------:R-:W-:Y:S02]  /*0e50*/  @P2 FSEL R16, R19, R16, !P0 ;  /* 0x0000001013102208 */ /* 0x000fe40004000000 */
[----:B--2---:R-:W-:Y:S02]  /*0e60*/  @P2 IADD3 R10, R10, R17, RZ ;  /* 0x000000110a0a2210 */ /* 0x004fe40007ffe0ff */
[----:B------:R-:W-:Y:S01]  /*0e70*/  @P2 FSEL R15, R18, R15, !P0 ;  /* 0x0000000f120f2208 */ /* 0x000fe20004000000 */
        /* <DEDUP_REMOVED lines=20> */
[----:B------:R0:W1:Y:S04]  /*0fc0*/  SHFL.UP PT, R19, R16, 0x1, RZ ;  /* 0x0420000010137989 */ /* 0x00006800000e00ff */
[----:B------:R0:W2:Y:S04]  /*0fd0*/  SHFL.UP PT, R17, R10, 0x1, RZ ;  /* 0x042000000a117989 */ /* 0x0000a800000e00ff */
[----:B------:R0:W3:Y:S02]  /*0fe0*/  SHFL.UP PT, R14, R15, 0x1, RZ ;  /* 0x042000000f0e7989 */ /* 0x0000e400000e00ff */
.L_x_1633:
[----:B------:R-:W-:Y:S02]  /*0ff0*/  ISETP.NE.AND P2, PT, R0, RZ, PT ;  /* 0x000000ff0000720c */ /* 0x000fe40003f45270 */
[----:B------:R-:W-:-:S11]  /*1000*/  PLOP3.LUT P0, PT, PT, PT, PT, 0x80, 0x0 ;  /* 0x000000000000781c */ /* 0x000fd60003f0f070 */
[----:B------:R-:W-:Y:S02]  /*1010*/  @P2 ISETP.NE.AND P3, PT, R4, RZ, PT ;  /* 0x000000ff0400220c */ /* 0x000fe40003f65270 */
[----:B--2---:R-:W-:Y:S02]  /*1020*/  @P2 IADD3 R4, R17, R4, RZ ;  /* 0x0000000411042210 */ /* 0x004fe40007ffe0ff */
[----:B------:R-:W-:-:S03]  /*1030*/  @P2 PLOP3.LUT P0, PT, P3, PT, PT, 0x80, 0x0 ;  /* 0x000000000000281c */ /* 0x000fc60001f0f070 */
[----:B------:R-:W-:-:S10]  /*1040*/  IMAD.IADD R7, R7, 0x1, R4 ;  /* 0x0000000107077824 */ /* 0x000fd400078e0204 */
[----:B-1----:R-:W-:Y:S01]  /*1050*/  @!P0 FADD.FTZ R6, R19, R6 ;  /* 0x0000000613068221 */ /* 0x002fe20000010000 */
[----:B---3--:R-:W-:-:S03]  /*1060*/  @!P0 FADD.FTZ R5, R14, R5 ;  /* 0x000000050e058221 */ /* 0x008fc60000010000 */
[----:B------:R-:W-:Y:S01]  /*1070*/  @!P1 FADD.FTZ R3, R3, R6 ;  /* 0x0000000603039221 */ /* 0x000fe20000010000 */
[----:B------:R-:W-:Y:S01]  /*1080*/  @!P1 FADD.FTZ R2, R2, R5 ;  /* 0x0000000502029221 */ /* 0x000fe20000010000 */
[----:B------:R1:W-:Y:S04]  /*1090*/  STS.64 [R20+0x10], R4 ;  /* 0x0000100414007388 */ /* 0x0003e80000000a00 */
[----:B------:R1:W-:Y:S04]  /*10a0*/  STS.64 [R20+0x18], R6 ;  /* 0x0000180614007388 */ /* 0x0003e80000000a00 */
[----:B------:R1:W-:Y:S02]  /*10b0*/  STS.64 [R20+0x20], R2 ;  /* 0x0000200214007388 */ /* 0x0003e40000000a00 */
.L_x_1613:
[----:B------:R-:W-:Y:S05]  /*10c0*/  WARPSYNC.ALL ;  /* 0x0000000000007948 */ /* 0x000fea0003800000 */
[----:B------:R-:W-:Y:S01]  /*10d0*/  BAR.SYNC.DEFER_BLOCKING 0x0 ;  /* 0x0000000000007b1d */ /* 0x000fe20000010000 */
[----:B------:R-:W-:-:S07]  /*10e0*/  UIADD3 UR4, UR5, -0x2, URZ ;  /* 0xfffffffe05047890 */ /* 0x000fce000fffe03f */
[----:B-1----:R-:W1:Y:S01]  /*10f0*/  LDC R4, c[0x0][0x298] ;  /* 0x0000a600ff047b82 */ /* 0x002e620000000800 */
[----:B------:R-:W-:Y:S01]  /*1100*/  ISETP.NE.AND P1, PT, R12, UR4, PT ;  /* 0x000000040c007c0c */ /* 0x000fe2000bf25270 */
[----:B------:R-:W1:Y:S06]  /*1110*/  S2R R7, SR_TID.X ;  /* 0x0000000000077919 */ /* 0x000e6c0000002100 */
[----:B------:R-:W1:Y:S06]  /*1120*/  S2UR UR4, SR_CTAID.X ;  /* 0x00000000000479c3 */ /* 0x000e6c0000002500 */
[----:B------:R-:W-:Y:S01]  /*1130*/  @!P1 IADD3 R5, R11, 0x320, RZ ;  /* 0x000003200b059810 */ /* 0x000fe20007ffe0ff */
[----:B------:R-:W-:Y:S03]  /*1140*/  @!P1 LDS R3, [R13+0x18] ;  /* 0x000018000d039984 */ /* 0x000fe60000000800 */
[----:B------:R-:W-:Y:S01]  /*1150*/  @!P1 LEA R0, R8, R5, 0x18 ;  /* 0x0000000508009211 */ /* 0x000fe200078ec0ff */
[----:B0-----:R-:W0:Y:S04]  /*1160*/  @!P1 LDS R2, [R13+0x14] ;  /* 0x000014000d029984 */ /* 0x001e280000000800 */
[----:B------:R-:W-:-:S02]  /*1170*/  @!P1 IMAD R0, R9, 0x8, R0 ;  /* 0x0000000809009824 */ /* 0x000fc400078e0200 */
[----:B-1----:R-:W-:Y:S01]  /*1180*/  IMAD R6, R4, UR4, R7 ;  /* 0x0000000404067c24 */ /* 0x002fe2000f8e0207 */
[----:B------:R-:W-:-:S04]  /*1190*/  ULDC UR4, c[0x0][0x288] ;  /* 0x0000a20000047ab9 */ /* 0x000fc80000000800 */
[----:B------:R-:W-:-:S04]  /*11a0*/  ISETP.GE.AND P0, PT, R6, UR4, PT ;  /* 0x0000000406007c0c */ /* 0x000fc8000bf06270 */
[----:B------:R-:W-:Y:S01]  /*11b0*/  ISETP.GE.U32.OR P0, PT, R7, R4, P0 ;  /* 0x000000040700720c */ /* 0x000fe20000706470 */
[----:B0-----:R0:W-:Y:S01]  /*11c0*/  @!P1 STS.64 [R0], R2 ;  /* 0x0000000200009388 */ /* 0x0011e20000000a00 */
[----:B------:R-:W-:Y:S11]  /*11d0*/  BAR.SYNC.DEFER_BLOCKING 0x0 ;  /* 0x0000000000007b1d */ /* 0x000ff60000010000 */
[----:B------:R-:W-:Y:S05]  /*11e0*/  @P0 EXIT ;  /* 0x000000000000094d */ /* 0x000fea0003800000 */
[----:B------:R-:W-:Y:S01]  /*11f0*/  IADD3 R11, R11, 0x320, RZ ;  /* 0x000003200b0b7810 */ /* 0x000fe20007ffe0ff */
[----:B0-----:R-:W0:Y:S01]  /*1200*/  S2R R3, SR_CTAID.Z ;  /* 0x0000000000037919 */ /* 0x001e220000002700 */
[----:B------:R-:W1:Y:S02]  /*1210*/  LDC.64 R4, c[0x0][0x250] ;  /* 0x00009400ff047b82 */ /* 0x000e640000000a00 */
[----:B------:R-:W-:-:S05]  /*1220*/  LEA R0, R8, R11, 0x18 ;  /* 0x0000000b08007211 */ /* 0x000fca00078ec0ff */
[----:B------:R-:W-:-:S05]  /*1230*/  IMAD R0, R7, 0x8, R0 ;  /* 0x0000000807007824 */ /* 0x000fca00078e0200 */
[----:B------:R-:W2:Y:S01]  /*1240*/  LDS.64 R8, [R0] ;  /* 0x0000000000087984 */ /* 0x000ea20000000a00 */
[----:B0-----:R-:W-:-:S05]  /*1250*/  SHF.L.U32 R3, R3, 0x1, RZ ;  /* 0x0000000103037819 */ /* 0x001fca00000006ff */
[C---:B------:R-:W-:Y:S02]  /*1260*/  VIADD R7, R3.reuse, 0x1 ;  /* 0x0000000103077836 */ /* 0x040fe40000000000 */
[--C-:B------:R-:W-:Y:S02]  /*1270*/  IMAD R3, R3, UR4, R6.reuse ;  /* 0x0000000403037c24 */ /* 0x100fe4000f8e0206 */
[----:B------:R-:W-:Y:S02]  /*1280*/  IMAD R7, R7, UR4, R6 ;  /* 0x0000000407077c24 */ /* 0x000fe4000f8e0206 */
[----:B-1----:R-:W-:-:S04]  /*1290*/  IMAD.WIDE R2, R3, 0x4, R4 ;  /* 0x0000000403027825 */ /* 0x002fc800078e0204 */
[----:B------:R-:W-:Y:S01]  /*12a0*/  IMAD.WIDE R4, R7, 0x4, R4 ;  /* 0x0000000407047825 */ /* 0x000fe200078e0204 */
[----:B--2---:R-:W-:Y:S04]  /*12b0*/  REDG.E.ADD.F32.FTZ.RN.STRONG.GPU desc[UR6][R2.64], R8 ;  /* 0x00000008020079a6 */ /* 0x004fe8000c10f386 */
[----:B------:R-:W-:Y:S01]  /*12c0*/  REDG.E.ADD.F32.FTZ.RN.STRONG.GPU desc[UR6][R4.64], R9 ;  /* 0x00000009040079a6 */ /* 0x000fe2000c10f386 */
[----:B------:R-:W-:Y:S05]  /*12d0*/  EXIT ;  /* 0x000000000000794d */ /* 0x000fea0003800000 */
.L_x_1614:
[----:B------:R-:W-:Y:S01]  /*12e0*/  HFMA2.MMA R24, -RZ, RZ, 0, 0 ;  /* 0x00000000ff187435 */ /* 0x000fe200000001ff */
[----:B------:R-:W-:Y:S01]  /*12f0*/  MOV R22, R10 ;  /* 0x0000000a00167202 */ /* 0x000fe20000000f00 */
[----:B------:R-:W-:Y:S01]  /*1300*/  IMAD.MOV.U32 R23, RZ, RZ, 0x1 ;  /* 0x00000001ff177424 */ /* 0x000fe200078e00ff */
[----:B------:R-:W-:Y:S01]  /*1310*/  ISETP.GE.AND P3, PT, R14, 0x1, PT ;  /* 0x000000010e00780c */ /* 0x000fe20003f66270 */
[----:B------:R-:W-:Y:S01]  /*1320*/  IMAD.MOV.U32 R21, RZ, RZ, -0x1 ;  /* 0xffffffffff157424 */ /* 0x000fe200078e00ff */
[----:B------:R-:W-:-:S13]  /*1330*/  ISETP.NE.AND P2, PT, R10, RZ, PT ;  /* 0x000000ff0a00720c */ /* 0x000fda0003f45270 */
[----:B------:R-:W-:Y:S05]  /*1340*/  WARPSYNC.COLLECTIVE R21, `(.L_x_1615) ;  /* 0x0000000015087348 */ /* 0x000fea0003c00000 */
[----:B------:R0:W1:Y:S02]  /*1350*/  SHFL.UP P0, R19, R22, R23, R24 ;  /* 0x0400001716137389 */ /* 0x0000640000000018 */
[----:B01----:R-:W-:Y:S01]  /*1360*/  ENDCOLLECTIVE ;  /* 0x000000000000791b */ /* 0x003fe20003800000 */
.L_x_1615:
[----:B------:R-:W-:Y:S01]  /*1370*/  IMAD.MOV.U32 R22, RZ, RZ, R15 ;  /* 0x000000ffff167224 */ /* 0x000fe200078e000f */
[----:B------:R-:W-:-:S07]  /*1380*/  MOV R17, R19 ;  /* 0x0000001300117202 */ /* 0x000fce0000000f00 */
[----:B------:R-:W-:Y:S05]  /*1390*/  WARPSYNC.COLLECTIVE R21, `(.L_x_1616) ;  /* 0x0000000015087348 */ /* 0x000fea0003c00000 */
[----:B------:R0:W1:Y:S02]  /*13a0*/  SHFL.UP P0, R19, R22, R23, R24 ;  /* 0x0400001716137389 */ /* 0x0000640000000018 */
[----:B01----:R-:W-:Y:S01]  /*13b0*/  ENDCOLLECTIVE ;  /* 0x000000000000791b */ /* 0x003fe20003800000 */
.L_x_1616:
[----:B------:R-:W-:Y:S01]  /*13c0*/  @P3 IADD3 R10, R10, R17, RZ ;  /* 0x000000110a0a3210 */ /* 0x000fe20007ffe0ff */
[----:B------:R-:W-:Y:S01]  /*13d0*/  IMAD.MOV.U32 R22, RZ, RZ, R16 ;  /* 0x000000ffff167224 */ /* 0x000fe200078e0010 */
[----:B------:R-:W-:-:S07]  /*13e0*/  MOV R18, R19 ;  /* 0x0000001300127202 */ /* 0x000fce0000000f00 */
[----:B------:R-:W-:Y:S05]  /*13f0*/  WARPSYNC.COLLECTIVE R21, `(.L_x_1617) ;  /* 0x0000000015087348 */ /* 0x000fea0003c00000 */
[----:B------:R0:W1:Y:S02]  /*1400*/  SHFL.UP P0, R19, R22, R23, R24 ;  /* 0x0400001716137389 */ /* 0x0000640000000018 */
[----:B01----:R-:W-:Y:S01]  /*1410*/  ENDCOLLECTIVE ;  /* 0x000000000000791b */ /* 0x003fe20003800000 */
.L_x_1617:
[----:B------:R-:W-:-:S05]  /*1420*/  FADD.FTZ R18, R15, R18 ;  /* 0x000000120f127221 */ /* 0x000fca0000010000 */
[----:B------:R-:W-:Y:S01]  /*1430*/  @P3 FSEL R15, R18, R15, !P2 ;  /* 0x0000000f120f3208 */ /* 0x000fe20005000000 */
[----:B------:R-:W-:Y:S01]  /*1440*/  HFMA2.MMA R23, -RZ, RZ, 0, 1.1920928955078125e-07 ;  /* 0x00000002ff177435 */ /* 0x000fe200000001ff */
[----:B------:R-:W-:Y:S02]  /*1450*/  IMAD.MOV.U32 R22, RZ, RZ, R10 ;  /* 0x000000ffff167224 */ /* 0x000fe400078e000a */
[----:B------:R-:W-:-:S05]  /*1460*/  FADD.FTZ R19, R16, R19 ;  /* 0x0000001310137221 */ /* 0x000fca0000010000 */
[----:B------:R-:W-:-:S07]  /*1470*/  @P3 FSEL R16, R19, R16, !P2 ;  /* 0x0000001013103208 */ /* 0x000fce0005000000 */
[----:B------:R-:W-:Y:S05]  /*1480*/  WARPSYNC.COLLECTIVE R21, `(.L_x_1618) ;  /* 0x0000000015087348 */ /* 0x000fea0003c00000 */
[----:B------:R0:W1:Y:S02]  /*1490*/  SHFL.UP P0, R19, R22, R23, R24 ;  /* 0x0400001716137389 */ /* 0x0000640000000018 */
[----:B01----:R-:W-:Y:S01]  /*14a0*/  ENDCOLLECTIVE ;  /* 0x000000000000791b */ /* 0x003fe20003800000 */
.L_x_1618:
[----:B------:R-:W-:Y:S02]  /*14b0*/  ISETP.GE.AND P3, PT, R14, 0x2, PT ;  /* 0x000000020e00780c */ /* 0x000fe40003f66270 */
[----:B------:R-:W-:Y:S02]  /*14c0*/  ISETP.NE.AND P2, PT, R10, RZ, PT ;  /* 0x000000ff0a00720c */ /* 0x000fe40003f45270 */
[----:B------:R-:W-:Y:S01]  /*14d0*/  MOV R22, R15 ;  /* 0x0000000f00167202 */ /* 0x000fe20000000f00 */
[----:B------:R-:W-:-:S10]  /*14e0*/  IMAD.MOV.U32 R17, RZ, RZ, R19 ;  /* 0x000000ffff117224 */ /* 0x000fd400078e0013 */
[----:B------:R-:W-:Y:S05]  /*14f0*/  WARPSYNC.COLLECTIVE R21, `(.L_x_1619) ;  /* 0x0000000015087348 */ /* 0x000fea0003c00000 */
[----:B------:R0:W1:Y:S02]  /*1500*/  SHFL.UP P0, R19, R22, R23, R24 ;  /* 0x0400001716137389 */ /* 0x0000640000000018 */
[----:B01----:R-:W-:Y:S01]  /*1510*/  ENDCOLLECTIVE ;  /* 0x000000000000791b */ /* 0x003fe20003800000 */
.L_x_1619:
[----:B------:R-:W-:Y:S01]  /*1520*/  @P3 IMAD.IADD R10, R10, 0x1, R17 ;  /* 0x000000010a0a3824 */ /* 0x000fe200078e0211 */
[----:B------:R-:W-:Y:S01]  /*1530*/  MOV R22, R16 ;  /* 0x0000001000167202 */ /* 0x000fe20000000f00 */
[----:B------:R-:W-:-:S07]  /*1540*/  IMAD.MOV.U32 R18, RZ, RZ, R19 ;  /* 0x000000ffff127224 */ /* 0x000fce00078e0013 */
[----:B------:R-:W-:Y:S05]  /*1550*/  WARPSYNC.COLLECTIVE R21, `(.L_x_1620) ;  /* 0x0000000015087348 */ /* 0x000fea0003c00000 */
[----:B------:R0:W1:Y:S02]  /*1560*/  SHFL.UP P0, R19, R22, R23, R24 ;  /* 0x0400001716137389 */ /* 0x0000640000000018 */
[----:B01----:R-:W-:Y:S01]  /*1570*/  ENDCOLLECTIVE ;  /* 0x000000000000791b */ /* 0x003fe20003800000 */
.L_x_1620:
[----:B------:R-:W-:-:S05]  /*1580*/  FADD.FTZ R18, R15, R18 ;  /* 0x000000120f127221 */ /* 0x000fca0000010000 */
[----:B------:R-:W-:Y:S02]  /*1590*/  @P3 FSEL R15, R18, R15, !P2 ;  /* 0x0000000f120f3208 */ /* 0x000fe40005000000 */
[----:B------:R-:W-:Y:S01]  /*15a0*/  MOV R22, R10 ;  /* 0x0000000a00167202 */ /* 0x000fe20000000f00 */
[----:B------:R-:W-:Y:S02]  /*15b0*/  IMAD.MOV.U32 R23, RZ, RZ, 0x4 ;  /* 0x00000004ff177424 */ /* 0x000fe400078e00ff */
[----:B------:R-:W-:-:S05]  /*15c0*/  FADD.FTZ R19, R16, R19 ;  /* 0x0000001310137221 */ /* 0x000fca0000010000 */
[----:B------:R-:W-:-:S07]  /*15d0*/  @P3 FSEL R16, R19, R16, !P2 ;  /* 0x0000001013103208 */ /* 0x000fce0005000000 */
[----:B------:R-:W-:Y:S05]  /*15e0*/  WARPSYNC.COLLECTIVE R21, `(.L_x_1621) ;  /* 0x0000000015087348 */ /* 0x000fea0003c00000 */
[----:B------:R0:W1:Y:S02]  /*15f0*/  SHFL.UP P0, R19, R22, R23, R24 ;  /* 0x0400001716137389 */ /* 0x0000640000000018 */
[----:B01----:R-:W-:Y:S01]  /*1600*/  ENDCOLLECTIVE ;  /* 0x000000000000791b */ /* 0x003fe20003800000 */
.L_x_1621:
[----:B------:R-:W-:Y:S02]  /*1610*/  ISETP.GE.AND P3, PT, R14, 0x4, PT ;  /* 0x000000040e00780c */ /* 0x000fe40003f66270 */
[----:B------:R-:W-:Y:S01]  /*1620*/  ISETP.NE.AND P2, PT, R10, RZ, PT ;  /* 0x000000ff0a00720c */ /* 0x000fe20003f45270 */
[----:B------:R-:W-:Y:S01]  /*1630*/  IMAD.MOV.U32 R22, RZ, RZ, R15 ;  /* 0x000000ffff167224 */ /* 0x000fe200078e000f */
[----:B------:R-:W-:-:S11]  /*1640*/  MOV R17, R19 ;  /* 0x0000001300117202 */ /* 0x000fd60000000f00 */
[----:B------:R-:W-:Y:S05]  /*1650*/  WARPSYNC.COLLECTIVE R21, `(.L_x_1622) ;  /* 0x0000000015087348 */ /* 0x000fea0003c00000 */
[----:B------:R0:W1:Y:S02]  /*1660*/  SHFL.UP P0, R19, R22, R23, R24 ;  /* 0x0400001716137389 */ /* 0x0000640000000018 */
[----:B01----:R-:W-:Y:S01]  /*1670*/  ENDCOLLECTIVE ;  /* 0x000000000000791b */ /* 0x003fe20003800000 */
.L_x_1622:
[----:B------:R-:W-:Y:S01]  /*1680*/  @P3 IADD3 R10, R10, R17, RZ ;  /* 0x000000110a0a3210 */ /* 0x000fe20007ffe0ff */
[----:B------:R-:W-:Y:S01]  /*1690*/  IMAD.MOV.U32 R22, RZ, RZ, R16 ;  /* 0x000000ffff167224 */ /* 0x000fe200078e0010 */
[----:B------:R-:W-:-:S07]  /*16a0*/  MOV R18, R19 ;  /* 0x0000001300127202 */ /* 0x000fce0000000f00 */
[----:B------:R-:W-:Y:S05]  /*16b0*/  WARPSYNC.COLLECTIVE R21, `(.L_x_1623) ;  /* 0x0000000015087348 */ /* 0x000fea0003c00000 */
[----:B------:R0:W1:Y:S02]  /*16c0*/  SHFL.UP P0, R19, R22, R23, R24 ;  /* 0x0400001716137389 */ /* 0x0000640000000018 */
[----:B01----:R-:W-:Y:S01]  /*16d0*/  ENDCOLLECTIVE ;  /* 0x000000000000791b */ /* 0x003fe20003800000 */
.L_x_1623:
[----:B------:R-:W-:-:S05]  /*16e0*/  FADD.FTZ R18, R15, R18 ;  /* 0x000000120f127221 */ /* 0x000fca0000010000 */
[----:B------:R-:W-:Y:S01]  /*16f0*/  @P3 FSEL R15, R18, R15, !P2 ;  /* 0x0000000f120f3208 */ /* 0x000fe20005000000 */
[----:B------:R-:W-:Y:S01]  /*1700*/  HFMA2.MMA R23, -RZ, RZ, 0, 4.76837158203125e-07 ;  /* 0x00000008ff177435 */ /* 0x000fe200000001ff */
[----:B------:R-:W-:Y:S02]  /*1710*/  IMAD.MOV.U32 R22, RZ, RZ, R10 ;  /* 0x000000ffff167224 */ /* 0x000fe400078e000a */
[----:B------:R-:W-:-:S05]  /*1720*/  FADD.FTZ R19, R16, R19 ;  /* 0x0000001310137221 */ /* 0x000fca0000010000 */
[----:B------:R-:W-:-:S07]  /*1730*/  @P3 FSEL R16, R19, R16, !P2 ;  /* 0x0000001013103208 */ /* 0x000fce0005000000 */
[----:B------:R-:W-:Y:S05]  /*1740*/  WARPSYNC.COLLECTIVE R21, `(.L_x_1624) ;  /* 0x0000000015087348 */ /* 0x000fea0003c00000 */
[----:B------:R0:W1:Y:S02]  /*1750*/  SHFL.UP P0, R19, R22, R23, R24 ;  /* 0x0400001716137389 */ /* 0x0000640000000018 */
[----:B01----:R-:W-:Y:S01]  /*1760*/  ENDCOLLECTIVE ;  /* 0x000000000000791b */ /* 0x003fe20003800000 */
.L_x_1624:
[----:B------:R-:W-:Y:S02]  /*1770*/  ISETP.GE.AND P3, PT, R14, 0x8, PT ;  /* 0x000000080e00780c */ /* 0x000fe40003f66270 */
[----:B------:R-:W-:Y:S02]  /*1780*/  ISETP.NE.AND P2, PT, R10, RZ, PT ;  /* 0x000000ff0a00720c */ /* 0x000fe40003f45270 */
[----:B------:R-:W-:Y:S01]  /*1790*/  MOV R22, R15 ;  /* 0x0000000f00167202 */ /* 0x000fe20000000f00 */
[----:B------:R-:W-:-:S10]  /*17a0*/  IMAD.MOV.U32 R17, RZ, RZ, R19 ;  /* 0x000000ffff117224 */ /* 0x000fd400078e0013 */
[----:B------:R-:W-:Y:S05]  /*17b0*/  WARPSYNC.COLLECTIVE R21, `(.L_x_1625) ;  /* 0x0000000015087348 */ /* 0x000fea0003c00000 */
[----:B------:R0:W1:Y:S02]  /*17c0*/  SHFL.UP P0, R19, R22, R23, R24 ;  /* 0x0400001716137389 */ /* 0x0000640000000018 */
[----:B01----:R-:W-:Y:S01]  /*17d0*/  ENDCOLLECTIVE ;  /* 0x000000000000791b */ /* 0x003fe20003800000 */
.L_x_1625:
[----:B------:R-:W-:Y:S01]  /*17e0*/  @P3 IMAD.IADD R10, R10, 0x1, R17 ;  /* 0x000000010a0a3824 */ /* 0x000fe200078e0211 */
[----:B------:R-:W-:Y:S01]  /*17f0*/  MOV R22, R16 ;  /* 0x0000001000167202 */ /* 0x000fe20000000f00 */
[----:B------:R-:W-:-:S07]  /*1800*/  IMAD.MOV.U32 R18, RZ, RZ, R19 ;  /* 0x000000ffff127224 */ /* 0x000fce00078e0013 */
[----:B------:R-:W-:Y:S05]  /*1810*/  WARPSYNC.COLLECTIVE R21, `(.L_x_1626) ;  /* 0x0000000015087348 */ /* 0x000fea0003c00000 */
[----:B------:R0:W1:Y:S02]  /*1820*/  SHFL.UP P0, R19, R22, R23, R24 ;  /* 0x0400001716137389 */ /* 0x0000640000000018 */
[----:B01----:R-:W-:Y:S01]  /*1830*/  ENDCOLLECTIVE ;  /* 0x000000000000791b */ /* 0x003fe20003800000 */
.L_x_1626:
        /* <DEDUP_REMOVED lines=9> */
.L_x_1627:
[----:B------:R-:W-:Y:S01]  /*18d0*/  ISETP.GE.AND P2, PT, R14, 0x10, PT ;  /* 0x000000100e00780c */ /* 0x000fe20003f46270 */
[----:B------:R-:W-:Y:S01]  /*18e0*/  IMAD.MOV.U32 R22, RZ, RZ, R15 ;  /* 0x000000ffff167224 */ /* 0x000fe200078e000f */
[----:B------:R-:W-:-:S11]  /*18f0*/  MOV R17, R19 ;  /* 0x0000001300117202 */ /* 0x000fd60000000f00 */
[----:B------:R-:W-:Y:S05]  /*1900*/  WARPSYNC.COLLECTIVE R21, `(.L_x_1628) ;  /* 0x0000000015087348 */ /* 0x000fea0003c00000 */
[----:B------:R0:W1:Y:S02]  /*1910*/  SHFL.UP P0, R19, R22, R23, R24 ;  /* 0x0400001716137389 */ /* 0x0000640000000018 */
[----:B01----:R-:W-:Y:S01]  /*1920*/  ENDCOLLECTIVE ;  /* 0x000000000000791b */ /* 0x003fe20003800000 */
.L_x_1628:
[----:B------:R-:W-:Y:S01]  /*1930*/  IMAD.MOV.U32 R22, RZ, RZ, R16 ;  /* 0x000000ffff167224 */ /* 0x000fe200078e0010 */
[----:B------:R-:W-:-:S07]  /*1940*/  MOV R18, R19 ;  /* 0x0000001300127202 */ /* 0x000fce0000000f00 */
[----:B------:R-:W-:Y:S05]  /*1950*/  WARPSYNC.COLLECTIVE R21, `(.L_x_1629) ;  /* 0x0000000015087348 */ /* 0x000fea0003c00000 */
[----:B------:R0:W1:Y:S02]  /*1960*/  SHFL.UP P0, R19, R22, R23, R24 ;  /* 0x0400001716137389 */ /* 0x0000640000000018 */
[----:B01----:R-:W-:Y:S01]  /*1970*/  ENDCOLLECTIVE ;  /* 0x000000000000791b */ /* 0x003fe20003800000 */
.L_x_1629:
[----:B------:R-:W-:Y:S01]  /*1980*/  FADD.FTZ R18, R15, R18 ;  /* 0x000000120f127221 */ /* 0x000fe20000010000 */
[----:B------:R-:W-:Y:S01]  /*1990*/  HFMA2.MMA R23, -RZ, RZ, 0, 5.9604644775390625e-08 ;  /* 0x00000001ff177435 */ /* 0x000fe200000001ff */
[----:B------:R-:W-:Y:S01]  /*19a0*/  ISETP.NE.AND P0, PT, R10, RZ, PT ;  /* 0x000000ff0a00720c */ /* 0x000fe20003f05270 */
[----:B------:R-:W-:Y:S01]  /*19b0*/  FADD.FTZ R19, R16, R19 ;  /* 0x0000001310137221 */ /* 0x000fe20000010000 */
[----:B------:R-:W-:Y:S02]  /*19c0*/  @P2 IADD3 R10, R10, R17, RZ ;  /* 0x000000110a0a2210 */ /* 0x000fe40007ffe0ff */
[----:B------:R-:W-:Y:S02]  /*19d0*/  @P2 FSEL R15, R18, R15, !P0 ;  /* 0x0000000f120f2208 */ /* 0x000fe40004000000 */
[----:B------:R-:W-:Y:S01]  /*19e0*/  @P2 FSEL R16, R19, R16, !P0 ;  /* 0x0000001013102208 */ /* 0x000fe20004000000 */
[----:B------:R-:W-:-:S07]  /*19f0*/  IMAD.MOV.U32 R22, RZ, RZ, R10 ;  /* 0x000000ffff167224 */ /* 0x000fce00078e000a */
[----:B------:R-:W-:Y:S05]  /*1a00*/  WARPSYNC.COLLECTIVE R21, `(.L_x_1630) ;  /* 0x0000000015087348 */ /* 0x000fea0003c00000 */
[----:B------:R0:W1:Y:S02]  /*1a10*/  SHFL.UP P0, R19, R22, R23, R24 ;  /* 0x0400001716137389 */ /* 0x0000640000000018 */
[----:B01----:R-:W-:Y:S01]  /*1a20*/  ENDCOLLECTIVE ;  /* 0x000000000000791b */ /* 0x003fe20003800000 */
.L_x_1630:
[----:B------:R-:W-:Y:S01]  /*1a30*/  MOV R22, R15 ;  /* 0x0000000f00167202 */ /* 0x000fe20000000f00 */
[----:B------:R-:W-:-:S07]  /*1a40*/  IMAD.MOV.U32 R17, RZ, RZ, R19 ;  /* 0x000000ffff117224 */ /* 0x000fce00078e0013 */
[----:B------:R-:W-:Y:S05]  /*1a50*/  WARPSYNC.COLLECTIVE R21, `(.L_x_1631) ;  /* 0x0000000015087348 */ /* 0x000fea0003c00000 */
[----:B------:R0:W1:Y:S02]  /*1a60*/  SHFL.UP P0, R19, R22, R23, R24 ;  /* 0x0400001716137389 */ /* 0x0000640000000018 */
[----:B01----:R-:W-:Y:S01]  /*1a70*/  ENDCOLLECTIVE ;  /* 0x000000000000791b */ /* 0x003fe20003800000 */
.L_x_1631:
[----:B------:R-:W-:Y:S01]  /*1a80*/  MOV R22, R16 ;  /* 0x0000001000167202 */ /* 0x000fe20000000f00 */
[----:B------:R-:W-:-:S07]  /*1a90*/  IMAD.MOV.U32 R14, RZ, RZ, R19 ;  /* 0x000000ffff0e7224 */ /* 0x000fce00078e0013 */
[----:B------:R-:W-:Y:S05]  /*1aa0*/  WARPSYNC.COLLECTIVE R21, `(.L_x_1632) ;  /* 0x0000000015087348 */ /* 0x000fea0003c00000 */
[----:B------:R0:W1:Y:S02]  /*1ab0*/  SHFL.UP P0, R19, R22, R23, R24 ;  /* 0x0400001716137389 */ /* 0x0000640000000018 */
[----:B01----:R-:W-:Y:S01]  /*1ac0*/  ENDCOLLECTIVE ;  /* 0x000000000000791b */ /* 0x003fe20003800000 */
.L_x_1632:
[----:B------:R-:W-:Y:S05]  /*1ad0*/  BRA `(.L_x_1633) ;  /* 0xfffffff400447947 */ /* 0x000fea000383ffff */
.L_x_1634:
        /* <DEDUP_REMOVED lines=10> */
.L_x_4450:


//--------------------- .text._Z30group_norm_nhwc_fwd_sum_kernelI11Fp32IOFp32WLi128EEv26Group_norm_nhwc_fwd_params --------------------------
	.section	.text._Z30group_norm_nhwc_fwd_sum_kernelI11Fp32IOFp32WLi128EEv26Group_norm_nhwc_fwd_params,"ax",@progbits
	.align	128
        .global         _Z30group_norm_nhwc_fwd_sum_kernelI11Fp32IOFp32WLi128EEv26Group_norm_nhwc_fwd_params
        .type           _Z30group_norm_nhwc_fwd_sum_kernelI11Fp32IOFp32WLi128EEv26Group_norm_nhwc_fwd_params,@function
        .size           _Z30group_norm_nhwc_fwd_sum_kernelI11Fp32IOFp32WLi128EEv26Group_norm_nhwc_fwd_params,(.L_x_4451 - _Z30group_norm_nhwc_fwd_sum_kernelI11Fp32IOFp32WLi128EEv26Group_norm_nhwc_fwd_params)
        .other          _Z30group_norm_nhwc_fwd_sum_kernelI11Fp32IOFp32WLi128EEv26Group_norm_nhwc_fwd_params,@"STO_CUDA_ENTRY STV_DEFAULT"
_Z30group_norm_nhwc_fwd_sum_kernelI11Fp32IOFp32WLi128EEv26Group_norm_nhwc_fwd_params:
.text._Z30group_norm_nhwc_fwd_sum_kernelI11Fp32IOFp32WLi128EEv26Group_norm_nhwc_fwd_params:
        /* <DEDUP_REMOVED lines=41> */
.L_x_1637:
        /* <DEDUP_REMOVED lines=22> */
.L_x_1636:
        /* <DEDUP_REMOVED lines=15> */
.L_x_1638:
        /* <DEDUP_REMOVED lines=78> */
.L_x_1635:
[----:B------:R-:W-:Y:S02]  /*09c0*/  ULDC UR5, c[0x0][0x29c] ;  /* 0x0000a70000057ab9 */ /* 0x000fe40000000800 */
[----:B------:R-:W0:Y:S01]  /*09d0*/  I2F.U32.RP R5, UR5 ;  /* 0x0000000500057d06 */ /* 0x000e220008209000 */
[----:B------:R-:W-:-:S07]  /*09e0*/  ISETP.NE.U32.AND P2, PT, RZ, UR5, PT ;  /* 0x00000005ff007c0c */ /* 0x000fce000bf45070 */
[----:B0-----:R-:W0:Y:S02]  /*09f0*/  MUFU.RCP R5, R5 ;  /* 0x0000000500057308 */ /* 0x001e240000001000 */
[----:B0-----:R-:W-:-:S06]  /*0a00*/  VIADD R2, R5, 0xffffffe ;  /* 0x0ffffffe05027836 */ /* 0x001fcc0000000000 */
[----:B------:R0:W1:Y:S02]  /*0a10*/  F2I.FTZ.U32.TRUNC.NTZ R3, R2 ;  /* 0x0000000200037305 */ /* 0x000064000021f000 */
[----:B0-----:R-:W-:Y:S01]  /*0a20*/  HFMA2.MMA R2, -RZ, RZ, 0, 0 ;  /* 0x00000000ff027435 */ /* 0x001fe200000001ff */
[----:B-1----:R-:W-:-:S04]  /*0a30*/  IMAD.MOV R7, RZ, RZ, -R3 ;  /* 0x000000ffff077224 */ /* 0x002fc800078e0a03 */
[----:B------:R-:W-:-:S05]  /*0a40*/  IMAD R7, R7, UR5, RZ ;  /* 0x0000000507077c24 */ /* 0x000fca000f8e02ff */
[----:B------:R-:W-:Y:S01]  /*0a50*/  IMAD.HI.U32 R3, R3, R7, R2 ;  /* 0x0000000703037227 */ /* 0x000fe200078e0002 */
[----:B------:R-:W-:-:S05]  /*0a60*/  MOV R2, 0x400 ;  /* 0x0000040000027802 */ /* 0x000fca0000000f00 */
[----:B------:R-:W-:-:S04]  /*0a70*/  IMAD.HI.U32 R4, R3, R20, RZ ;  /* 0x0000001403047227 */ /* 0x000fc800078e00ff */
[----:B------:R-:W-:-:S04]  /*0a80*/  IMAD.MOV R3, RZ, RZ, -R4 ;  /* 0x000000ffff037224 */ /* 0x000fc800078e0a04 */
[----:B------:R-:W-:Y:S02]  /*0a90*/  IMAD R6, R3, UR5, R20 ;  /* 0x0000000503067c24 */ /* 0x000fe4000f8e0214 */
[----:B------:R-:W0:Y:S03]  /*0aa0*/  S2R R3, SR_CgaCtaId ;  /* 0x0000000000037919 */ /* 0x000e260000008800 */
[----:B------:R-:W-:-:S13]  /*0ab0*/  ISETP.GE.U32.AND P0, PT, R6, UR5, PT ;  /* 0x0000000506007c0c */ /* 0x000fda000bf06070 */
[----:B------:R-:W-:Y:S01]  /*0ac0*/  @P0 VIADD R6, R6, -UR5 ;  /* 0x8000000506060c36 */ /* 0x000fe20008000000 */
[----:B------:R-:W-:-:S04]  /*0ad0*/  @P0 IADD3 R4, R4, 0x1, RZ ;  /* 0x0000000104040810 */ /* 0x000fc80007ffe0ff */
[----:B------:R-:W-:Y:S02]  /*0ae0*/  ISETP.GE.U32.AND P1, PT, R6, UR5, PT ;  /* 0x0000000506007c0c */ /* 0x000fe4000bf26070 */
[----:B0-----:R-:W-:-:S11]  /*0af0*/  LEA R7, R3, R2, 0x18 ;  /* 0x0000000203077211 */ /* 0x001fd600078ec0ff */
[----:B------:R-:W-:Y:S01]  /*0b00*/  @P1 VIADD R4, R4, 0x1 ;  /* 0x0000000104041836 */ /* 0x000fe20000000000 */
[----:B------:R-:W-:-:S05]  /*0b10*/  @!P2 LOP3.LUT R4, RZ, UR5, RZ, 0x33, !PT ;  /* 0x00000005ff04ac12 */ /* 0x000fca000f8e33ff */
[----:B------:R-:W-:-:S04]  /*0b20*/  IMAD.MOV R5, RZ, RZ, -R4 ;  /* 0x000000ffff057224 */ /* 0x000fc800078e0a04 */
[----:B------:R-:W-:Y:S01]  /*0b30*/  IMAD R20, R5, UR5, R20 ;  /* 0x0000000505147c24 */ /* 0x000fe2000f8e0214 */
[----:B------:R-:W-:-:S04]  /*0b40*/  LEA.HI R5, R0, R0, RZ, 0x1e ;  /* 0x0000000000057211 */ /* 0x000fc800078ff0ff */
        /* <DEDUP_REMOVED lines=12> */
[----:B------:R-:W-:Y:S04]  /*0c10*/  LDS R20, [R0+0x20] ;  /* 0x0000200000147984 */ /* 0x000fe80000000800 */
[----:B------:R-:W2:Y:S04]  /*0c20*/  LDS R19, [R0+0x14] ;  /* 0x0000140000137984 */ /* 0x000ea80000000800 */
[----:B------:R-:W3:Y:S04]  /*0c30*/  LDS R21, [R0+0x1c] ;  /* 0x00001c0000157984 */ /* 0x000ee80000000800 */
[----:B------:R-:W-:Y:S04]  /*0c40*/  LDS R18, [R0+0x24] ;  /* 0x0000240000127984 */ /* 0x000fe80000000800 */
[----:B------:R-:W4:Y:S04]  /*0c50*/  LDS R16, [R0+0x18] ;  /* 0x0000180000107984 */ /* 0x000f280000000800 */
[----:B------:R-:W5:Y:S04]  /*0c60*/  LDS R14, [R0+0x2c] ;  /* 0x00002c00000e7984 */ /* 0x000f680000000800 */
[----:B------:R-:W1:Y:S04]  /*0c70*/  LDS R17, [R0+0x28] ;  /* 0x0000280000117984 */ /* 0x000e680000000800 */
[----:B------:R-:W1:Y:S04]  /*0c80*/  LDS R15, [R0+0x30] ;  /* 0x00003000000f7984 */ /* 0x000e680000000800 */
[----:B------:R-:W1:Y:S04]  /*0c90*/  LDS R11, [R0+0x38] ;  /* 0x00003800000b7984 */ /* 0x000e680000000800 */
[----:B0-----:R-:W0:Y:S04]  /*0ca0*/  LDS R10, [R0+0x3c] ;  /* 0x00003c00000a7984 */ /* 0x001e280000000800 */
[----:B------:R-:W0:Y:S04]  /*0cb0*/  LDS R13, [R0+0x34] ;  /* 0x00003400000d7984 */ /* 0x000e280000000800 */
[----:B------:R-:W0:Y:S01]  /*0cc0*/  LDS R12, [R0+0x10] ;  /* 0x00001000000c7984 */ /* 0x000e220000000800 */
[----:B--2---:R-:W-:Y:S01]  /*0cd0*/  FADD.FTZ R7, R20, R19 ;  /* 0x0000001314077221 */ /* 0x004fe20000010000 */
[----:B---3--:R-:W-:-:S04]  /*0ce0*/  ISETP.NE.AND P1, PT, R21, RZ, PT ;  /* 0x000000ff1500720c */ /* 0x008fc80003f25270 */
[----:B------:R-:W-:Y:S01]  /*0cf0*/  FSEL R7, R7, R20, !P1 ;  /* 0x0000001407077208 */ /* 0x000fe20004800000 */
[----:B----4-:R-:W-:-:S04]  /*0d00*/  FADD.FTZ R9, R18, R16 ;  /* 0x0000001012097221 */ /* 0x010fc80000010000 */
[----:B-----5:R-:W-:Y:S01]  /*0d10*/  FADD.FTZ R7, R7, R14 ;  /* 0x0000000e07077221 */ /* 0x020fe20000010000 */
[----:B------:R-:W-:Y:S02]  /*0d20*/  FSEL R6, R9, R18, !P1 ;  /* 0x0000001209067208 */ /* 0x000fe40004800000 */
[----:B-1----:R-:W-:-:S03]  /*0d30*/  ISETP.NE.AND P2, PT, R17, RZ, PT ;  /* 0x000000ff1100720c */ /* 0x002fc60003f45270 */
[----:B------:R-:W-:Y:S01]  /*0d40*/  FADD.FTZ R8, R6, R15 ;  /* 0x0000000f06087221 */ /* 0x000fe20000010000 */
[----:B------:R-:W-:-:S04]  /*0d50*/  FSEL R6, R7, R14, !P2 ;  /* 0x0000000e07067208 */ /* 0x000fc80005000000 */
[----:B------:R-:W-:Y:S01]  /*0d60*/  FSEL R7, R8, R15, !P2 ;  /* 0x0000000f08077208 */ /* 0x000fe20005000000 */
[----:B------:R-:W-:-:S04]  /*0d70*/  FADD.FTZ R6, R6, R11 ;  /* 0x0000000b06067221 */ /* 0x000fc80000010000 */
[----:B0-----:R-:W-:Y:S01]  /*0d80*/  FADD.FTZ R7, R7, R10 ;  /* 0x0000000a07077221 */ /* 0x001fe20000010000 */
[----:B------:R-:W-:Y:S02]  /*0d90*/  ISETP.NE.AND P3, PT, R13, RZ, PT ;  /* 0x000000ff0d00720c */ /* 0x000fe40003f65270 */
[----:B------:R-:W-:Y:S02]  /*0da0*/  IADD3 R0, R17, R21, R12 ;  /* 0x0000001511007210 */ /* 0x000fe40007ffe00c */
[----:B------:R-:W-:Y:S02]  /*0db0*/  FSEL R22, R6, R11, !P3 ;  /* 0x0000000b06167208 */ /* 0x000fe40005800000 */
[----:B------:R-:W-:Y:S02]  /*0dc0*/  IADD3 R23, R0, R13, RZ ;  /* 0x0000000d00177210 */ /* 0x000fe40007ffe0ff */
[----:B------:R-:W-:Y:S01]  /*0dd0*/  FSEL R8, R7, R10, !P3 ;  /* 0x0000000a07087208 */ /* 0x000fe20005800000 */
[----:B------:R-:W-:Y:S06]  /*0de0*/  BRA.DIV UR4, `(.L_x_1640) ;  /* 0x0000000604e07947 */ /* 0x000fec000b800000 */
[----:B------:R-:W0:Y:S01]  /*0df0*/  SHFL.UP PT, R27, R8, 0x1, RZ ;  /* 0x04200000081b7989 */ /* 0x000e2200000e00ff */
[----:B------:R-:W-:Y:S02]  /*0e00*/  ISETP.GE.AND P4, PT, R24, 0x1, PT ;  /* 0x000000011800780c */ /* 0x000fe40003f86270 */
[----:B------:R-:W-:Y:S01]  /*0e10*/  ISETP.NE.AND P0, PT, R23, RZ, PT ;  /* 0x000000ff1700720c */ /* 0x000fe20003f05270 */
[----:B------:R-:W1:Y:S01]  /*0e20*/  SHFL.UP PT, R25, R22, 0x1, RZ ;  /* 0x0420000016197989 */ /* 0x000e6200000e00ff */
[----:B------:R-:W-:-:S03]  /*0e30*/  LEA R7, R3, R2, 0x18 ;  /* 0x0000000203077211 */ /* 0x000fc600078ec0ff */
        /* <DEDUP_REMOVED lines=41> */
[----:B------:R-:W3:Y:S01]  /*10d0*/  S2R R24, SR_TID.X ;  /* 0x0000000000187919 */ /* 0x000ee20000002100 */
[----:B0-----:R-:W-:Y:S01]  /*10e0*/  FADD.FTZ R27, R8, R27 ;  /* 0x0000001b081b7221 */ /* 0x001fe20000010000 */
[----:B-1----:R-:W-:-:S04]  /*10f0*/  FADD.FTZ R25, R22, R25 ;  /* 0x0000001916197221 */ /* 0x002fc80000010000 */
[----:B------:R-:W-:Y:S01]  /*1100*/  @P4 FSEL R8, R27, R8, !P0 ;  /* 0x000000081b084208 */ /* 0x000fe20004000000 */
[----:B--2---:R-:W-:Y:S01]  /*1110*/  @P4 IMAD.IADD R23, R23, 0x1, R26 ;  /* 0x0000000117174824 */ /* 0x004fe200078e021a */
[----:B------:R-:W-:-:S04]  /*1120*/  @P4 FSEL R22, R25, R22, !P0 ;  /* 0x0000001619164208 */ /* 0x000fc80004000000 */
[----:B------:R-:W0:Y:S04]  /*1130*/  SHFL.UP PT, R8, R8, 0x1, RZ ;  /* 0x0420000008087989 */ /* 0x000e2800000e00ff */
[----:B------:R1:W2:Y:S04]  /*1140*/  SHFL.UP PT, R25, R23, 0x1, RZ ;  /* 0x0420000017197989 */ /* 0x0002a800000e00ff */
[----:B------:R-:W4:Y:S01]  /*1150*/  SHFL.UP PT, R22, R22, 0x1, RZ ;  /* 0x0420000016167989 */ /* 0x000f2200000e00ff */
[----:B---3--:R-:W-:-:S07]  /*1160*/  IMAD R27, R24, 0x3c, R7 ;  /* 0x0000003c181b7824 */ /* 0x008fce00078e0207 */
.L_x_1659:
[----:B------:R-:W-:Y:S02]  /*1170*/  ISETP.NE.AND P4, PT, R24, RZ, PT ;  /* 0x000000ff1800720c */ /* 0x000fe40003f85270 */
[----:B------:R-:W-:-:S11]  /*1180*/  PLOP3.LUT P0, PT, PT, PT, PT, 0x80, 0x0 ;  /* 0x000000000000781c */ /* 0x000fd60003f0f070 */
[----:B------:R-:W-:Y:S02]  /*1190*/  @P4 ISETP.NE.AND P5, PT, R12, RZ, PT ;  /* 0x000000ff0c00420c */ /* 0x000fe40003fa5270 */
[----:B--2---:R-:W-:Y:S02]  /*11a0*/  @P4 IADD3 R12, R25, R12, RZ ;  /* 0x0000000c190c4210 */ /* 0x004fe40007ffe0ff */
[----:B------:R-:W-:-:S03]  /*11b0*/  @P4 PLOP3.LUT P0, PT, P5, PT, PT, 0x80, 0x0 ;  /* 0x000000000000481c */ /* 0x000fc60002f0f070 */
[----:B------:R-:W-:Y:S01]  /*11c0*/  IMAD.IADD R0, R21, 0x1, R12 ;  /* 0x0000000115007824 */ /* 0x000fe200078e020c */
[----:B------:R2:W-:Y:S04]  /*11d0*/  STS [R27+0x10], R12 ;  /* 0x0000100c1b007388 */ /* 0x0005e80000000800 */
[----:B------:R-:W-:Y:S01]  /*11e0*/  IADD3 R6, R17, R0, RZ ;  /* 0x0000000011067210 */ /* 0x000fe20007ffe0ff */
[----:B------:R2:W-:Y:S04]  /*11f0*/  STS [R27+0x1c], R0 ;  /* 0x00001c001b007388 */ /* 0x0005e80000000800 */
[----:B----4-:R-:W-:Y:S01]  /*1200*/  @!P0 FADD.FTZ R19, R22, R19 ;  /* 0x0000001316138221 */ /* 0x010fe20000010000 */
[----:B0-----:R-:W-:Y:S01]  /*1210*/  @!P0 FADD.FTZ R16, R8, R16 ;  /* 0x0000001008108221 */ /* 0x001fe20000010000 */
[----:B------:R-:W-:Y:S01]  /*1220*/  IMAD.IADD R13, R13, 0x1, R6 ;  /* 0x000000010d0d7824 */ /* 0x000fe200078e0206 */
[----:B------:R2:W-:Y:S01]  /*1230*/  STS [R27+0x28], R6 ;  /* 0x000028061b007388 */ /* 0x0005e20000000800 */
[----:B------:R-:W-:Y:S01]  /*1240*/  @!P1 FADD.FTZ R20, R20, R19 ;  /* 0x0000001314149221 */ /* 0x000fe20000010000 */
[----:B------:R-:W-:-:S02]  /*1250*/  @!P1 FADD.FTZ R18, R18, R16 ;  /* 0x0000001012129221 */ /* 0x000fc40000010000 */
[----:B------:R2:W-:Y:S01]  /*1260*/  STS [R27+0x14], R19 ;  /* 0x000014131b007388 */ /* 0x0005e20000000800 */
[----:B------:R-:W-:Y:S01]  /*1270*/  @!P2 FADD.FTZ R14, R14, R20 ;  /* 0x000000140e0ea221 */ /* 0x000fe20000010000 */
[----:B------:R-:W-:Y:S02]  /*1280*/  @!P2 FADD.FTZ R15, R15, R18 ;  /* 0x000000120f0fa221 */ /* 0x000fe40000010000 */
[----:B------:R2:W-:Y:S01]  /*1290*/  STS [R27+0x18], R16 ;  /* 0x000018101b007388 */ /* 0x0005e20000000800 */
[----:B------:R-:W-:Y:S01]  /*12a0*/  @!P3 FADD.FTZ R11, R11, R14 ;  /* 0x0000000e0b0bb221 */ /* 0x000fe20000010000 */
[----:B------:R-:W-:Y:S02]  /*12b0*/  @!P3 FADD.FTZ R10, R10, R15 ;  /* 0x0000000f0a0ab221 */ /* 0x000fe40000010000 */
[----:B------:R2:W-:Y:S04]  /*12c0*/  STS [R27+0x20], R20 ;  /* 0x000020141b007388 */ /* 0x0005e80000000800 */
[----:B------:R2:W-:Y:S04]  /*12d0*/  STS [R27+0x24], R18 ;  /* 0x000024121b007388 */ /* 0x0005e80000000800 */
[----:B------:R2:W-:Y:S04]  /*12e0*/  STS [R27+0x34], R13 ;  /* 0x0000340d1b007388 */ /* 0x0005e80000000800 */
[----:B------:R2:W-:Y:S04]  /*12f0*/  STS [R27+0x2c], R14 ;  /* 0x00002c0e1b007388 */ /* 0x0005e80000000800 */
[----:B------:R2:W-:Y:S04]  /*1300*/  STS [R27+0x30], R15 ;  /* 0x0000300f1b007388 */ /* 0x0005e80000000800 */
[----:B------:R2:W-:Y:S04]  /*1310*/  STS [R27+0x38], R11 ;  /* 0x0000380b1b007388 */ /* 0x0005e80000000800 */
[----:B------:R2:W-:Y:S02]  /*1320*/  STS [R27+0x3c], R10 ;  /* 0x00003c0a1b007388 */ /* 0x0005e40000000800 */
.L_x_1639:
[----:B--2---:R-:W2:Y:S01]  /*1330*/  S2R R11, SR_TID.X ;  /* 0x00000000000b7919 */ /* 0x004ea20000002100 */
[----:B------:R-:W-:Y:S01]  /*1340*/  IMAD R0, R4, UR5, RZ ;  /* 0x0000000504007c24 */ /* 0x000fe2000f8e02ff */
[----:B------:R-:W-:Y:S05]  /*1350*/  WARPSYNC.ALL ;  /* 0x0000000000007948 */ /* 0x000fea0003800000 */
[----:B--2---:R-:W-:Y:S01]  /*1360*/  LEA R0, R11, -R0, 0x1 ;  /* 0x800000000b007211 */ /* 0x004fe200078e08ff */
[----:B------:R-:W-:Y:S01]  /*1370*/  BAR.SYNC.DEFER_BLOCKING 0x0 ;  /* 0x0000000000007b1d */ /* 0x000fe20000010000 */
[----:B------:R-:W-:-:S07]  /*1380*/  UIADD3 UR4, UR5, -0x2, URZ ;  /* 0xfffffffe05047890 */ /* 0x000fce000fffe03f */
[----:B0-----:R-:W0:Y:S01]  /*1390*/  LDC R10, c[0x0][0x298] ;  /* 0x0000a600ff0a7b82 */ /* 0x001e220000000800 */
[----:B------:R-:W-:-:S07]  /*13a0*/  ISETP.NE.AND P1, PT, R0, UR4, PT ;  /* 0x0000000400007c0c */ /* 0x000fce000bf25270 */
[----:B------:R-:W0:Y:S06]  /*13b0*/  S2UR UR4, SR_CTAID.X ;  /* 0x00000000000479c3 */ /* 0x000e2c0000002500 */
[----:B------:R-:W-:Y:S01]  /*13c0*/  @!P1 VIADD R0, R2, 0x7a0 ;  /* 0x000007a002009836 */ /* 0x000fe20000000000 */
[----:B------:R-:W-:Y:S04]  /*13d0*/  @!P1 LDS R7, [R5+0x18] ;  /* 0x0000180005079984 */ /* 0x000fe80000000800 */
[----:B------:R-:W-:Y:S01]  /*13e0*/  @!P1 LEA R9, R3, R0, 0x18 ;  /* 0x0000000003099211 */ /* 0x000fe200078ec0ff */
[----:B------:R-:W2:Y:S03]  /*13f0*/  @!P1 LDS R6, [R5+0x14] ;  /* 0x0000140005069984 */ /* 0x000ea60000000800 */
[----:B------:R-:W-:Y:S01]  /*1400*/  @!P1 LEA R9, R4, R9, 0x3 ;  /* 0x0000000904099211 */ /* 0x000fe200078e18ff */
[----:B0-----:R-:W-:Y:S01]  /*1410*/  IMAD R8, R10, UR4, R11 ;  /* 0x000000040a087c24 */ /* 0x001fe2000f8e020b */
[----:B------:R-:W-:-:S04]  /*1420*/  ULDC UR4, c[0x0][0x288] ;  /* 0x0000a20000047ab9 */ /* 0x000fc80000000800 */
[----:B------:R-:W-:-:S04]  /*1430*/  ISETP.GE.AND P0, PT, R8, UR4, PT ;  /* 0x0000000408007c0c */ /* 0x000fc8000bf06270 */
[----:B------:R-:W-:Y:S01]  /*1440*/  ISETP.GE.U32.OR P0, PT, R11, R10, P0 ;  /* 0x0000000a0b00720c */ /* 0x000fe20000706470 */
[----:B--2---:R0:W-:Y:S01]  /*1450*/  @!P1 STS.64 [R9], R6 ;  /* 0x0000000609009388 */ /* 0x0041e20000000a00 */
[----:B------:R-:W-:Y:S11]  /*1460*/  BAR.SYNC.DEFER_BLOCKING 0x0 ;  /* 0x0000000000007b1d */ /* 0x000ff60000010000 */
[----:B------:R-:W-:Y:S05]  /*1470*/  @P0 EXIT ;  /* 0x000000000000094d */ /* 0x000fea0003800000 */
[----:B------:R-:W-:Y:S01]  /*1480*/  VIADD R0, R2, 0x7a0 ;  /* 0x000007a002007836 */ /* 0x000fe20000000000 */
[----:B------:R-:W2:Y:S01]  /*1490*/  LDC.64 R4, c[0x0][0x250] ;  /* 0x00009400ff047b82 */ /* 0x000ea20000000a00 */
[----:B------:R-:W3:Y:S03]  /*14a0*/  S2R R2, SR_CTAID.Z ;  /* 0x0000000000027919 */ /* 0x000ee60000002700 */
[----:B------:R-:W-:-:S04]  /*14b0*/  LEA R0, R3, R0, 0x18 ;  /* 0x0000000003007211 */ /* 0x000fc800078ec0ff */
[----:B------:R-:W-:-:S05]  /*14c0*/  LEA R0, R11, R0, 0x3 ;  /* 0x000000000b007211 */ /* 0x000fca00078e18ff */
[----:B0-----:R-:W0:Y:S01]  /*14d0*/  LDS.64 R6, [R0] ;  /* 0x0000000000067984 */ /* 0x001e220000000a00 */
[----:B---3--:R-:W-:-:S05]  /*14e0*/  IMAD.SHL.U32 R3, R2, 0x2, RZ ;  /* 0x0000000202037824 */ /* 0x008fca00078e00ff */
[C---:B------:R-:W-:Y:S01]  /*14f0*/  IADD3 R9, R3.reuse, 0x1, RZ ;  /* 0x0000000103097810 */ /* 0x040fe20007ffe0ff */
[----:B------:R-:W-:-:S04]  /*1500*/  IMAD R3, R3, UR4, R8 ;  /* 0x0000000403037c24 */ /* 0x000fc8000f8e0208 */
[----:B------:R-:W-:Y:S02]  /*1510*/  IMAD R9, R9, UR4, R8 ;  /* 0x0000000409097c24 */ /* 0x000fe4000f8e0208 */
[----:B--2---:R-:W-:-:S04]  /*1520*/  IMAD.WIDE R2, R3, 0x4, R4 ;  /* 0x0000000403027825 */ /* 0x004fc800078e0204 */
[----:B------:R-:W-:Y:S01]  /*1530*/  IMAD.WIDE R4, R9, 0x4, R4 ;  /* 0x0000000409047825 */ /* 0x000fe200078e0204 */
[----:B0-----:R-:W-:Y:S04]  /*1540*/  REDG.E.ADD.F32.FTZ.RN.STRONG.GPU desc[UR6][R2.64], R6 ;  /* 0x00000006020079a6 */ /* 0x001fe8000c10f386 */
[----:B------:R-:W-:Y:S01]  /*1550*/  REDG.E.ADD.F32.FTZ.RN.STRONG.GPU desc[UR6][R4.64], R7 ;  /* 0x00000007040079a6 */ /* 0x000fe2000c10f386 */
[----:B------:R-:W-:Y:S05]  /*1560*/  EXIT ;  /* 0x000000000000794d */ /* 0x000fea0003800000 */
.L_x_1640:
[----:B------:R-:W-:Y:S01]  /*1570*/  HFMA2.MMA R6, -RZ, RZ, 0, 5.9604644775390625e-08 ;  /* 0x00000001ff067435 */ /* 0x000fe200000001ff */
[----:B------:R-:W-:Y:S01]  /*1580*/  IMAD.MOV.U32 R9, RZ, RZ, R23 ;  /* 0x000000ffff097224 */ /* 0x000fe200078e0017 */
[----:B------:R-:W-:Y:S01]  /*1590*/  MOV R0, 0xffffffff ;  /* 0xffffffff00007802 */ /* 0x000fe20000000f00 */
[----:B------:R-:W-:Y:S01]  /*15a0*/  IMAD.MOV.U32 R7, RZ, RZ, RZ ;  /* 0x000000ffff077224 */ /* 0x000fe200078e00ff */
[----:B------:R-:W-:Y:S02]  /*15b0*/  ISETP.GE.AND P5, PT, R24, 0x1, PT ;  /* 0x000000011800780c */ /* 0x000fe40003fa6270 */
[----:B------:R-:W-:-:S13]  /*15c0*/  ISETP.NE.AND P4, PT, R23, RZ, PT ;  /* 0x000000ff1700720c */ /* 0x000fda0003f85270 */
[----:B------:R-:W-:Y:S05]  /*15d0*/  WARPSYNC.COLLECTIVE R0, `(.L_x_1641) ;  /* 0x0000000000087348 */ /* 0x000fea0003c00000 */
[----:B------:R0:W1:Y:S02]  /*15e0*/  SHFL.UP P0, R27, R9, R6, R7 ;  /* 0x04000006091b7389 */ /* 0x0000640000000007 */
[----:B01----:R-:W-:Y:S01]  /*15f0*/  ENDCOLLECTIVE ;  /* 0x000000000000791b */ /* 0x003fe20003800000 */
.L_x_1641:
[----:B------:R-:W-:Y:S02]  /*1600*/  ISETP.GE.AND P6, PT, R24, 0x8, PT ;  /* 0x000000081800780c */ /* 0x000fe40003fc6270 */
[----:B------:R-:W-:Y:S01]  /*1610*/  MOV R9, R22 ;  /* 0x0000001600097202 */ /* 0x000fe20000000f00 */
[----:B------:R-:W-:-:S10]  /*1620*/  IMAD.MOV.U32 R26, RZ, RZ, R27 ;  /* 0x000000ffff1a7224 */ /* 0x000fd400078e001b */
[----:B------:R-:W-:Y:S05]  /*1630*/  WARPSYNC.COLLECTIVE R0, `(.L_x_1642) ;  /* 0x0000000000087348 */ /* 0x000fea0003c00000 */
[----:B------:R0:W1:Y:S02]  /*1640*/  SHFL.UP P0, R27, R9, R6, R7 ;  /* 0x04000006091b7389 */ /* 0x0000640000000007 */
[----:B01----:R-:W-:Y:S01]  /*1650*/  ENDCOLLECTIVE ;  /* 0x000000000000791b */ /* 0x003fe20003800000 */
.L_x_1642:
[----:B------:R-:W-:Y:S01]  /*1660*/  @P5 IMAD.IADD R23, R23, 0x1, R26 ;  /* 0x0000000117175824 */ /* 0x000fe200078e021a */
[----:B------:R-:W-:Y:S01]  /*1670*/  MOV R9, R8 ;  /* 0x0000000800097202 */ /* 0x000fe20000000f00 */
[----:B------:R-:W-:-:S07]  /*1680*/  IMAD.MOV.U32 R25, RZ, RZ, R27 ;  /* 0x000000ffff197224 */ /* 0x000fce00078e001b */
[----:B------:R-:W-:Y:S05]  /*1690*/  WARPSYNC.COLLECTIVE R0, `(.L_x_1643) ;  /* 0x0000000000087348 */ /* 0x000fea0003c00000 */
[----:B------:R0:W1:Y:S02]  /*16a0*/  SHFL.UP P0, R27, R9, R6, R7 ;  /* 0x04000006091b7389 */ /* 0x0000640000000007 */
[----:B01----:R-:W-:Y:S01]  /*16b0*/  ENDCOLLECTIVE ;  /* 0x000000000000791b */ /* 0x003fe20003800000 */
.L_x_1643:
        /* <DEDUP_REMOVED lines=9> */
.L_x_1644:
[----:B------:R-:W-:Y:S02]  /*1750*/  ISETP.GE.AND P5, PT, R24, 0x2, PT ;  /* 0x000000021800780c */ /* 0x000fe40003fa6270 */
[----:B------:R-:W-:Y:S01]  /*1760*/  ISETP.NE.AND P4, PT, R23, RZ, PT ;  /* 0x000000ff1700720c */ /* 0x000fe20003f85270 */
[----:B------:R-:W-:Y:S01]  /*1770*/  IMAD.MOV.U32 R9, RZ, RZ, R22 ;  /* 0x000000ffff097224 */ /* 0x000fe200078e0016 */
[----:B------:R-:W-:-:S11]  /*1780*/  MOV R26, R27 ;  /* 0x0000001b001a7202 */ /* 0x000fd60000000f00 */
[----:B------:R-:W-:Y:S05]  /*1790*/  WARPSYNC.COLLECTIVE R0, `(.L_x_1645) ;  /* 0x0000000000087348 */ /* 0x000fea0003c00000 */
[----:B------:R0:W1:Y:S02]  /*17a0*/  SHFL.UP P0, R27, R9, R6, R7 ;  /* 0x04000006091b7389 */ /* 0x0000640000000007 */
[----:B01----:R-:W-:Y:S01]  /*17b0*/  ENDCOLLECTIVE ;  /* 0x000000000000791b */ /* 0x003fe20003800000 */
.L_x_1645:
[----:B------:R-:W-:Y:S01]  /*17c0*/  @P5 IADD3 R23, R23, R26, RZ ;  /* 0x0000001a17175210 */ /* 0x000fe20007ffe0ff */
[----:B------:R-:W-:Y:S01]  /*17d0*/  IMAD.MOV.U32 R9, RZ, RZ, R8 ;  /* 0x000000ffff097224 */ /* 0x000fe200078e0008 */
[----:B------:R-:W-:-:S07]  /*17e0*/  MOV R25, R27 ;  /* 0x0000001b00197202 */ /* 0x000fce0000000f00 */
[----:B------:R-:W-:Y:S05]  /*17f0*/  WARPSYNC.COLLECTIVE R0, `(.L_x_1646) ;  /* 0x0000000000087348 */ /* 0x000fea0003c00000 */
[----:B------:R0:W1:Y:S02]  /*1800*/  SHFL.UP P0, R27, R9, R6, R7 ;  /* 0x04000006091b7389 */ /* 0x0000640000000007 */
[----:B01----:R-:W-:Y:S01]  /*1810*/  ENDCOLLECTIVE ;  /* 0x000000000000791b */ /* 0x003fe20003800000 */
.L_x_1646:
[----:B------:R-:W-:-:S05]  /*1820*/  FADD.FTZ R25, R22, R25 ;  /* 0x0000001916197221 */ /* 0x000fca0000010000 */
[----:B------:R-:W-:Y:S01]  /*1830*/  @P5 FSEL R22, R25, R22, !P4 ;  /* 0x0000001619165208 */ /* 0x000fe20006000000 */
[----:B------:R-:W-:Y:S01]  /*1840*/  HFMA2.MMA R6, -RZ, RZ, 0, 2.384185791015625e-07 ;  /* 0x00000004ff067435 */ /* 0x000fe200000001ff */
[----:B------:R-:W-:Y:S02]  /*1850*/  IMAD.MOV.U32 R9, RZ, RZ, R23 ;  /* 0x000000ffff097224 */ /* 0x000fe400078e0017 */
[----:B------:R-:W-:-:S05]  /*1860*/  FADD.FTZ R27, R8, R27 ;  /* 0x0000001b081b7221 */ /* 0x000fca0000010000 */
[----:B------:R-:W-:-:S07]  /*1870*/  @P5 FSEL R8, R27, R8, !P4 ;  /* 0x000000081b085208 */ /* 0x000fce0006000000 */
[----:B------:R-:W-:Y:S05]  /*1880*/  WARPSYNC.COLLECTIVE R0, `(.L_x_1647) ;  /* 0x0000000000087348 */ /* 0x000fea0003c00000 */
[----:B------:R0:W1:Y:S02]  /*1890*/  SHFL.UP P0, R27, R9, R6, R7 ;  /* 0x04000006091b7389 */ /* 0x0000640000000007 */
[----:B01----:R-:W-:Y:S01]  /*18a0*/  ENDCOLLECTIVE ;  /* 0x000000000000791b */ /* 0x003fe20003800000 */
.L_x_1647:
[----:B------:R-:W-:Y:S02]  /*18b0*/  ISETP.GE.AND P5, PT, R24, 0x4, PT ;  /* 0x000000041800780c */ /* 0x000fe40003fa6270 */
[----:B------:R-:W-:Y:S02]  /*18c0*/  ISETP.NE.AND P4, PT, R23, RZ, PT ;  /* 0x000000ff1700720c */ /* 0x000fe40003f85270 */
[----:B------:R-:W-:Y:S01]  /*18d0*/  MOV R9, R22 ;  /* 0x0000001600097202 */ /* 0x000fe20000000f00 */
[----:B------:R-:W-:-:S10]  /*18e0*/  IMAD.MOV.U32 R26, RZ, RZ, R27 ;  /* 0x000000ffff1a7224 */ /* 0x000fd400078e001b */
[----:B------:R-:W-:Y:S05]  /*18f0*/  WARPSYNC.COLLECTIVE R0, `(.L_x_1648) ;  /* 0x0000000000087348 */ /* 0x000fea0003c00000 */
[----:B------:R0:W1:Y:S02]  /*1900*/  SHFL.UP P0, R27, R9, R6, R7 ;  /* 0x04000006091b7389 */ /* 0x0000640000000007 */
[----:B01----:R-:W-:Y:S01]  /*1910*/  ENDCOLLECTIVE ;  /* 0x000000000000791b */ /* 0x003fe20003800000 */
.L_x_1648:
[----:B------:R-:W-:Y:S01]  /*1920*/  @P5 IMAD.IADD R23, R23, 0x1, R26 ;  /* 0x0000000117175824 */ /* 0x000fe200078e021a */
[----:B------:R-:W-:Y:S01]  /*1930*/  MOV R9, R8 ;  /* 0x0000000800097202 */ /* 0x000fe20000000f00 */
[----:B------:R-:W-:-:S07]  /*1940*/  IMAD.MOV.U32 R25, RZ, RZ, R27 ;  /* 0x000000ffff197224 */ /* 0x000fce00078e001b */
[----:B------:R-:W-:Y:S05]  /*1950*/  WARPSYNC.COLLECTIVE R0, `(.L_x_1649) ;  /* 0x0000000000087348 */ /* 0x000fea0003c00000 */
[----:B------:R0:W1:Y:S02]  /*1960*/  SHFL.UP P0, R27, R9, R6, R7 ;  /* 0x04000006091b7389 */ /* 0x0000640000000007 */
[----:B01----:R-:W-:Y:S01]  /*1970*/  ENDCOLLECTIVE ;  /* 0x000000000000791b */ /* 0x003fe20003800000 */
.L_x_1649:
        /* <DEDUP_REMOVED lines=9> */
.L_x_1650:
[----:B------:R-:W-:Y:S02]  /*1a10*/  ISETP.NE.AND P5, PT, R23, RZ, PT ;  /* 0x000000ff1700720c */ /* 0x000fe40003fa5270 */
[----:B------:R-:W-:Y:S02]  /*1a20*/  ISETP.GE.AND P4, PT, R24, 0x10, PT ;  /* 0x000000101800780c */ /* 0x000fe40003f86270 */
[----:B------:R-:W0:Y:S01]  /*1a30*/  S2R R24, SR_TID.X ;  /* 0x0000000000187919 */ /* 0x000e220000002100 */
[----:B------:R-:W-:Y:S01]  /*1a40*/  IMAD.MOV.U32 R9, RZ, RZ, R22 ;  /* 0x000000ffff097224 */ /* 0x000fe200078e0016 */
[----:B------:R-:W-:-:S09]  /*1a50*/  MOV R26, R27 ;  /* 0x0000001b001a7202 */ /* 0x000fd20000000f00 */
[----:B0-----:R-:W-:Y:S05]  /*1a60*/  WARPSYNC.COLLECTIVE R0, `(.L_x_1651) ;  /* 0x0000000000087348 */ /* 0x001fea0003c00000 */
[----:B------:R1:W2:Y:S02]  /*1a70*/  SHFL.UP P0, R27, R9, R6, R7 ;  /* 0x04000006091b7389 */ /* 0x0002a40000000007 */
[----:B012---:R-:W-:Y:S01]  /*1a80*/  ENDCOLLECTIVE ;  /* 0x000000000000791b */ /* 0x007fe20003800000 */
.L_x_1651:
[----:B------:R-:W-:Y:S01]  /*1a90*/  @P6 IADD3 R23, R23, R26, RZ ;  /* 0x0000001a17176210 */ /* 0x000fe20007ffe0ff */
[----:B------:R-:W-:Y:S01]  /*1aa0*/  IMAD.MOV.U32 R9, RZ, RZ, R8 ;  /* 0x000000ffff097224 */ /* 0x000fe200078e0008 */
[----:B------:R-:W-:-:S07]  /*1ab0*/  MOV R25, R27 ;  /* 0x0000001b00197202 */ /* 0x000fce0000000f00 */
[----:B------:R-:W-:Y:S05]  /*1ac0*/  WARPSYNC.COLLECTIVE R0, `(.L_x_1652) ;  /* 0x0000000000087348 */ /* 0x000fea0003c00000 */
[----:B------:R0:W1:Y:S02]  /*1ad0*/  SHFL.UP P0, R27, R9, R6, R7 ;  /* 0x04000006091b7389 */ /* 0x0000640000000007 */
[----:B01----:R-:W-:Y:S01]  /*1ae0*/  ENDCOLLECTIVE ;  /* 0x000000000000791b */ /* 0x003fe20003800000 */
.L_x_1652:
[----:B------:R-:W-:-:S05]  /*1af0*/  FADD.FTZ R25, R22, R25 ;  /* 0x0000001916197221 */ /* 0x000fca0000010000 */
[----:B------:R-:W-:Y:S01]  /*1b00*/  @P6 FSEL R22, R25, R22, !P5 ;  /* 0x0000001619166208 */ /* 0x000fe20006800000 */
[----:B------:R-:W-:Y:S01]  /*1b10*/  HFMA2.MMA R6, -RZ, RZ, 0, 9.5367431640625e-07 ;  /* 0x00000010ff067435 */ /* 0x000fe200000001ff */
[----:B------:R-:W-:Y:S02]  /*1b20*/  IMAD.MOV.U32 R9, RZ, RZ, R23 ;  /* 0x000000ffff097224 */ /* 0x000fe400078e0017 */
[----:B------:R-:W-:-:S05]  /*1b30*/  FADD.FTZ R27, R8, R27 ;  /* 0x0000001b081b7221 */ /* 0x000fca0000010000 */
[----:B------:R-:W-:-:S07]  /*1b40*/  @P6 FSEL R8, R27, R8, !P5 ;  /* 0x000000081b086208 */ /* 0x000fce0006800000 */
[----:B------:R-:W-:Y:S05]  /*1b50*/  WARPSYNC.COLLECTIVE R0, `(.L_x_1653) ;  /* 0x0000000000087348 */ /* 0x000fea0003c00000 */
[----:B------:R0:W1:Y:S02]  /*1b60*/  SHFL.UP P0, R27, R9, R6, R7 ;  /* 0x04000006091b7389 */ /* 0x0000640000000007 */
[----:B01----:R-:W-:Y:S01]  /*1b70*/  ENDCOLLECTIVE ;  /* 0x000000000000791b */ /* 0x003fe20003800000 */
.L_x_1653:
[----:B------:R-:W-:Y:S01]  /*1b80*/  ISETP.NE.AND P5, PT, R23, RZ, PT ;  /* 0x000000ff1700720c */ /* 0x000fe20003fa5270 */
[----:B------:R-:W-:Y:S02]  /*1b90*/  IMAD.MOV.U32 R9, RZ, RZ, R22 ;  /* 0x000000ffff097224 */ /* 0x000fe400078e0016 */
[----:B------:R-:W-:-:S10]  /*1ba0*/  IMAD.MOV.U32 R26, RZ, RZ, R27 ;  /* 0x000000ffff1a7224 */ /* 0x000fd400078e001b */
[----:B------:R-:W-:Y:S05]  /*1bb0*/  WARPSYNC.COLLECTIVE R0, `(.L_x_1654) ;  /* 0x0000000000087348 */ /* 0x000fea0003c00000 */
[----:B------:R0:W1:Y:S02]  /*1bc0*/  SHFL.UP P0, R27, R9, R6, R7 ;  /* 0x04000006091b7389 */ /* 0x0000640000000007 */
[----:B01----:R-:W-:Y:S01]  /*1bd0*/  ENDCOLLECTIVE ;  /* 0x000000000000791b */ /* 0x003fe20003800000 */
.L_x_1654:
[----:B------:R-:W-:Y:S01]  /*1be0*/  @P4 IADD3 R23, R23, R26, RZ ;  /* 0x0000001a17174210 */ /* 0x000fe20007ffe0ff */
[----:B------:R-:W-:Y:S01]  /*1bf0*/  IMAD.MOV.U32 R9, RZ, RZ, R8 ;  /* 0x000000ffff097224 */ /* 0x000fe200078e0008 */
[----:B------:R-:W-:-:S07]  /*1c00*/  MOV R25, R27 ;  /* 0x0000001b00197202 */ /* 0x000fce0000000f00 */
[----:B------:R-:W-:Y:S05]  /*1c10*/  WARPSYNC.COLLECTIVE R0, `(.L_x_1655) ;  /* 0x0000000000087348 */ /* 0x000fea0003c00000 */
[----:B------:R0:W1:Y:S02]  /*1c20*/  SHFL.UP P0, R27, R9, R6, R7 ;  /* 0x04000006091b7389 */ /* 0x0000640000000007 */
[----:B01----:R-:W-:Y:S01]  /*1c30*/  ENDCOLLECTIVE ;  /* 0x000000000000791b */ /* 0x003fe20003800000 */
.L_x_1655:
        /* <DEDUP_REMOVED lines=9> */
.L_x_1656:
[----:B------:R-:W-:Y:S01]  /*1cd0*/  IMAD.MOV.U32 R9, RZ, RZ, R22 ;  /* 0x000000ffff097224 */ /* 0x000fe200078e0016 */
[----:B------:R-:W-:-:S07]  /*1ce0*/  MOV R25, R27 ;  /* 0x0000001b00197202 */ /* 0x000fce0000000f00 */
[----:B------:R-:W-:Y:S05]  /*1cf0*/  WARPSYNC.COLLECTIVE R0, `(.L_x_1657) ;  /* 0x0000000000087348 */ /* 0x000fea0003c00000 */
[----:B------:R0:W1:Y:S02]  /*1d00*/  SHFL.UP P0, R27, R9, R6, R7 ;  /* 0x04000006091b7389 */ /* 0x0000640000000007 */
[----:B01----:R-:W-:Y:S01]  /*1d10*/  ENDCOLLECTIVE ;  /* 0x000000000000791b */ /* 0x003fe20003800000 */
.L_x_1657:
[----:B------:R-:W-:Y:S01]  /*1d20*/  IMAD.MOV.U32 R9, RZ, RZ, R8 ;  /* 0x000000ffff097224 */ /* 0x000fe200078e0008 */
[----:B------:R-:W-:-:S07]  /*1d30*/  MOV R22, R27 ;  /* 0x0000001b00167202 */ /* 0x000fce0000000f00 */
[----:B------:R-:W-:Y:S05]  /*1d40*/  WARPSYNC.COLLECTIVE R0, `(.L_x_1658) ;  /* 0x0000000000087348 */ /* 0x000fea0003c00000 */
[----:B------:R0:W1:Y:S02]  /*1d50*/  SHFL.UP P0, R27, R9, R6, R7 ;  /* 0x04000006091b7389 */ /* 0x0000640000000007 */
[----:B01----:R-:W-:Y:S01]  /*1d60*/  ENDCOLLECTIVE ;  /* 0x000000000000791b */ /* 0x003fe20003800000 */
.L_x_1658:
[----:B------:R-:W-:Y:S02]  /*1d70*/  MOV R8, R27 ;  /* 0x0000001b00087202 */ /* 0x000fe40000000f00 */
[----:B------:R-:W-:-:S05]  /*1d80*/  LEA R27, R3, R2, 0x18 ;  /* 0x00000002031b7211 */ /* 0x000fca00078ec0ff */
[----:B------:R-:W-:Y:S01]  /*1d90*/  IMAD R27, R24, 0x3c, R27 ;  /* 0x0000003c181b7824 */ /* 0x000fe200078e021b */
[----:B------:R-:W-:Y:S06]  /*1da0*/  BRA `(.L_x_1659) ;  /* 0xfffffff000f07947 */ /* 0x000fec000383ffff */
.L_x_1660:
        /* <DEDUP_REMOVED lines=13> */
.L_x_4451:


//--------------------- .text._Z30group_norm_nhwc_fwd_sum_kernelI11Fp32IOFp32WLi192EEv26Group_norm_nhwc_fwd_params --------------------------
	.section	.text._Z30group_norm_nhwc_fwd_sum_kernelI11Fp32IOFp32WLi192EEv26Group_norm_nhwc_fwd_params,"ax",@progbits
	.align	128
        .global         _Z30group_norm_nhwc_fwd_sum_kernelI11Fp32IOFp32WLi192EEv26Group_norm_nhwc_fwd_params
        .type           _Z30group_norm_nhwc_fwd_sum_kernelI11Fp32IOFp32WLi192EEv26Group_norm_nhwc_fwd_params,@function
        .size           _Z30group_norm_nhwc_fwd_sum_kernelI11Fp32IOFp32WLi192EEv26Group_norm_nhwc_fwd_params,(.L_x_4452 - _Z30group_norm_nhwc_fwd_sum_kernelI11Fp32IOFp32WLi192EEv26Group_norm_nhwc_fwd_params)
        .other          _Z30group_norm_nhwc_fwd_sum_kernelI11Fp32IOFp32WLi192EEv26Group_norm_nhwc_fwd_params,@"STO_CUDA_ENTRY STV_DEFAULT"
_Z30group_norm_nhwc_fwd_sum_kernelI11Fp32IOFp32WLi192EEv26Group_norm_nhwc_fwd_params:
.text._Z30group_norm_nhwc_fwd_sum_kernelI11Fp32IOFp32WLi192EEv26Group_norm_nhwc_fwd_params:
[----:B------:R-:W-:Y:S08]  /*0000*/  LDC R1, c[0x0][0x28] ;  /* 0x00000a00ff017b82 */ /* 0x000ff00000000800 */
[----:B------:R-:W0:Y:S01]  /*0010*/  S2UR UR4, SR_CTAID.Y ;  /* 0x00000000000479c3 */ /* 0x000e220000002600 */
[----:B------:R-:W1:Y:S01]  /*0020*/  S2R R0, SR_TID.X ;  /* 0x0000000000007919 */ /* 0x000e620000002100 */
[----:B------:R-:W-:-:S02]  /*0030*/  IMAD.MOV.U32 R22, RZ, RZ, RZ ;  /* 0x000000ffff167224 */ /* 0x000fc400078e00ff */
[----:B------:R-:W-:-:S04]  /*0040*/  IMAD.MOV.U32 R10, RZ, RZ, RZ ;  /* 0x000000ffff0a7224 */ /* 0x000fc800078e00ff */
[----:B------:R-:W0:Y:S08]  /*0050*/  LDC R2, c[0x0][0x294] ;  /* 0x0000a500ff027b82 */ /* 0x000e300000000800 */
[----:B------:R-:W2:Y:S01]  /*0060*/  LDC.64 R6, c[0x0][0x278] ;  /* 0x00009e00ff067b82 */ /* 0x000ea20000000a00 */
[----:B0-----:R-:W-:Y:S01]  /*0070*/  IMAD R3, R2, UR4, RZ ;  /* 0x0000000402037c24 */ /* 0x001fe2000f8e02ff */
[----:B------:R-:W-:Y:S01]  /*0080*/  ULDC.64 UR4, c[0x0][0x208] ;  /* 0x0000820000047ab9 */ /* 0x000fe20000000a00 */
[----:B-1----:R-:W-:-:S03]  /*0090*/  SHF.L.U32 R20, R0, 0x1, RZ ;  /* 0x0000000100147819 */ /* 0x002fc600000006ff */
        /* <DEDUP_REMOVED lines=31> */
.L_x_1663:
        /* <DEDUP_REMOVED lines=22> */
.L_x_1662:
        /* <DEDUP_REMOVED lines=15> */
.L_x_1664:
        /* <DEDUP_REMOVED lines=78> */
.L_x_1661:
[----:B------:R-:W-:Y:S01]  /*09c0*/  ULDC UR6, c[0x0][0x29c] ;  /* 0x0000a70000067ab9 */ /* 0x000fe20000000800 */
[----:B------:R-:W-:Y:S01]  /*09d0*/  HFMA2.MMA R2, -RZ, RZ, 0, 0 ;  /* 0x00000000ff027435 */ /* 0x000fe200000001ff */
[----:B------:R-:W0:Y:S01]  /*09e0*/  I2F.U32.RP R4, UR6 ;  /* 0x0000000600047d06 */ /* 0x000e220008209000 */
[----:B------:R-:W1:Y:S01]  /*09f0*/  S2R R6, SR_CgaCtaId ;  /* 0x0000000000067919 */ /* 0x000e620000008800 */
[----:B------:R-:W-:Y:S01]  /*0a00*/  ISETP.NE.U32.AND P2, PT, RZ, UR6, PT ;  /* 0x00000006ff007c0c */ /* 0x000fe2000bf45070 */
[----:B------:R-:W-:Y:S05]  /*0a10*/  BSSY B0, `(.L_x_1665) ;  /* 0x00000b7000007945 */ /* 0x000fea0003800000 */
[----:B0-----:R-:W0:Y:S02]  /*0a20*/  MUFU.RCP R4, R4 ;  /* 0x0000000400047308 */ /* 0x001e240000001000 */
[----:B0-----:R-:W-:-:S06]  /*0a30*/  VIADD R3, R4, 0xffffffe ;  /* 0x0ffffffe04037836 */ /* 0x001fcc0000000000 */
[----:B------:R-:W0:Y:S02]  /*0a40*/  F2I.FTZ.U32.TRUNC.NTZ R3, R3 ;  /* 0x0000000300037305 */ /* 0x000e24000021f000 */
[----:B0-----:R-:W-:-:S04]  /*0a50*/  IMAD.MOV R5, RZ, RZ, -R3 ;  /* 0x000000ffff057224 */ /* 0x001fc800078e0a03 */
[----:B------:R-:W-:-:S04]  /*0a60*/  IMAD R5, R5, UR6, RZ ;  /* 0x0000000605057c24 */ /* 0x000fc8000f8e02ff */
[----:B------:R-:W-:Y:S01]  /*0a70*/  IMAD.HI.U32 R5, R3, R5, R2 ;  /* 0x0000000503057227 */ /* 0x000fe200078e0002 */
[----:B------:R-:W-:-:S05]  /*0a80*/  MOV R3, 0x400 ;  /* 0x0000040000037802 */ /* 0x000fca0000000f00 */
[----:B------:R-:W-:-:S04]  /*0a90*/  IMAD.HI.U32 R2, R5, R20, RZ ;  /* 0x0000001405027227 */ /* 0x000fc800078e00ff */
[----:B------:R-:W-:-:S04]  /*0aa0*/  IMAD.MOV R5, RZ, RZ, -R2 ;  /* 0x000000ffff057224 */ /* 0x000fc800078e0a02 */
[----:B------:R-:W-:-:S05]  /*0ab0*/  IMAD R5, R5, UR6, R20 ;  /* 0x0000000605057c24 */ /* 0x000fca000f8e0214 */
[----:B------:R-:W-:-:S13]  /*0ac0*/  ISETP.GE.U32.AND P0, PT, R5, UR6, PT ;  /* 0x0000000605007c0c */ /* 0x000fda000bf06070 */
[----:B------:R-:W-:Y:S01]  /*0ad0*/  @P0 VIADD R5, R5, -UR6 ;  /* 0x8000000605050c36 */ /* 0x000fe20008000000 */
[----:B------:R-:W-:-:S04]  /*0ae0*/  @P0 IADD3 R2, R2, 0x1, RZ ;  /* 0x0000000102020810 */ /* 0x000fc80007ffe0ff */
[----:B------:R-:W-:Y:S01]  /*0af0*/  ISETP.GE.U32.AND P1, PT, R5, UR6, PT ;  /* 0x0000000605007c0c */ /* 0x000fe2000bf26070 */
[----:B------:R-:W-:-:S05]  /*0b00*/  IMAD.WIDE.U32 R4, R0, -0x55555555, RZ ;  /* 0xaaaaaaab00047825 */ /* 0x000fca00078e00ff */
[----:B------:R-:W-:Y:S02]  /*0b10*/  LEA.HI R4, R5, R0, RZ, 0x1e ;  /* 0x0000000005047211 */ /* 0x000fe400078ff0ff */
[----:B-1----:R-:W-:-:S05]  /*0b20*/  LEA R5, R6, R3, 0x18 ;  /* 0x0000000306057211 */ /* 0x002fca00078ec0ff */
[----:B------:R-:W-:Y:S01]  /*0b30*/  @P1 VIADD R2, R2, 0x1 ;  /* 0x0000000102021836 */ /* 0x000fe20000000000 */
        /* <DEDUP_REMOVED lines=13> */
[----:B------:R-:W1:Y:S01]  /*0c10*/  S2R R29, SR_LANEID ;  /* 0x00000000001d7919 */ /* 0x000e620000000000 */
[----:B------:R-:W-:-:S03]  /*0c20*/  UMOV UR6, 0xffffffff ;  /* 0xffffffff00067882 */ /* 0x000fc60000000000 */
[----:B------:R-:W-:Y:S04]  /*0c30*/  LDS R20, [R0+0x20] ;  /* 0x0000200000147984 */ /* 0x000fe80000000800 */
[----:B------:R-:W0:Y:S04]  /*0c40*/  LDS R19, [R0+0x14] ;  /* 0x0000140000137984 */ /* 0x000e280000000800 */
[----:B------:R-:W2:Y:S04]  /*0c50*/  LDS R21, [R0+0x1c] ;  /* 0x00001c0000157984 */ /* 0x000ea80000000800 */
[----:B------:R-:W-:Y:S04]  /*0c60*/  LDS R18, [R0+0x24] ;  /* 0x0000240000127984 */ /* 0x000fe80000000800 */
[----:B------:R-:W3:Y:S04]  /*0c70*/  LDS R17, [R0+0x18] ;  /* 0x0000180000117984 */ /* 0x000ee80000000800 */
[----:B------:R-:W4:Y:S04]  /*0c80*/  LDS R14, [R0+0x2c] ;  /* 0x00002c00000e7984 */ /* 0x000f280000000800 */
[----:B------:R-:W5:Y:S04]  /*0c90*/  LDS R16, [R0+0x28] ;  /* 0x0000280000107984 */ /* 0x000f680000000800 */
[----:B------:R-:W1:Y:S04]  /*0ca0*/  LDS R15, [R0+0x30] ;  /* 0x00003000000f7984 */ /* 0x000e680000000800 */
[----:B------:R-:W1:Y:S04]  /*0cb0*/  LDS R11, [R0+0x38] ;  /* 0x00003800000b7984 */ /* 0x000e680000000800 */
[----:B------:R-:W1:Y:S04]  /*0cc0*/  LDS R13, [R0+0x34] ;  /* 0x00003400000d7984 */ /* 0x000e680000000800 */
[----:B------:R-:W1:Y:S04]  /*0cd0*/  LDS R12, [R0+0x3c] ;  /* 0x00003c00000c7984 */ /* 0x000e680000000800 */
[----:B------:R-:W1:Y:S01]  /*0ce0*/  LDS R8, [R0+0x44] ;  /* 0x0000440000087984 */ /* 0x000e620000000800 */
[----:B0-----:R-:W-:-:S03]  /*0cf0*/  FADD.FTZ R3, R20, R19 ;  /* 0x0000001314037221 */ /* 0x001fc60000010000 */
[----:B------:R-:W0:Y:S01]  /*0d00*/  LDS R10, [R0+0x40] ;  /* 0x00004000000a7984 */ /* 0x000e220000000800 */
[----:B--2---:R-:W-:-:S03]  /*0d10*/  ISETP.NE.AND P5, PT, R21, RZ, PT ;  /* 0x000000ff1500720c */ /* 0x004fc60003fa5270 */
[----:B------:R-:W2:Y:S01]  /*0d20*/  LDS R9, [R0+0x48] ;  /* 0x0000480000097984 */ /* 0x000ea20000000800 */
[----:B------:R-:W-:-:S03]  /*0d30*/  FSEL R3, R3, R20, !P5 ;  /* 0x0000001403037208 */ /* 0x000fc60006800000 */
[----:B------:R-:W2:Y:S01]  /*0d40*/  LDS R7, [R0+0x10] ;  /* 0x0000100000077984 */ /* 0x000ea20000000800 */
[----:B---3--:R-:W-:-:S03]  /*0d50*/  FADD.FTZ R23, R18, R17 ;  /* 0x0000001112177221 */ /* 0x008fc60000010000 */
[----:B------:R-:W3:Y:S01]  /*0d60*/  LDS R5, [R0+0x50] ;  /* 0x0000500000057984 */ /* 0x000ee20000000800 */
[----:B----4-:R-:W-:Y:S01]  /*0d70*/  FADD.FTZ R3, R3, R14 ;  /* 0x0000000e03037221 */ /* 0x010fe20000010000 */
[----:B------:R-:W-:Y:S02]  /*0d80*/  FSEL R22, R23, R18, !P5 ;  /* 0x0000001217167208 */ /* 0x000fe40006800000 */
[----:B------:R-:W4:Y:S01]  /*0d90*/  LDS R4, [R0+0x54] ;  /* 0x0000540000047984 */ /* 0x000f220000000800 */
[----:B-----5:R-:W-:-:S03]  /*0da0*/  ISETP.NE.AND P4, PT, R16, RZ, PT ;  /* 0x000000ff1000720c */ /* 0x020fc60003f85270 */
[----:B------:R5:W4:Y:S01]  /*0db0*/  LDS R6, [R0+0x4c] ;  /* 0x00004c0000067984 */ /* 0x000b220000000800 */
[----:B-1----:R-:W-:Y:S01]  /*0dc0*/  FADD.FTZ R24, R22, R15 ;  /* 0x0000000f16187221 */ /* 0x002fe20000010000 */
[----:B------:R-:W-:-:S04]  /*0dd0*/  FSEL R22, R3, R14, !P4 ;  /* 0x0000000e03167208 */ /* 0x000fc80006000000 */
[----:B------:R-:W-:Y:S01]  /*0de0*/  FSEL R3, R24, R15, !P4 ;  /* 0x0000000f18037208 */ /* 0x000fe20006000000 */
[----:B------:R-:W-:Y:S01]  /*0df0*/  FADD.FTZ R22, R22, R11 ;  /* 0x0000000b16167221 */ /* 0x000fe20000010000 */
[----:B------:R-:W-:-:S03]  /*0e00*/  ISETP.NE.AND P3, PT, R13, RZ, PT ;  /* 0x000000ff0d00720c */ /* 0x000fc60003f65270 */
[----:B------:R-:W-:Y:S01]  /*0e10*/  FADD.FTZ R23, R3, R12 ;  /* 0x0000000c03177221 */ /* 0x000fe20000010000 */
[----:B------:R-:W-:-:S04]  /*0e20*/  FSEL R3, R22, R11, !P3 ;  /* 0x0000000b16037208 */ /* 0x000fc80005800000 */
[----:B-----5:R-:W-:Y:S01]  /*0e30*/  FSEL R0, R23, R12, !P3 ;  /* 0x0000000c17007208 */ /* 0x020fe20005800000 */
[----:B------:R-:W-:Y:S01]  /*0e40*/  FADD.FTZ R3, R3, R8 ;  /* 0x0000000803037221 */ /* 0x000fe20000010000 */
[----:B0-----:R-:W-:-:S03]  /*0e50*/  ISETP.NE.AND P2, PT, R10, RZ, PT ;  /* 0x000000ff0a00720c */ /* 0x001fc60003f45270 */
[----:B--2---:R-:W-:Y:S01]  /*0e60*/  FADD.FTZ R24, R0, R9 ;  /* 0x0000000900187221 */ /* 0x004fe20000010000 */
[----:B------:R-:W-:Y:S02]  /*0e70*/  FSEL R22, R3, R8, !P2 ;  /* 0x0000000803167208 */ /* 0x000fe40005000000 */
[----:B------:R-:W-:Y:S02]  /*0e80*/  IADD3 R0, R16, R21, R7 ;  /* 0x0000001510007210 */ /* 0x000fe40007ffe007 */
[----:B------:R-:W-:Y:S01]  /*0e90*/  FSEL R3, R24, R9, !P2 ;  /* 0x0000000918037208 */ /* 0x000fe20005000000 */
[----:B---3--:R-:W-:Y:S01]  /*0ea0*/  FADD.FTZ R22, R22, R5 ;  /* 0x0000000516167221 */ /* 0x008fe20000010000 */
[----:B------:R-:W-:-:S03]  /*0eb0*/  IADD3 R27, R10, R0, R13 ;  /* 0x000000000a1b7210 */ /* 0x000fc60007ffe00d */
[----:B----4-:R-:W-:Y:S01]  /*0ec0*/  FADD.FTZ R3, R3, R4 ;  /* 0x0000000403037221 */ /* 0x010fe20000010000 */
[----:B------:R-:W-:Y:S02]  /*0ed0*/  ISETP.NE.AND P1, PT, R6, RZ, PT ;  /* 0x000000ff0600720c */ /* 0x000fe40003f25270 */
[----:B------:R-:W-:Y:S02]  /*0ee0*/  IADD3 R27, R27, R6, RZ ;  /* 0x000000061b1b7210 */ /* 0x000fe40007ffe0ff */
[----:B------:R-:W-:Y:S02]  /*0ef0*/  FSEL R24, R22, R5, !P1 ;  /* 0x0000000516187208 */ /* 0x000fe40004800000 */
[----:B------:R-:W-:Y:S01]  /*0f00*/  FSEL R3, R3, R4, !P1 ;  /* 0x0000000403037208 */ /* 0x000fe20004800000 */
[----:B------:R-:W-:Y:S06]  /*0f10*/  BRA.DIV UR6, `(.L_x_1667) ;  /* 0x0000000a064c7947 */ /* 0x000fec000b800000 */
        /* <DEDUP_REMOVED lines=45> */
[----:B0-----:R-:W-:Y:S02]  /*11f0*/  FADD.FTZ R23, R24, R0 ;  /* 0x0000000018177221 */ /* 0x001fe40000010000 */
[----:B------:R-:W0:Y:S01]  /*1200*/  S2R R0, SR_TID.X ;  /* 0x0000000000007919 */ /* 0x000e220000002100 */
[----:B-1----:R-:W-:-:S02]  /*1210*/  FADD.FTZ R22, R3, R22 ;  /* 0x0000001603167221 */ /* 0x002fc40000010000 */
[----:B------:R-:W-:Y:S01]  /*1220*/  @P6 FSEL R24, R23, R24, !P0 ;  /* 0x0000001817186208 */ /* 0x000fe20004000000 */
[----:B--2---:R-:W-:Y:S02]  /*1230*/  @P6 IMAD.IADD R27, R27, 0x1, R28 ;  /* 0x000000011b1b6824 */ /* 0x004fe400078e021c */
[----:B------:R-:W-:-:S03]  /*1240*/  @P6 FSEL R3, R22, R3, !P0 ;  /* 0x0000000316036208 */ /* 0x000fc60004000000 */
[----:B------:R-:W1:Y:S04]  /*1250*/  SHFL.UP PT, R24, R24, 0x1, RZ ;  /* 0x0420000018187989 */ /* 0x000e6800000e00ff */
[----:B------:R2:W3:Y:S04]  /*1260*/  SHFL.UP PT, R29, R27, 0x1, RZ ;  /* 0x042000001b1d7989 */ /* 0x0004e800000e00ff */
[----:B------:R2:W4:Y:S02]  /*1270*/  SHFL.UP PT, R28, R3, 0x1, RZ ;  /* 0x04200000031c7989 */ /* 0x00052400000e00ff */
.L_x_1686:
[----:B--2---:R-:W-:Y:S01]  /*1280*/  P2R R3, PR, RZ, 0x2 ;  /* 0x00000002ff037803 */ /* 0x004fe20000000000 */
[----:B------:R-:W2:Y:S01]  /*1290*/  S2R R22, SR_CgaCtaId ;  /* 0x0000000000167919 */ /* 0x000ea20000008800 */
[----:B0-----:R-:W-:Y:S02]  /*12a0*/  ISETP.NE.AND P1, PT, R0, RZ, PT ;  /* 0x000000ff0000720c */ /* 0x001fe40003f25270 */
[----:B------:R-:W-:Y:S01]  /*12b0*/  PLOP3.LUT P0, PT, PT, PT, PT, 0x80, 0x0 ;  /* 0x000000000000781c */ /* 0x000fe20003f0f070 */
[----:B------:R-:W0:Y:S10]  /*12c0*/  S2R R23, SR_TID.X ;  /* 0x0000000000177919 */ /* 0x000e340000002100 */
[----:B------:R-:W-:-:S04]  /*12d0*/  @P1 ISETP.NE.AND P6, PT, R7, RZ, PT ;  /* 0x000000ff0700120c */ /* 0x000fc80003fc5270 */
[----:B------:R-:W-:Y:S02]  /*12e0*/  @P1 PLOP3.LUT P0, PT, P6, PT, PT, 0x80, 0x0 ;  /* 0x000000000000181c */ /* 0x000fe4000370f070 */
[----:B------:R-:W-:Y:S02]  /*12f0*/  ISETP.NE.AND P6, PT, R0, RZ, PT ;  /* 0x000000ff0000720c */ /* 0x000fe40003fc5270 */
[----:B------:R-:W-:Y:S02]  /*1300*/  ISETP.NE.AND P1, PT, R3, RZ, PT ;  /* 0x000000ff0300720c */ /* 0x000fe40003f25270 */
[----:B------:R-:W-:-:S07]  /*1310*/  MOV R3, 0x400 ;  /* 0x0000040000037802 */ /* 0x000fce0000000f00 */
[----:B-1----:R-:W-:Y:S01]  /*1320*/  @!P0 FADD.FTZ R19, R24, R19 ;  /* 0x0000001318138221 */ /* 0x002fe20000010000 */
[----:B----4-:R-:W-:Y:S01]  /*1330*/  @!P0 FADD.FTZ R17, R28, R17 ;  /* 0x000000111c118221 */ /* 0x010fe20000010000 */
[----:B---3--:R-:W-:Y:S02]  /*1340*/  @P6 IADD3 R7, R29, R7, RZ ;  /* 0x000000071d076210 */ /* 0x008fe40007ffe0ff */
[----:B------:R-:W-:Y:S01]  /*1350*/  @!P5 FADD.FTZ R20, R20, R19 ;  /* 0x000000131414d221 */ /* 0x000fe20000010000 */
[----:B------:R-:W-:Y:S01]  /*1360*/  @!P5 FADD.FTZ R18, R18, R17 ;  /* 0x000000111212d221 */ /* 0x000fe20000010000 */
[----:B--2---:R-:W-:Y:S01]  /*1370*/  LEA R22, R22, R3, 0x18 ;  /* 0x0000000316167211 */ /* 0x004fe200078ec0ff */
[----:B------:R-:W-:Y:S02]  /*1380*/  IMAD.IADD R21, R21, 0x1, R7 ;  /* 0x0000000115157824 */ /* 0x000fe400078e0207 */
[----:B------:R-:W-:Y:S01]  /*1390*/  @!P4 FADD.FTZ R14, R14, R20 ;  /* 0x000000140e0ec221 */ /* 0x000fe20000010000 */
[----:B------:R-:W-:Y:S01]  /*13a0*/  @!P4 FADD.FTZ R15, R15, R18 ;  /* 0x000000120f0fc221 */ /* 0x000fe20000010000 */
[----:B------:R-:W-:-:S02]  /*13b0*/  IMAD.IADD R16, R16, 0x1, R21 ;  /* 0x0000000110107824 */ /* 0x000fc400078e0215 */
[----:B------:R-:W-:Y:S01]  /*13c0*/  @!P3 FADD.FTZ R11, R11, R14 ;  /* 0x0000000e0b0bb221 */ /* 0x000fe20000010000 */
[----:B------:R-:W-:Y:S01]  /*13d0*/  @!P3 FADD.FTZ R12, R12, R15 ;  /* 0x0000000f0c0cb221 */ /* 0x000fe20000010000 */
[----:B0-----:R-:W-:Y:S01]  /*13e0*/  IMAD R22, R23, 0x54, R22 ;  /* 0x0000005417167824 */ /* 0x001fe200078e0216 */
[----:B------:R-:W-:Y:S01]  /*13f0*/  IADD3 R13, R13, R16, RZ ;  /* 0x000000100d0d7210 */ /* 0x000fe20007ffe0ff */
[----:B------:R-:W-:Y:S01]  /*1400*/  @!P2 FADD.FTZ R8, R8, R11 ;  /* 0x0000000b0808a221 */ /* 0x000fe20000010000 */
[----:B------:R-:W-:Y:S02]  /*1410*/  @!P2 FADD.FTZ R9, R9, R12 ;  /* 0x0000000c0909a221 */ /* 0x000fe40000010000 */
[----:B------:R1:W-:Y:S01]  /*1420*/  STS [R22+0x10], R7 ;  /* 0x0000100716007388 */ /* 0x0003e20000000800 */
[----:B------:R-:W-:Y:S02]  /*1430*/  IMAD.IADD R3, R10, 0x1, R13 ;  /* 0x000000010a037824 */ /* 0x000fe400078e020d */
[----:B------:R-:W-:Y:S01]  /*1440*/  @!P1 FADD.FTZ R5, R5, R8 ;  /* 0x0000000805059221 */ /* 0x000fe20000010000 */
[----:B------:R-:W-:Y:S01]  /*1450*/  @!P1 FADD.FTZ R4, R4, R9 ;  /* 0x0000000904049221 */ /* 0x000fe20000010000 */
[----:B------:R1:W-:Y:S01]  /*1460*/  STS [R22+0x1c], R21 ;  /* 0x00001c1516007388 */ /* 0x0003e20000000800 */
[----:B------:R-:W-:-:S03]  /*1470*/  IMAD.IADD R6, R6, 0x1, R3 ;  /* 0x0000000106067824 */ /* 0x000fc600078e0203 */
        /* <DEDUP_REMOVED lines=16> */
.L_x_1666:
[----:B------:R-:W-:Y:S05]  /*1580*/  BSYNC B0 ;  /* 0x0000000000007941 */ /* 0x000fea0003800000 */
.L_x_1665:
[----:B01----:R-:W0:Y:S01]  /*1590*/  S2R R7, SR_TID.X ;  /* 0x0000000000077919 */ /* 0x003e220000002100 */
[----:B------:R-:W1:Y:S01]  /*15a0*/  LDC R3, c[0x0][0x29c] ;  /* 0x0000a700ff037b82 */ /* 0x000e620000000800 */
[----:B------:R-:W-:Y:S01]  /*15b0*/  MOV R10, 0x400 ;  /* 0x00000400000a7802 */ /* 0x000fe20000000f00 */
[----:B------:R-:W-:Y:S05]  /*15c0*/  WARPSYNC.ALL ;  /* 0x0000000000007948 */ /* 0x000fea0003800000 */
[----:B------:R-:W2:Y:S01]  /*15d0*/  S2R R9, SR_CgaCtaId ;  /* 0x0000000000097919 */ /* 0x000ea20000008800 */
[----:B------:R-:W3:Y:S01]  /*15e0*/  S2R R8, SR_TID.X ;  /* 0x0000000000087919 */ /* 0x000ee20000002100 */
[----:B-1----:R-:W-:-:S02]  /*15f0*/  IMAD R0, R2, R3, RZ ;  /* 0x0000000302007224 */ /* 0x002fc400078e02ff */
[----:B0-----:R-:W-:-:S05]  /*1600*/  IMAD.WIDE.U32 R4, R7, -0x55555555, RZ ;  /* 0xaaaaaaab07047825 */ /* 0x001fca00078e00ff */
[----:B------:R-:W-:Y:S02]  /*1610*/  LEA.HI R4, R5, R7, RZ, 0x1e ;  /* 0x0000000705047211 */ /* 0x000fe400078ff0ff */
[----:B--2---:R-:W-:Y:S02]  /*1620*/  LEA R5, R9, R10, 0x18 ;  /* 0x0000000a09057211 */ /* 0x004fe400078ec0ff */
[----:B---3--:R-:W-:-:S03]  /*1630*/  LEA R0, R8, -R0, 0x1 ;  /* 0x8000000008007211 */ /* 0x008fc600078e08ff */
[----:B------:R-:W-:Y:S01]  /*1640*/  IMAD R11, R4, 0xc, R5 ;  /* 0x0000000c040b7824 */ /* 0x000fe200078e0205 */
[----:B------:R-:W-:Y:S01]  /*1650*/  BAR.SYNC.DEFER_BLOCKING 0x0 ;  /* 0x0000000000007b1d */ /* 0x000fe20000010000 */
[----:B------:R-:W-:-:S05]  /*1660*/  VIADD R3, R3, 0xfffffffe ;  /* 0xfffffffe03037836 */ /* 0x000fca0000000000 */
[----:B------:R-:W-:Y:S02]  /*1670*/  ISETP.NE.AND P1, PT, R0, R3, PT ;  /* 0x000000030000720c */ /* 0x000fe40003f25270 */
[----:B------:R-:W0:Y:S08]  /*1680*/  S2UR UR6, SR_CTAID.X ;  /* 0x00000000000679c3 */ /* 0x000e300000002500 */
[----:B------:R-:W0:Y:S03]  /*1690*/  LDC R7, c[0x0][0x298] ;  /* 0x0000a600ff077b82 */ /* 0x000e260000000800 */
[----:B------:R-:W-:Y:S01]  /*16a0*/  @!P1 VIADD R0, R10, 0xaa0 ;  /* 0x00000aa00a009836 */ /* 0x000fe20000000000 */
[----:B------:R-:W-:Y:S04]  /*16b0*/  @!P1 LDS R5, [R11+0x18] ;  /* 0x000018000b059984 */ /* 0x000fe80000000800 */
[----:B------:R-:W-:Y:S01]  /*16c0*/  @!P1 LEA R3, R9, R0, 0x18 ;  /* 0x0000000009039211 */ /* 0x000fe200078ec0ff */
[----:B------:R-:W1:Y:S03]  /*16d0*/  @!P1 LDS R4, [R11+0x14] ;  /* 0x000014000b049984 */ /* 0x000e660000000800 */
[----:B------:R-:W-:Y:S01]  /*16e0*/  @!P1 LEA R3, R2, R3, 0x3 ;  /* 0x0000000302039211 */ /* 0x000fe200078e18ff */
[----:B0-----:R-:W-:Y:S01]  /*16f0*/  IMAD R6, R7, UR6, R8 ;  /* 0x0000000607067c24 */ /* 0x001fe2000f8e0208 */
[----:B------:R-:W-:-:S04]  /*1700*/  ULDC UR6, c[0x0][0x288] ;  /* 0x0000a20000067ab9 */ /* 0x000fc80000000800 */
[----:B------:R-:W-:-:S04]  /*1710*/  ISETP.GE.AND P0, PT, R6, UR6, PT ;  /* 0x0000000606007c0c */ /* 0x000fc8000bf06270 */
[----:B------:R-:W-:Y:S01]  /*1720*/  ISETP.GE.U32.OR P0, PT, R8, R7, P0 ;  /* 0x000000070800720c */ /* 0x000fe20000706470 */
[----:B-1----:R0:W-:Y:S01]  /*1730*/  @!P1 STS.64 [R3], R4 ;  /* 0x0000000403009388 */ /* 0x0021e20000000a00 */
[----:B------:R-:W-:Y:S11]  /*1740*/  BAR.SYNC.DEFER_BLOCKING 0x0 ;  /* 0x0000000000007b1d */ /* 0x000ff60000010000 */
[----:B0-----:R-:W-:Y:S05]  /*1750*/  @P0 EXIT ;  /* 0x000000000000094d */ /* 0x001fea0003800000 */
[----:B------:R-:W-:Y:S01]  /*1760*/  VIADD R0, R10, 0xaa0 ;  /* 0x00000aa00a007836 */ /* 0x000fe20000000000 */
[----:B------:R-:W0:Y:S04]  /*1770*/  S2R R3, SR_CTAID.Z ;  /* 0x0000000000037919 */ /* 0x000e280000002700 */
[----:B------:R-:W-:-:S05]  /*1780*/  LEA R5, R9, R0, 0x18 ;  /* 0x0000000009057211 */ /* 0x000fca00078ec0ff */
[----:B------:R-:W-:Y:S02]  /*1790*/  IMAD R0, R8, 0x8, R5 ;  /* 0x0000000808007824 */ /* 0x000fe400078e0205 */
[----:B------:R-:W1:Y:S03]  /*17a0*/  LDC.64 R4, c[0x0][0x250] ;  /* 0x00009400ff047b82 */ /* 0x000e660000000a00 */
        /* <DEDUP_REMOVED lines=10> */
.L_x_1667:
[----:B------:R-:W-:Y:S01]  /*1850*/  HFMA2.MMA R22, -RZ, RZ, 0, 5.9604644775390625e-08 ;  /* 0x00000001ff167435 */ /* 0x000fe200000001ff */
[----:B------:R-:W-:Y:S01]  /*1860*/  IMAD.MOV.U32 R23, RZ, RZ, R27 ;  /* 0x000000ffff177224 */ /* 0x000fe200078e001b */
[----:B------:R-:W-:Y:S01]  /*1870*/  ISETP.NE.AND P6, PT, R27, RZ, PT ;  /* 0x000000ff1b00720c */ /* 0x000fe20003fc5270 */
[----:B------:R-:W-:Y:S02]  /*1880*/  IMAD.MOV.U32 R25, RZ, RZ, RZ ;  /* 0x000000ffff197224 */ /* 0x000fe400078e00ff */
[----:B------:R-:W-:-:S10]  /*1890*/  IMAD.MOV.U32 R26, RZ, RZ, -0x1 ;  /* 0xffffffffff1a7424 */ /* 0x000fd400078e00ff */
[----:B------:R-:W-:Y:S05]  /*18a0*/  WARPSYNC.COLLECTIVE R26, `(.L_x_1668) ;  /* 0x000000001a087348 */ /* 0x000fea0003c00000 */
[----:B------:R0:W1:Y:S02]  /*18b0*/  SHFL.UP P0, R28, R23, R22, R25 ;  /* 0x04000016171c7389 */ /* 0x0000640000000019 */
[----:B01----:R-:W-:Y:S01]  /*18c0*/  ENDCOLLECTIVE ;  /* 0x000000000000791b */ /* 0x003fe20003800000 */
.L_x_1668:
[----:B------:R-:W-:Y:S01]  /*18d0*/  IMAD.MOV.U32 R23, RZ, RZ, R24 ;  /* 0x000000ffff177224 */ /* 0x000fe200078e0018 */
[----:B------:R-:W-:-:S07]  /*18e0*/  MOV R0, R28 ;  /* 0x0000001c00007202 */ /* 0x000fce0000000f00 */
[----:B------:R-:W-:Y:S05]  /*18f0*/  WARPSYNC.COLLECTIVE R26, `(.L_x_1669) ;  /* 0x000000001a087348 */ /* 0x000fea0003c00000 */
[----:B------:R0:W1:Y:S02]  /*1900*/  SHFL.UP P0, R28, R23, R22, R25 ;  /* 0x04000016171c7389 */ /* 0x0000640000000019 */
[----:B01----:R-:W-:Y:S01]  /*1910*/  ENDCOLLECTIVE ;  /* 0x000000000000791b */ /* 0x003fe20003800000 */
.L_x_1669:
[----:B------:R-:W-:Y:S01]  /*1920*/  IMAD.MOV.U32 R23, RZ, RZ, R3 ;  /* 0x000000ffff177224 */ /* 0x000fe200078e0003 */
[----:B------:R-:W-:Y:S01]  /*1930*/  ISETP.GE.AND P0, PT, R29, 0x1, PT ;  /* 0x000000011d00780c */ /* 0x000fe20003f06270 */
[----:B------:R-:W-:-:S12]  /*1940*/  FADD.FTZ R28, R24, R28 ;  /* 0x0000001c181c7221 */ /* 0x000fd80000010000 */
[----:B------:R-:W-:-:S07]  /*1950*/  @P0 FSEL R24, R28, R24, !P6 ;  /* 0x000000181c180208 */ /* 0x000fce0007000000 */
[----:B------:R-:W-:Y:S05]  /*1960*/  WARPSYNC.COLLECTIVE R26, `(.L_x_1670) ;  /* 0x000000001a087348 */ /* 0x000fea0003c00000 */
[----:B------:R0:W1:Y:S02]  /*1970*/  SHFL.UP P0, R28, R23, R22, R25 ;  /* 0x04000016171c7389 */ /* 0x0000640000000019 */
[----:B01----:R-:W-:Y:S01]  /*1980*/  ENDCOLLECTIVE ;  /* 0x000000000000791b */ /* 0x003fe20003800000 */
.L_x_1670:
[----:B------:R-:W-:Y:S02]  /*1990*/  ISETP.GE.AND P0, PT, R29, 0x1, PT ;  /* 0x000000011d00780c */ /* 0x000fe40003f06270 */
[----:B------:R-:W-:-:S05]  /*19a0*/  MOV R22, R28 ;  /* 0x0000001c00167202 */ /* 0x000fca0000000f00 */
[----:B------:R-:W-:Y:S01]  /*19b0*/  FADD.FTZ R28, R3, R22 ;  /* 0x00000016031c7221 */ /* 0x000fe20000010000 */
[----:B------:R-:W-:-:S05]  /*19c0*/  HFMA2.MMA R22, -RZ, RZ, 0, 1.1920928955078125e-07 ;  /* 0x00000002ff167435 */ /* 0x000fca00000001ff */
[----:B------:R-:W-:Y:S01]  /*19d0*/  @P0 IMAD.IADD R27, R27, 0x1, R0 ;  /* 0x000000011b1b0824 */ /* 0x000fe200078e0200 */
[----:B------:R-:W-:-:S03]  /*19e0*/  @P0 FSEL R3, R28, R3, !P6 ;  /* 0x000000031c030208 */ /* 0x000fc60007000000 */
[----:B------:R-:W-:Y:S01]  /*19f0*/  IMAD.MOV.U32 R23, RZ, RZ, R27 ;  /* 0x000000ffff177224 */ /* 0x000fe200078e001b */
[----:B------:R-:W-:-:S13]  /*1a00*/  ISETP.NE.AND P6, PT, R27, RZ, PT ;  /* 0x000000ff1b00720c */ /* 0x000fda0003fc5270 */
[----:B------:R-:W-:Y:S05]  /*1a10*/  WARPSYNC.COLLECTIVE R26, `(.L_x_1671) ;  /* 0x000000001a087348 */ /* 0x000fea0003c00000 */
[----:B------:R0:W1:Y:S02]  /*1a20*/  SHFL.UP P0, R28, R23, R22, R25 ;  /* 0x04000016171c7389 */ /* 0x0000640000000019 */
[----:B01----:R-:W-:Y:S01]  /*1a30*/  ENDCOLLECTIVE ;  /* 0x000000000000791b */ /* 0x003fe20003800000 */
.L_x_1671:
[----:B------:R-:W-:Y:S01]  /*1a40*/  MOV R23, R24 ;  /* 0x0000001800177202 */ /* 0x000fe20000000f00 */
[----:B------:R-:W-:-:S07]  /*1a50*/  IMAD.MOV.U32 R0, RZ, RZ, R28 ;  /* 0x000000ffff007224 */ /* 0x000fce00078e001c */
[----:B------:R-:W-:Y:S05]  /*1a60*/  WARPSYNC.COLLECTIVE R26, `(.L_x_1672) ;  /* 0x000000001a087348 */ /* 0x000fea0003c00000 */
[----:B------:R0:W1:Y:S02]  /*1a70*/  SHFL.UP P0, R28, R23, R22, R25 ;  /* 0x04000016171c7389 */ /* 0x0000640000000019 */
[----:B01----:R-:W-:Y:S01]  /*1a80*/  ENDCOLLECTIVE ;  /* 0x000000000000791b */ /* 0x003fe20003800000 */
.L_x_1672:
[----:B------:R-:W-:Y:S01]  /*1a90*/  IMAD.MOV.U32 R23, RZ, RZ, R3 ;  /* 0x000000ffff177224 */ /* 0x000fe200078e0003 */
[----:B------:R-:W-:Y:S01]  /*1aa0*/  ISETP.GE.AND P0, PT, R29, 0x2, PT ;  /* 0x000000021d00780c */ /* 0x000fe20003f06270 */
[----:B------:R-:W-:-:S12]  /*1ab0*/  FADD.FTZ R28, R24, R28 ;  /* 0x0000001c181c7221 */ /* 0x000fd80000010000 */
[----:B------:R-:W-:-:S07]  /*1ac0*/  @P0 FSEL R24, R28, R24, !P6 ;  /* 0x000000181c180208 */ /* 0x000fce0007000000 */
[----:B------:R-:W-:Y:S05]  /*1ad0*/  WARPSYNC.COLLECTIVE R26, `(.L_x_1673) ;  /* 0x000000001a087348 */ /* 0x000fea0003c00000 */
[----:B------:R0:W1:Y:S02]  /*1ae0*/  SHFL.UP P0, R28, R23, R22, R25 ;  /* 0x04000016171c7389 */ /* 0x0000640000000019 */
[----:B01----:R-:W-:Y:S01]  /*1af0*/  ENDCOLLECTIVE ;  /* 0x000000000000791b */ /* 0x003fe20003800000 */
.L_x_1673:
[----:B------:R-:W-:Y:S02]  /*1b00*/  ISETP.GE.AND P0, PT, R29, 0x2, PT ;  /* 0x000000021d00780c */ /* 0x000fe40003f06270 */
[----:B------:R-:W-:-:S05]  /*1b10*/  MOV R22, R28 ;  /* 0x0000001c00167202 */ /* 0x000fca0000000f00 */
[----:B------:R-:W-:Y:S01]  /*1b20*/  FADD.FTZ R28, R3, R22 ;  /* 0x00000016031c7221 */ /* 0x000fe20000010000 */
[----:B------:R-:W-:-:S05]  /*1b30*/  IMAD.MOV.U32 R22, RZ, RZ, 0x4 ;  /* 0x00000004ff167424 */ /* 0x000fca00078e00ff */
[----:B------:R-:W-:Y:S01]  /*1b40*/  @P0 IMAD.IADD R27, R27, 0x1, R0 ;  /* 0x000000011b1b0824 */ /* 0x000fe200078e0200 */
[----:B------:R-:W-:-:S04]  /*1b50*/  @P0 FSEL R3, R28, R3, !P6 ;  /* 0x000000031c030208 */ /* 0x000fc80007000000 */
[----:B------:R-:W-:Y:S02]  /*1b60*/  MOV R23, R27 ;  /* 0x0000001b00177202 */ /* 0x000fe40000000f00 */
[----:B------:R-:W-:-:S13]  /*1b70*/  ISETP.NE.AND P6, PT, R27, RZ, PT ;  /* 0x000000ff1b00720c */ /* 0x000fda0003fc5270 */
[----:B------:R-:W-:Y:S05]  /*1b80*/  WARPSYNC.COLLECTIVE R26, `(.L_x_1674) ;  /* 0x000000001a087348 */ /* 0x000fea0003c00000 */
[----:B------:R0:W1:Y:S02]  /*1b90*/  SHFL.UP P0, R28, R23, R22, R25 ;  /* 0x04000016171c7389 */ /* 0x0000640000000019 */
[----:B01----:R-:W-:Y:S01]  /*1ba0*/  ENDCOLLECTIVE ;  /* 0x000000000000791b */ /* 0x003fe20003800000 */
.L_x_1674:
[----:B------:R-:W-:Y:S01]  /*1bb0*/  IMAD.MOV.U32 R23, RZ, RZ, R24 ;  /* 0x000000ffff177224 */ /* 0x000fe200078e0018 */
[----:B------:R-:W-:-:S07]  /*1bc0*/  MOV R0, R28 ;  /* 0x0000001c00007202 */ /* 0x000fce0000000f00 */
[----:B------:R-:W-:Y:S05]  /*1bd0*/  WARPSYNC.COLLECTIVE R26, `(.L_x_1675) ;  /* 0x000000001a087348 */ /* 0x000fea0003c00000 */
[----:B------:R0:W1:Y:S02]  /*1be0*/  SHFL.UP P0, R28, R23, R22, R25 ;  /* 0x04000016171c7389 */ /* 0x0000640000000019 */
[----:B01----:R-:W-:Y:S01]  /*1bf0*/  ENDCOLLECTIVE ;  /* 0x000000000000791b */ /* 0x003fe20003800000 */
.L_x_1675:
[----:B------:R-:W-:Y:S02]  /*1c00*/  MOV R23, R3 ;  /* 0x0000000300177202 */ /* 0x000fe40000000f00 */
[----:B------:R-:W-:Y:S01]  /*1c10*/  ISETP.GE.AND P0, PT, R29, 0x4, PT ;  /* 0x000000041d00780c */ /* 0x000fe20003f06270 */
[----:B------:R-:W-:-:S12]  /*1c20*/  FADD.FTZ R28, R24, R28 ;  /* 0x0000001c181c7221 */ /* 0x000fd80000010000 */
[----:B------:R-:W-:-:S07]  /*1c30*/  @P0 FSEL R24, R28, R24, !P6 ;  /* 0x000000181c180208 */ /* 0x000fce0007000000 */
[----:B------:R-:W-:Y:S05]  /*1c40*/  WARPSYNC.COLLECTIVE R26, `(.L_x_1676) ;  /* 0x000000001a087348 */ /* 0x000fea0003c00000 */
[----:B------:R0:W1:Y:S02]  /*1c50*/  SHFL.UP P0, R28, R23, R22, R25 ;  /* 0x04000016171c7389 */ /* 0x0000640000000019 */
[----:B01----:R-:W-:Y:S01]  /*1c60*/  ENDCOLLECTIVE ;  /* 0x000000000000791b */ /* 0x003fe20003800000 */
.L_x_1676:
[----:B------:R-:W-:Y:S01]  /*1c70*/  ISETP.GE.AND P0, PT, R29, 0x4, PT ;  /* 0x000000041d00780c */ /* 0x000fe20003f06270 */
[----:B------:R-:W-:-:S04]  /*1c80*/  IMAD.MOV.U32 R22, RZ, RZ, R28 ;  /* 0x000000ffff167224 */ /* 0x000fc800078e001c */
[----:B------:R-:W-:Y:S01]  /*1c90*/  FADD.FTZ R28, R3, R22 ;  /* 0x00000016031c7221 */ /* 0x000fe20000010000 */
[----:B------:R-:W-:-:S07]  /*1ca0*/  HFMA2.MMA R22, -RZ, RZ, 0, 4.76837158203125e-07 ;  /* 0x00000008ff167435 */ /* 0x000fce00000001ff */
[----:B------:R-:W-:Y:S02]  /*1cb0*/  @P0 IADD3 R27, R27, R0, RZ ;  /* 0x000000001b1b0210 */ /* 0x000fe40007ffe0ff */
[----:B------:R-:W-:Y:S02]  /*1cc0*/  @P0 FSEL R3, R28, R3, !P6 ;  /* 0x000000031c030208 */ /* 0x000fe40007000000 */
[----:B------:R-:W-:Y:S01]  /*1cd0*/  ISETP.NE.AND P6, PT, R27, RZ, PT ;  /* 0x000000ff1b00720c */ /* 0x000fe20003fc5270 */
[----:B------:R-:W-:-:S12]  /*1ce0*/  IMAD.MOV.U32 R23, RZ, RZ, R27 ;  /* 0x000000ffff177224 */ /* 0x000fd800078e001b */
[----:B------:R-:W-:Y:S05]  /*1cf0*/  WARPSYNC.COLLECTIVE R26, `(.L_x_1677) ;  /* 0x000000001a087348 */ /* 0x000fea0003c00000 */
[----:B------:R0:W1:Y:S02]  /*1d00*/  SHFL.UP P0, R28, R23, R22, R25 ;  /* 0x04000016171c7389 */ /* 0x0000640000000019 */
[----:B01----:R-:W-:Y:S01]  /*1d10*/  ENDCOLLECTIVE ;  /* 0x000000000000791b */ /* 0x003fe20003800000 */
.L_x_1677:
[----:B------:R-:W-:Y:S01]  /*1d20*/  MOV R23, R24 ;  /* 0x0000001800177202 */ /* 0x000fe20000000f00 */
[----:B------:R-:W-:-:S07]  /*1d30*/  IMAD.MOV.U32 R0, RZ, RZ, R28 ;  /* 0x000000ffff007224 */ /* 0x000fce00078e001c */
[----:B------:R-:W-:Y:S05]  /*1d40*/  WARPSYNC.COLLECTIVE R26, `(.L_x_1678) ;  /* 0x000000001a087348 */ /* 0x000fea0003c00000 */
[----:B------:R0:W1:Y:S02]  /*1d50*/  SHFL.UP P0, R28, R23, R22, R25 ;  /* 0x04000016171c7389 */ /* 0x0000640000000019 */
[----:B01----:R-:W-:Y:S01]  /*1d60*/  ENDCOLLECTIVE ;  /* 0x000000000000791b */ /* 0x003fe20003800000 */
.L_x_1678:
[----:B------:R-:W-:Y:S01]  /*1d70*/  IMAD.MOV.U32 R23, RZ, RZ, R3 ;  /* 0x000000ffff177224 */ /* 0x000fe200078e0003 */
[----:B------:R-:W-:Y:S01]  /*1d80*/  ISETP.GE.AND P0, PT, R29, 0x8, PT ;  /* 0x000000081d00780c */ /* 0x000fe20003f06270 */
[----:B------:R-:W-:-:S12]  /*1d90*/  FADD.FTZ R28, R24, R28 ;  /* 0x0000001c181c7221 */ /* 0x000fd80000010000 */
[----:B------:R-:W-:-:S07]  /*1da0*/  @P0 FSEL R24, R28, R24, !P6 ;  /* 0x000000181c180208 */ /* 0x000fce0007000000 */
[----:B------:R-:W-:Y:S05]  /*1db0*/  WARPSYNC.COLLECTIVE R26, `(.L_x_1679) ;  /* 0x000000001a087348 */ /* 0x000fea0003c00000 */
[----:B------:R0:W1:Y:S02]  /*1dc0*/  SHFL.UP P0, R28, R23, R22, R25 ;  /* 0x04000016171c7389 */ /* 0x0000640000000019 */
[----:B01----:R-:W-:Y:S01]  /*1dd0*/  ENDCOLLECTIVE ;  /* 0x000000000000791b */ /* 0x003fe20003800000 */
.L_x_1679:
        /* <DEDUP_REMOVED lines=11> */
.L_x_1680:
[----:B------:R-:W-:Y:S01]  /*1e90*/  IMAD.MOV.U32 R23, RZ, RZ, R24 ;  /* 0x000000ffff177224 */ /* 0x000fe200078e0018 */
[----:B------:R-:W-:-:S13]  /*1ea0*/  ISETP.GE.AND P0, PT, R29, 0x10, PT ;  /* 0x000000101d00780c */ /* 0x000fda0003f06270 */
[----:B------:R-:W-:-:S07]  /*1eb0*/  @P0 IADD3 R27, R27, R28, RZ ;  /* 0x0000001c1b1b0210 */ /* 0x000fce0007ffe0ff */
[----:B------:R-:W-:Y:S05]  /*1ec0*/  WARPSYNC.COLLECTIVE R26, `(.L_x_1681) ;  /* 0x000000001a087348 */ /* 0x000fea0003c00000 */
[----:B------:R0:W1:Y:S02]  /*1ed0*/  SHFL.UP P0, R28, R23, R22, R25 ;  /* 0x04000016171c7389 */ /* 0x0000640000000019 */
[----:B01----:R-:W-:Y:S01]  /*1ee0*/  ENDCOLLECTIVE ;  /* 0x000000000000791b */ /* 0x003fe20003800000 */
.L_x_1681:
[----:B------:R-:W-:Y:S01]  /*1ef0*/  IMAD.MOV.U32 R23, RZ, RZ, R3 ;  /* 0x000000ffff177224 */ /* 0x000fe200078e0003 */
[----:B------:R-:W-:-:S07]  /*1f00*/  MOV R0, R28 ;  /* 0x0000001c00007202 */ /* 0x000fce0000000f00 */
[----:B------:R-:W-:Y:S05]  /*1f10*/  WARPSYNC.COLLECTIVE R26, `(.L_x_1682) ;  /* 0x000000001a087348 */ /* 0x000fea0003c00000 */
[----:B------:R0:W1:Y:S02]  /*1f20*/  SHFL.UP P0, R28, R23, R22, R25 ;  /* 0x04000016171c7389 */ /* 0x0000640000000019 */
[----:B01----:R-:W-:Y:S01]  /*1f30*/  ENDCOLLECTIVE ;  /* 0x000000000000791b */ /* 0x003fe20003800000 */
.L_x_1682:
[----:B------:R-:W-:Y:S01]  /*1f40*/  IMAD.MOV.U32 R23, RZ, RZ, R27 ;  /* 0x000000ffff177224 */ /* 0x000fe200078e001b */
[----:B------:R-:W-:Y:S01]  /*1f50*/  ISETP.GE.AND P0, PT, R29, 0x10, PT ;  /* 0x000000101d00780c */ /* 0x000fe20003f06270 */
[----:B------:R-:W-:Y:S01]  /*1f60*/  FADD.FTZ R29, R24, R0 ;  /* 0x00000000181d7221 */ /* 0x000fe20000010000 */
[----:B------:R-:W-:Y:S01]  /*1f70*/  MOV R22, R28 ;  /* 0x0000001c00167202 */ /* 0x000fe20000000f00 */
[----:B------:R-:W0:Y:S04]  /*1f80*/  S2R R0, SR_TID.X ;  /* 0x0000000000007919 */ /* 0x000e280000002100 */
[----:B------:R-:W-:Y:S01]  /*1f90*/  FADD.FTZ R28, R3, R22 ;  /* 0x00000016031c7221 */ /* 0x000fe20000010000 */
[----:B------:R-:W-:-:S05]  /*1fa0*/  HFMA2.MMA R22, -RZ, RZ, 0, 5.9604644775390625e-08 ;  /* 0x00000001ff167435 */ /* 0x000fca00000001ff */
[----:B------:R-:W-:Y:S02]  /*1fb0*/  @P0 FSEL R3, R28, R3, !P6 ;  /* 0x000000031c030208 */ /* 0x000fe40007000000 */
[----:B------:R-:W-:-:S07]  /*1fc0*/  @P0 FSEL R24, R29, R24, !P6 ;  /* 0x000000181d180208 */ /* 0x000fce0007000000 */
[----:B0-----:R-:W-:Y:S05]  /*1fd0*/  WARPSYNC.COLLECTIVE R26, `(.L_x_1683) ;  /* 0x000000001a087348 */ /* 0x001fea0003c00000 */
[----:B------:R1:W2:Y:S02]  /*1fe0*/  SHFL.UP P0, R28, R23, R22, R25 ;  /* 0x04000016171c7389 */ /* 0x0002a40000000019 */
[----:B012---:R-:W-:Y:S01]  /*1ff0*/  ENDCOLLECTIVE ;  /* 0x000000000000791b */ /* 0x007fe20003800000 */
.L_x_1683:
[----:B------:R-:W-:Y:S01]  /*2000*/  MOV R23, R24 ;  /* 0x0000001800177202 */ /* 0x000fe20000000f00 */
[----:B------:R-:W-:-:S07]  /*2010*/  IMAD.MOV.U32 R29, RZ, RZ, R28 ;  /* 0x000000ffff1d7224 */ /* 0x000fce00078e001c */
[----:B------:R-:W-:Y:S05]  /*2020*/  WARPSYNC.COLLECTIVE R26, `(.L_x_1684) ;  /* 0x000000001a087348 */ /* 0x000fea0003c00000 */
[----:B------:R0:W1:Y:S02]  /*2030*/  SHFL.UP P0, R28, R23, R22, R25 ;  /* 0x04000016171c7389 */ /* 0x0000640000000019 */
[----:B01----:R-:W-:Y:S01]  /*2040*/  ENDCOLLECTIVE ;  /* 0x000000000000791b */ /* 0x003fe20003800000 */
.L_x_1684:
[----:B------:R-:W-:Y:S01]  /*2050*/  MOV R23, R3 ;  /* 0x0000000300177202 */ /* 0x000fe20000000f00 */
[----:B------:R-:W-:-:S07]  /*2060*/  IMAD.MOV.U32 R24, RZ, RZ, R28 ;  /* 0x000000ffff187224 */ /* 0x000fce00078e001c */
[----:B------:R-:W-:Y:S05]  /*2070*/  WARPSYNC.COLLECTIVE R26, `(.L_x_1685) ;  /* 0x000000001a087348 */ /* 0x000fea0003c00000 */
[----:B------:R0:W1:Y:S02]  /*2080*/  SHFL.UP P0, R28, R23, R22, R25 ;  /* 0x04000016171c7389 */ /* 0x0000640000000019 */
[----:B01----:R-:W-:Y:S01]  /*2090*/  ENDCOLLECTIVE ;  /* 0x000000000000791b */ /* 0x003fe20003800000 */
.L_x_1685:
[----:B------:R-:W-:Y:S05]  /*20a0*/  BRA `(.L_x_1686) ;  /* 0xfffffff000747947 */ /* 0x000fea000383ffff */
.L_x_1687:
        /* <DEDUP_REMOVED lines=13> */
.L_x_4452:


//--------------------- .text._Z30group_norm_nhwc_fwd_sum_kernelI11Fp32IOFp32WLi448EEv26Group_norm_nhwc_fwd_params --------------------------
	.section	.text._Z30group_norm_nhwc_fwd_sum_kernelI11Fp32IOFp32WLi448EEv26Group_norm_nhwc_fwd_params,"ax",@progbits
	.align	128
        .global         _Z30group_norm_nhwc_fwd_sum_kernelI11Fp32IOFp32WLi448EEv26Group_norm_nhwc_fwd_params
        .type           _Z30group_norm_nhwc_fwd_sum_kernelI11Fp32IOFp32WLi448EEv26Group_norm_nhwc_fwd_params,@function
        .size           _Z30group_norm_nhwc_fwd_sum_kernelI11Fp32IOFp32WLi448EEv26Group_norm_nhwc_fwd_params,(.L_x_4453 - _Z30group_norm_nhwc_fwd_sum_kernelI11Fp32IOFp32WLi448EEv26Group_norm_nhwc_fwd_params)
        .other          _Z30group_norm_nhwc_fwd_sum_kernelI11Fp32IOFp32WLi448EEv26Group_norm_nhwc_fwd_params,@"STO_CUDA_ENTRY STV_DEFAULT"
_Z30group_norm_nhwc_fwd_sum_kernelI11Fp32IOFp32WLi448EEv26Group_norm_nhwc_fwd_params:
.text._Z30group_norm_nhwc_fwd_sum_kernelI11Fp32IOFp32WLi448EEv26Group_norm_nhwc_fwd_params:
[----:B------:R-:W-:Y:S08]  /*0000*/  LDC R1, c[0x0][0x28] ;  /* 0x00000a00ff017b82 */ /* 0x000ff00000000800 */
[----:B------:R-:W0:Y:S01]  /*0010*/  S2UR UR4, SR_CTAID.Y ;  /* 0x00000000000479c3 */ /* 0x000e220000002600 */
[----:B------:R-:W1:Y:S01]  /*0020*/  S2R R0, SR_TID.X ;  /* 0x0000000000007919 */ /* 0x000e620000002100 */
[----:B------:R-:W-:-:S06]  /*0030*/  IMAD.MOV.U32 R6, RZ, RZ, RZ ;  /* 0x000000ffff067224 */ /* 0x000fcc00078e00ff */
[----:B------:R-:W0:Y:S08]  /*0040*/  LDC R2, c[0x0][0x294] ;  /* 0x0000a500ff027b82 */ /* 0x000e300000000800 */
[----:B------:R-:W2:Y:S01]  /*0050*/  LDC.64 R4, c[0x0][0x278] ;  /* 0x00009e00ff047b82 */ /* 0x000ea20000000a00 */
[----:B0-----:R-:W-:Y:S01]  /*0060*/  IMAD R16, R2, UR4, RZ ;  /* 0x0000000402107c24 */ /* 0x001fe2000f8e02ff */
[----:B------:R-:W-:-:S04]  /*0070*/  ULDC.64 UR4, c[0x0][0x208] ;  /* 0x0000820000047ab9 */ /* 0x000fc80000000a00 */
[----:B------:R-:W-:Y:S02]  /*0080*/  SHF.R.S32.HI R11, RZ, 0x1f, R16 ;  /* 0x0000001fff0b7819 */ /* 0x000fe40000011410 */
[----:B------:R-:W-:-:S04]  /*0090*/  IADD3 R7, P0, R16, R2, RZ ;  /* 0x0000000210077210 */ /* 0x000fc80007f1e0ff */
[----:B------:R-:W-:Y:S02]  /*00a0*/  LEA.HI.X.SX32 R2, R2, R11, 0x1, P0 ;  /* 0x0000000b02027211 */ /* 0x000fe400000f0eff */
[----:B--2---:R-:W-:-:S04]  /*00b0*/  ISETP.LT.U32.AND P0, PT, R7, R4, PT ;  /* 0x000000040700720c */ /* 0x004fc80003f01070 */
[----:B------:R-:W-:Y:S01]  /*00c0*/  ISETP.LT.AND.EX P0, PT, R2, R5, PT, P0 ;  /* 0x000000050200720c */ /* 0x000fe20003f01300 */
[----:B------:R-:W-:-:S03]  /*00d0*/  IMAD.MOV.U32 R5, RZ, RZ, RZ ;  /* 0x000000ffff057224 */ /* 0x000fc600078e00ff */
[----:B------:R-:W-:Y:S01]  /*00e0*/  SEL R7, R7, R4, P0 ;  /* 0x0000000407077207 */ /* 0x000fe20000000000 */
[----:B-1----:R-:W-:-:S03]  /*00f0*/  IMAD.SHL.U32 R4, R0, 0x2, RZ ;  /* 0x0000000200047824 */ /* 0x002fc600078e00ff */
[----:B------:R-:W-:-:S13]  /*0100*/  ISETP.GE.AND P0, PT, R16, R7, PT ;  /* 0x000000071000720c */ /* 0x000fda0003f06270 */
[----:B------:R-:W-:Y:S05]  /*0110*/  @P0 BRA `(.L_x_1688) ;  /* 0x0000000800280947 */ /* 0x000fea0003800000 */
[----:B------:R-:W0:Y:S01]  /*0120*/  S2UR UR6, SR_CTAID.Z ;  /* 0x00000000000679c3 */ /* 0x000e220000002700 */
[----:B------:R-:W-:Y:S01]  /*0130*/  IADD3 R2, -R16, R7, RZ ;  /* 0x0000000710027210 */ /* 0x000fe20007ffe1ff */
[----:B------:R-:W-:Y:S02]  /*0140*/  IMAD.MOV.U32 R20, RZ, RZ, R16 ;  /* 0x000000ffff147224 */ /* 0x000fe400078e0010 */
[----:B------:R-:W-:Y:S01]  /*0150*/  IMAD.MOV.U32 R5, RZ, RZ, RZ ;  /* 0x000000ffff057224 */ /* 0x000fe200078e00ff */
[----:B------:R-:W-:-:S03]  /*0160*/  LOP3.LUT P0, R10, R2, 0x3, RZ, 0xc0, !PT ;  /* 0x00000003020a7812 */ /* 0x000fc6000780c0ff */
[----:B------:R-:W1:Y:S08]  /*0170*/  S2UR UR7, SR_CTAID.X ;  /* 0x00000000000779c3 */ /* 0x000e700000002500 */
[----:B------:R-:W1:Y:S08]  /*0180*/  LDC R9, c[0x0][0x2a0] ;  /* 0x0000a800ff097b82 */ /* 0x000e700000000800 */
[----:B------:R-:W2:Y:S01]  /*0190*/  LDC.64 R12, c[0x0][0x280] ;  /* 0x0000a000ff0c7b82 */ /* 0x000ea20000000a00 */
[----:B0-----:R-:W-:Y:S01]  /*01a0*/  USHF.R.S32.HI UR8, URZ, 0x1f, UR6 ;  /* 0x0000001f3f087899 */ /* 0x001fe20008011406 */
[----:B-1----:R-:W-:-:S05]  /*01b0*/  IMAD R8, R9, UR7, R4 ;  /* 0x0000000709087c24 */ /* 0x002fca000f8e0204 */
[--C-:B------:R-:W-:Y:S01]  /*01c0*/  SHF.R.S32.HI R9, RZ, 0x1f, R8.reuse ;  /* 0x0000001fff097819 */ /* 0x100fe20000011408 */
[C---:B--2---:R-:W-:Y:S02]  /*01d0*/  IMAD R6, R12.reuse, UR8, RZ ;  /* 0x000000080c067c24 */ /* 0x044fe4000f8e02ff */
[----:B------:R-:W-:-:S04]  /*01e0*/  IMAD.WIDE.U32 R2, R12, UR6, R8 ;  /* 0x000000060c027c25 */ /* 0x000fc8000f8e0008 */
[----:B------:R-:W-:Y:S02]  /*01f0*/  IMAD R13, R13, UR6, R6 ;  /* 0x000000060d0d7c24 */ /* 0x000fe4000f8e0206 */
[----:B------:R-:W-:-:S03]  /*0200*/  IMAD.MOV.U32 R6, RZ, RZ, RZ ;  /* 0x000000ffff067224 */ /* 0x000fc600078e00ff */
[----:B------:R-:W-:Y:S01]  /*0210*/  IADD3 R13, R3, R13, RZ ;  /* 0x0000000d030d7210 */ /* 0x000fe20007ffe0ff */
[----:B------:R-:W-:Y:S06]  /*0220*/  @!P0 BRA `(.L_x_1689) ;  /* 0x0000000000748947 */ /* 0x000fec0003800000 */
[----:B------:R-:W-:Y:S01]  /*0230*/  ULDC.64 UR6, c[0x0][0x270] ;  /* 0x00009c0000067ab9 */ /* 0x000fe20000000a00 */
[----:B------:R-:W-:Y:S01]  /*0240*/  HFMA2.MMA R6, -RZ, RZ, 0, 0 ;  /* 0x00000000ff067435 */ /* 0x000fe200000001ff */
[----:B------:R-:W-:Y:S01]  /*0250*/  ISETP.GE.U32.AND P0, PT, R8, UR6, PT ;  /* 0x0000000608007c0c */ /* 0x000fe2000bf06070 */
[----:B------:R-:W-:Y:S02]  /*0260*/  IMAD.MOV.U32 R19, RZ, RZ, R11 ;  /* 0x000000ffff137224 */ /* 0x000fe400078e000b */
[----:B------:R-:W-:Y:S01]  /*0270*/  IMAD.MOV.U32 R17, RZ, RZ, R10 ;  /* 0x000000ffff117224 */ /* 0x000fe200078e000a */
[----:B------:R-:W-:Y:S01]  /*0280*/  ISETP.GE.AND.EX P0, PT, R9, UR7, PT, P0 ;  /* 0x0000000709007c0c */ /* 0x000fe2000bf06300 */
[----:B------:R-:W-:Y:S02]  /*0290*/  IMAD.MOV.U32 R20, RZ, RZ, R16 ;  /* 0x000000ffff147224 */ /* 0x000fe400078e0010 */
[----:B------:R-:W-:-:S10]  /*02a0*/  IMAD.MOV.U32 R5, RZ, RZ, RZ ;  /* 0x000000ffff057224 */ /* 0x000fd400078e00ff */
.L_x_1690:
[----:B------:R-:W0:Y:S01]  /*02b0*/  @!P0 LDC.64 R24, c[0x0][0x270] ;  /* 0x00009c00ff188b82 */ /* 0x000e220000000a00 */
[----:B------:R-:W-:-:S07]  /*02c0*/  @!P0 IMAD.MOV.U32 R12, RZ, RZ, R2 ;  /* 0x000000ffff0c8224 */ /* 0x000fce00078e0002 */
        /* <DEDUP_REMOVED lines=19> */
.L_x_1689:
[----:B------:R-:W-:-:S04]  /*0400*/  LOP3.LUT R11, RZ, R7, RZ, 0x33, !PT ;  /* 0x00000007ff0b7212 */ /* 0x000fc800078e33ff */
[----:B------:R-:W-:-:S04]  /*0410*/  IADD3 R11, -R11, -0x2, -R16 ;  /* 0xfffffffe0b0b7810 */ /* 0x000fc80007ffe910 */
[----:B------:R-:W-:-:S13]  /*0420*/  ISETP.GE.U32.AND P0, PT, R11, 0x3, PT ;  /* 0x000000030b00780c */ /* 0x000fda0003f06070 */
[----:B------:R-:W-:Y:S05]  /*0430*/  @!P0 BRA `(.L_x_1688) ;  /* 0x0000000400608947 */ /* 0x000fea0003800000 */
[----:B------:R-:W-:Y:S01]  /*0440*/  ULDC.64 UR6, c[0x0][0x270] ;  /* 0x00009c0000067ab9 */ /* 0x000fe20000000a00 */
[----:B------:R-:W-:Y:S01]  /*0450*/  VIADD R12, R20, 0x3 ;  /* 0x00000003140c7836 */ /* 0x000fe20000000000 */
[----:B------:R-:W-:Y:S01]  /*0460*/  ISETP.GE.U32.AND P0, PT, R8, UR6, PT ;  /* 0x0000000608007c0c */ /* 0x000fe2000bf06070 */
[C---:B------:R-:W-:Y:S01]  /*0470*/  VIADD R16, R20.reuse, 0x2 ;  /* 0x0000000214107836 */ /* 0x040fe20000000000 */
[----:B------:R-:W-:Y:S02]  /*0480*/  IADD3 R18, R20, 0x1, RZ ;  /* 0x0000000114127810 */ /* 0x000fe40007ffe0ff */
[----:B------:R-:W-:Y:S02]  /*0490*/  ISETP.GE.AND.EX P0, PT, R9, UR7, PT, P0 ;  /* 0x0000000709007c0c */ /* 0x000fe4000bf06300 */
[----:B------:R-:W-:Y:S02]  /*04a0*/  SHF.R.S32.HI R17, RZ, 0x1f, R20 ;  /* 0x0000001fff117819 */ /* 0x000fe40000011414 */
[----:B------:R-:W-:-:S02]  /*04b0*/  SHF.R.S32.HI R23, RZ, 0x1f, R12 ;  /* 0x0000001fff177819 */ /* 0x000fc4000001140c */
[----:B------:R-:W-:Y:S02]  /*04c0*/  SHF.R.S32.HI R21, RZ, 0x1f, R16 ;  /* 0x0000001fff157819 */ /* 0x000fe40000011410 */
[----:B------:R-:W-:-:S07]  /*04d0*/  SHF.R.S32.HI R19, RZ, 0x1f, R18 ;  /* 0x0000001fff137819 */ /* 0x000fce0000011412 */
.L_x_1691:
[----:B------:R-:W0:Y:S01]  /*04e0*/  @!P0 LDC.64 R34, c[0x0][0x270] ;  /* 0x00009c00ff228b82 */ /* 0x000e220000000a00 */
[--C-:B------:R-:W-:Y:S01]  /*04f0*/  @!P0 IMAD.MOV.U32 R24, RZ, RZ, R2.reuse ;  /* 0x000000ffff188224 */ /* 0x100fe200078e0002 */
[----:B------:R-:W-:Y:S01]  /*0500*/  @!P0 MOV R31, R13 ;  /* 0x0000000d001f8202 */ /* 0x000fe20000000f00 */
[--C-:B------:R-:W-:Y:S02]  /*0510*/  @!P0 IMAD.MOV.U32 R25, RZ, RZ, R13.reuse ;  /* 0x000000ffff198224 */ /* 0x100fe400078e000d */
[--C-:B------:R-:W-:Y:S02]  /*0520*/  @!P0 IMAD.MOV.U32 R32, RZ, RZ, R2.reuse ;  /* 0x000000ffff208224 */ /* 0x100fe400078e0002 */
[----:B------:R-:W-:Y:S01]  /*0530*/  @!P0 IMAD.MOV.U32 R33, RZ, RZ, R13 ;  /* 0x000000ffff218224 */ /* 0x000fe200078e000d */
[----:B------:R-:W1:Y:S01]  /*0540*/  @!P0 LDC.64 R10, c[0x0][0x270] ;  /* 0x00009c00ff0a8b82 */ /* 0x000e620000000a00 */
[----:B------:R-:W-:-:S07]  /*0550*/  @!P0 IMAD.MOV.U32 R30, RZ, RZ, R2 ;  /* 0x000000ffff1e8224 */ /* 0x000fce00078e0002 */
[----:B------:R-:W2:Y:S08]  /*0560*/  @!P0 LDC.64 R36, c[0x0][0x270] ;  /* 0x00009c00ff248b82 */ /* 0x000eb00000000a00 */
[----:B------:R-:W3:Y:S01]  /*0570*/  @!P0 LDC.64 R28, c[0x0][0x220] ;  /* 0x00008800ff1c8b82 */ /* 0x000ee20000000a00 */
[-C--:B0-----:R-:W-:Y:S02]  /*0580*/  @!P0 IMAD R22, R17, R34.reuse, RZ ;  /* 0x0000002211168224 */ /* 0x081fe400078e02ff */
[----:B------:R-:W-:-:S04]  /*0590*/  @!P0 IMAD.WIDE.U32 R24, R20, R34, R24 ;  /* 0x0000002214188225 */ /* 0x000fc800078e0018 */
[----:B------:R-:W-:Y:S01]  /*05a0*/  @!P0 IMAD R35, R20, R35, R22 ;  /* 0x0000002314238224 */ /* 0x000fe200078e0216 */
[----:B------:R-:W0:Y:S01]  /*05b0*/  @!P0 LDC.64 R26, c[0x0][0x220] ;  /* 0x00008800ff1a8b82 */ /* 0x000e220000000a00 */
[-C--:B-1----:R-:W-:Y:S02]  /*05c0*/  @!P0 IMAD R34, R21, R10.reuse, RZ ;  /* 0x0000000a15228224 */ /* 0x082fe400078e02ff */
[----:B------:R-:W-:-:S04]  /*05d0*/  @!P0 IMAD.WIDE.U32 R32, R16, R10, R32 ;  /* 0x0000000a10208225 */ /* 0x000fc800078e0020 */
[----:B------:R-:W-:Y:S01]  /*05e0*/  @!P0 IMAD R39, R16, R11, R34 ;  /* 0x0000000b10278224 */ /* 0x000fe200078e0222 */
[----:B------:R-:W1:Y:S01]  /*05f0*/  @!P0 LDC.64 R8, c[0x0][0x220] ;  /* 0x00008800ff088b82 */ /* 0x000e620000000a00 */
[-C--:B--2---:R-:W-:Y:S02]  /*0600*/  @!P0 IMAD R22, R19, R36.reuse, RZ ;  /* 0x0000002413168224 */ /* 0x084fe400078e02ff */
[----:B------:R-:W-:-:S04]  /*0610*/  @!P0 IMAD.WIDE.U32 R30, R18, R36, R30 ;  /* 0x00000024121e8225 */ /* 0x000fc800078e001e */
[----:B------:R-:W-:Y:S01]  /*0620*/  @!P0 IMAD R37, R18, R37, R22 ;  /* 0x0000002512258224 */ /* 0x000fe200078e0216 */
[----:B------:R-:W2:Y:S01]  /*0630*/  @!P0 LDC.64 R14, c[0x0][0x270] ;  /* 0x00009c00ff0e8b82 */ /* 0x000ea20000000a00 */
[----:B------:R-:W-:Y:S01]  /*0640*/  @!P0 IMAD.IADD R34, R25, 0x1, R35 ;  /* 0x0000000119228824 */ /* 0x000fe200078e0223 */
[C---:B---3--:R-:W-:Y:S01]  /*0650*/  @!P0 LEA R28, P1, R24.reuse, R28, 0x2 ;  /* 0x0000001c181c8211 */ /* 0x048fe200078210ff */
[----:B------:R-:W-:Y:S01]  /*0660*/  @!P0 IMAD.IADD R22, R33, 0x1, R39 ;  /* 0x0000000121168824 */ /* 0x000fe200078e0227 */
[----:B------:R-:W-:Y:S02]  /*0670*/  @!P0 IADD3 R25, R31, R37, RZ ;  /* 0x000000251f198210 */ /* 0x000fe40007ffe0ff */
[----:B------:R-:W-:Y:S01]  /*0680*/  @!P0 LEA.HI.X R29, R24, R29, R34, 0x2, P1 ;  /* 0x0000001d181d8211 */ /* 0x000fe200008f1422 */
[----:B------:R-:W-:Y:S01]  /*0690*/  @!P0 IMAD.MOV.U32 R24, RZ, RZ, R2 ;  /* 0x000000ffff188224 */ /* 0x000fe200078e0002 */
[----:B------:R-:W3:Y:S01]  /*06a0*/  @!P0 LDC.64 R10, c[0x0][0x220] ;  /* 0x00008800ff0a8b82 */ /* 0x000ee20000000a00 */
[----:B0-----:R-:W-:-:S04]  /*06b0*/  @!P0 LEA R26, P2, R30, R26, 0x2 ;  /* 0x0000001a1e1a8211 */ /* 0x001fc800078410ff */
[----:B------:R-:W-:Y:S01]  /*06c0*/  @!P0 LEA.HI.X R27, R30, R27, R25, 0x2, P2 ;  /* 0x0000001b1e1b8211 */ /* 0x000fe200010f1419 */
[----:B------:R-:W-:Y:S01]  /*06d0*/  @!P0 IMAD.MOV.U32 R25, RZ, RZ, R13 ;  /* 0x000000ffff198224 */ /* 0x000fe200078e000d */
[----:B------:R-:W-:Y:S02]  /*06e0*/  CS2R R30, SRZ ;  /* 0x00000000001e7805 */ /* 0x000fe4000001ff00 */
[----:B-1----:R-:W-:-:S04]  /*06f0*/  @!P0 LEA R8, P3, R32, R8, 0x2 ;  /* 0x0000000820088211 */ /* 0x002fc800078610ff */
[----:B------:R-:W-:Y:S01]  /*0700*/  @!P0 LEA.HI.X R9, R32, R9, R22, 0x2, P3 ;  /* 0x0000000920098211 */ /* 0x000fe200018f1416 */
[----:B------:R-:W4:Y:S01]  /*0710*/  @!P0 LDG.E.64 R30, desc[UR4][R28.64] ;  /* 0x000000041c1e8981 */ /* 0x000f22000c1e1b00 */
[----:B--2---:R-:W-:Y:S01]  /*0720*/  @!P0 IMAD.WIDE.U32 R32, R12, R14, R24 ;  /* 0x0000000e0c208225 */ /* 0x004fe200078e0018 */
[----:B------:R-:W-:-:S03]  /*0730*/  CS2R R24, SRZ ;  /* 0x0000000000187805 */ /* 0x000fc6000001ff00 */
[----:B------:R-:W-:-:S03]  /*0740*/  @!P0 IMAD R14, R23, R14, RZ ;  /* 0x0000000e170e8224 */ /* 0x000fc600078e02ff */
[----:B------:R-:W2:Y:S01]  /*0750*/  @!P0 LDG.E.64 R24, desc[UR4][R26.64] ;  /* 0x000000041a188981 */ /* 0x000ea2000c1e1b00 */
[----:B------:R-:W-:Y:S01]  /*0760*/  @!P0 IMAD R35, R12, R15, R14 ;  /* 0x0000000f0c238224 */ /* 0x000fe200078e020e */
[----:B---3--:R-:W-:Y:S02]  /*0770*/  @!P0 LEA R34, P1, R32, R10, 0x2 ;  /* 0x0000000a20228211 */ /* 0x008fe400078210ff */
[----:B------:R-:W-:Y:S02]  /*0780*/  CS2R R14, SRZ ;  /* 0x00000000000e7805 */ /* 0x000fe4000001ff00 */
[----:B------:R-:W-:-:S04]  /*0790*/  @!P0 IADD3 R10, R33, R35, RZ ;  /* 0x00000023210a8210 */ /* 0x000fc80007ffe0ff */
[----:B------:R-:W3:Y:S01]  /*07a0*/  @!P0 LDG.E.64 R14, desc[UR4][R8.64] ;  /* 0x00000004080e8981 */ /* 0x000ee2000c1e1b00 */
[----:B------:R-:W-:Y:S02]  /*07b0*/  @!P0 LEA.HI.X R35, R32, R11, R10, 0x2, P1 ;  /* 0x0000000b20238211 */ /* 0x000fe400008f140a */
[----:B------:R-:W-:-:S06]  /*07c0*/  CS2R R10, SRZ ;  /* 0x00000000000a7805 */ /* 0x000fcc000001ff00 */
[----:B------:R-:W5:Y:S01]  /*07d0*/  @!P0 LDG.E.64 R10, desc[UR4][R34.64] ;  /* 0x00000004220a8981 */ /* 0x000f62000c1e1b00 */
[----:B------:R-:W-:-:S04]  /*07e0*/  IADD3 R20, P2, R20, 0x4, RZ ;  /* 0x0000000414147810 */ /* 0x000fc80007f5e0ff */
[----:B------:R-:W-:Y:S02]  /*07f0*/  ISETP.GE.AND P1, PT, R20, R7, PT ;  /* 0x000000071400720c */ /* 0x000fe40003f26270 */
[----:B------:R-:W-:Y:S02]  /*0800*/  IADD3 R18, P5, R18, 0x4, RZ ;  /* 0x0000000412127810 */ /* 0x000fe40007fbe0ff */
[----:B------:R-:W-:Y:S02]  /*0810*/  IADD3 R16, P4, R16, 0x4, RZ ;  /* 0x0000000410107810 */ /* 0x000fe40007f9e0ff */
[----:B------:R-:W-:Y:S01]  /*0820*/  IADD3 R12, P3, R12, 0x4, RZ ;  /* 0x000000040c0c7810 */ /* 0x000fe20007f7e0ff */
[----:B------:R-:W-:Y:S02]  /*0830*/  IMAD.X R17, RZ, RZ, R17, P2 ;  /* 0x000000ffff117224 */ /* 0x000fe400010e0611 */
[----:B------:R-:W-:Y:S01]  /*0840*/  IMAD.X R19, RZ, RZ, R19, P5 ;  /* 0x000000ffff137224 */ /* 0x000fe200028e0613 */
[----:B------:R-:W-:Y:S01]  /*0850*/  IADD3.X R23, RZ, R23, RZ, P3, !PT ;  /* 0x00000017ff177210 */ /* 0x000fe20001ffe4ff */
[----:B------:R-:W-:-:S02]  /*0860*/  IMAD.X R21, RZ, RZ, R21, P4 ;  /* 0x000000ffff157224 */ /* 0x000fc400020e0615 */
[C---:B----4-:R-:W-:Y:S01]  /*0870*/  FMUL.FTZ R22, R30.reuse, R30 ;  /* 0x0000001e1e167220 */ /* 0x050fe20000410000 */
[----:B------:R-:W-:-:S03]  /*0880*/  FADD.FTZ R30, R30, R31 ;  /* 0x0000001f1e1e7221 */ /* 0x000fc60000010000 */
[----:B------:R-:W-:Y:S01]  /*0890*/  FFMA.FTZ R31, R31, R31, R22 ;  /* 0x0000001f1f1f7223 */ /* 0x000fe20000010016 */
[----:B------:R-:W-:Y:S01]  /*08a0*/  FADD.FTZ R5, R30, R5 ;  /* 0x000000051e057221 */ /* 0x000fe20000010000 */
[C---:B--2---:R-:W-:Y:S02]  /*08b0*/  FMUL.FTZ R22, R24.reuse, R24 ;  /* 0x0000001818167220 */ /* 0x044fe40000410000 */
[----:B------:R-:W-:Y:S01]  /*08c0*/  FADD.FTZ R31, R31, R6 ;  /* 0x000000061f1f7221 */ /* 0x000fe20000010000 */
[----:B------:R-:W-:Y:S01]  /*08d0*/  FADD.FTZ R24, R24, R25 ;  /* 0x0000001918187221 */ /* 0x000fe20000010000 */
[----:B------:R-:W-:-:S03]  /*08e0*/  FFMA.FTZ R22, R25, R25, R22 ;  /* 0x0000001919167223 */ /* 0x000fc60000010016 */
[----:B------:R-:W-:Y:S01]  /*08f0*/  FADD.FTZ R5, R5, R24 ;  /* 0x0000001805057221 */ /* 0x000fe20000010000 */
[C---:B---3--:R-:W-:Y:S01]  /*0900*/  FMUL.FTZ R6, R14.reuse, R14 ;  /* 0x0000000e0e067220 */ /* 0x048fe20000410000 */
[----:B------:R-:W-:Y:S01]  /*0910*/  FADD.FTZ R14, R14, R15 ;  /* 0x0000000f0e0e7221 */ /* 0x000fe20000010000 */
[----:B------:R-:W-:Y:S02]  /*0920*/  FADD.FTZ R31, R31, R22 ;  /* 0x000000161f1f7221 */ /* 0x000fe40000010000 */
[----:B------:R-:W-:Y:S01]  /*0930*/  FFMA.FTZ R6, R15, R15, R6 ;  /* 0x0000000f0f067223 */ /* 0x000fe20000010006 */
[----:B------:R-:W-:Y:S01]  /*0940*/  FADD.FTZ R14, R5, R14 ;  /* 0x0000000e050e7221 */ /* 0x000fe20000010000 */
[C---:B-----5:R-:W-:Y:S02]  /*0950*/  FMUL.FTZ R8, R10.reuse, R10 ;  /* 0x0000000a0a087220 */ /* 0x060fe40000410000 */
[----:B------:R-:W-:Y:S01]  /*0960*/  FADD.FTZ R31, R31, R6 ;  /* 0x000000061f1f7221 */ /* 0x000fe20000010000 */
[----:B------:R-:W-:Y:S01]  /*0970*/  FADD.FTZ R5, R10, R11 ;  /* 0x0000000b0a057221 */ /* 0x000fe20000010000 */
[----:B------:R-:W-:-:S03]  /*0980*/  FFMA.FTZ R8, R11, R11, R8 ;  /* 0x0000000b0b087223 */ /* 0x000fc60000010008 */
[----:B------:R-:W-:Y:S01]  /*0990*/  FADD.FTZ R5, R14, R5 ;  /* 0x000000050e057221 */ /* 0x000fe20000010000 */
[----:B------:R-:W-:Y:S01]  /*09a0*/  FADD.FTZ R6, R31, R8 ;  /* 0x000000081f067221 */ /* 0x000fe20000010000 */
[----:B------:R-:W-:Y:S06]  /*09b0*/  @!P1 BRA `(.L_x_1691) ;  /* 0xfffffff800c89947 */ /* 0x000fec000383ffff */
.L_x_1688:
[----:B------:R-:W-:Y:S01]  /*09c0*/  ULDC UR6, c[0x0][0x29c] ;  /* 0x0000a70000067ab9 */ /* 0x000fe20000000800 */
[----:B------:R-:W0:Y:S01]  /*09d0*/  S2R R8, SR_CgaCtaId ;  /* 0x0000000000087919 */ /* 0x000e220000008800 */
[----:B------:R-:W1:Y:S01]  /*09e0*/  I2F.U32.RP R7, UR6 ;  /* 0x0000000600077d06 */ /* 0x000e620008209000 */
[----:B------:R-:W-:Y:S01]  /*09f0*/  ISETP.NE.U32.AND P2, PT, RZ, UR6, PT ;  /* 0x00000006ff007c0c */ /* 0x000fe2000bf45070 */
[----:B------:R-:W-:Y:S06]  /*0a00*/  BSSY B0, `(.L_x_1692) ;  /* 0x0000149000007945 */ /* 0x000fec0003800000 */
[----:B-1----:R-:W1:Y:S02]  /*0a10*/  MUFU.RCP R7, R7 ;  /* 0x0000000700077308 */ /* 0x002e640000001000 */
[----:B-1----:R-:W-:Y:S01]  /*0a20*/  VIADD R2, R7, 0xffffffe ;  /* 0x0ffffffe07027836 */ /* 0x002fe20000000000 */
[----:B------:R-:W-:-:S05]  /*0a30*/  MOV R7, 0x400 ;  /* 0x0000040000077802 */ /* 0x000fca0000000f00 */
[----:B------:R1:W2:Y:S01]  /*0a40*/  F2I.FTZ.U32.TRUNC.NTZ R3, R2 ;  /* 0x0000000200037305 */ /* 0x0002a2000021f000 */
[----:B0-----:R-:W-:Y:S01]  /*0a50*/  LEA R7, R8, R7, 0x18 ;  /* 0x0000000708077211 */ /* 0x001fe200078ec0ff */
[----:B-1----:R-:W-:Y:S01]  /*0a60*/  HFMA2.MMA R2, -RZ, RZ, 0, 0 ;  /* 0x00000000ff027435 */ /* 0x002fe200000001ff */
[----:B--2---:R-:W-:-:S04]  /*0a70*/  IMAD.MOV R9, RZ, RZ, -R3 ;  /* 0x000000ffff097224 */ /* 0x004fc800078e0a03 */
[----:B------:R-:W-:-:S05]  /*0a80*/  IMAD R9, R9, UR6, RZ ;  /* 0x0000000609097c24 */ /* 0x000fca000f8e02ff */
[----:B------:R-:W-:Y:S01]  /*0a90*/  IMAD.HI.U32 R3, R3, R9, R2 ;  /* 0x0000000903037227 */ /* 0x000fe200078e0002 */
[----:B------:R-:W-:-:S05]  /*0aa0*/  SHF.R.U32.HI R2, RZ, 0x1, R0 ;  /* 0x00000001ff027819 */ /* 0x000fca0000011600 */
        /* <DEDUP_REMOVED lines=8> */
[----:B------:R-:W-:-:S05]  /*0b30*/  LEA.HI R2, R3, R0, RZ, 0x1e ;  /* 0x0000000003027211 */ /* 0x000fca00078ff0ff */
[----:B------:R-:W-:Y:S02]  /*0b40*/  IMAD R3, R2, 0xc, R7 ;  /* 0x0000000c02037824 */ /* 0x000fe400078e0207 */
[----:B------:R-:W-:Y:S01]  /*0b50*/  @P1 VIADD R48, R48, 0x1 ;  /* 0x0000000130301836 */ /* 0x000fe20000000000 */
[----:B------:R-:W-:Y:S02]  /*0b60*/  @!P2 LOP3.LUT R48, RZ, UR6, RZ, 0x33, !PT ;  /* 0x00000006ff30ac12 */ /* 0x000fe4000f8e33ff */
[----:B------:R0:W-:Y:S03]  /*0b70*/  STS [R3+0x14], R5 ;  /* 0x0000140503007388 */ /* 0x0001e60000000800 */
[----:B------:R-:W-:Y:S01]  /*0b80*/  IMAD.MOV R9, RZ, RZ, -R48 ;  /* 0x000000ffff097224 */ /* 0x000fe200078e0a30 */
[----:B------:R0:W-:Y:S03]  /*0b90*/  STS [R3+0x18], R6 ;  /* 0x0000180603007388 */ /* 0x0001e60000000800 */
[----:B------:R-:W-:-:S05]  /*0ba0*/  IMAD R4, R9, UR6, R4 ;  /* 0x0000000609047c24 */ /* 0x000fca000f8e0204 */
[----:B------:R-:W-:-:S04]  /*0bb0*/  ISETP.NE.AND P0, PT, R4, RZ, PT ;  /* 0x000000ff0400720c */ /* 0x000fc80003f05270 */
[----:B------:R-:W-:Y:S02]  /*0bc0*/  SEL R2, RZ, 0x1, P0 ;  /* 0x00000001ff027807 */ /* 0x000fe40000000000 */
[----:B------:R-:W-:-:S03]  /*0bd0*/  ISETP.GT.U32.AND P0, PT, R0, 0x1f, PT ;  /* 0x0000001f0000780c */ /* 0x000fc60003f04070 */
[----:B------:R0:W-:Y:S01]  /*0be0*/  STS [R3+0x10], R2 ;  /* 0x0000100203007388 */ /* 0x0001e20000000800 */
[----:B------:R-:W-:Y:S09]  /*0bf0*/  BAR.SYNC.DEFER_BLOCKING 0x0 ;  /* 0x0000000000007b1d */ /* 0x000ff20000010000 */
[----:B0-----:R-:W-:Y:S05]  /*0c00*/  @P0 BRA `(.L_x_1693) ;  /* 0x0000001000a00947 */ /* 0x001fea0003800000 */
[----:B------:R-:W-:Y:S01]  /*0c10*/  IMAD R0, R0, 0xb4, R7 ;  /* 0x000000b400007824 */ /* 0x000fe200078e0207 */
[----:B------:R-:W0:Y:S01]  /*0c20*/  S2R R51, SR_LANEID ;  /* 0x0000000000337919 */ /* 0x000e220000000000 */
[----:B------:R-:W-:-:S03]  /*0c30*/  UMOV UR6, 0xffffffff ;  /* 0xffffffff00067882 */ /* 0x000fc60000000000 */
[----:B------:R-:W-:Y:S04]  /*0c40*/  LDS R46, [R0+0x20] ;  /* 0x00002000002e7984 */ /* 0x000fe80000000800 */
[----:B------:R-:W1:Y:S04]  /*0c50*/  LDS R45, [R0+0x14] ;  /* 0x00001400002d7984 */ /* 0x000e680000000800 */
[----:B------:R-:W2:Y:S04]  /*0c60*/  LDS R47, [R0+0x1c] ;  /* 0x00001c00002f7984 */ /* 0x000ea80000000800 */
[----:B------:R-:W-:Y:S04]  /*0c70*/  LDS R44, [R0+0x24] ;  /* 0x00002400002c7984 */ /* 0x000fe80000000800 */
[----:B------:R-:W3:Y:S04]  /*0c80*/  LDS R43, [R0+0x18] ;  /* 0x00001800002b7984 */ /* 0x000ee80000000800 */
[----:B------:R-:W4:Y:S04]  /*0c90*/  LDS R42, [R0+0x2c] ;  /* 0x00002c00002a7984 */ /* 0x000f280000000800 */
[----:B------:R-:W5:Y:S04]  /*0ca0*/  LDS R41, [R0+0x28] ;  /* 0x0000280000297984 */ /* 0x000f680000000800 */
[----:B------:R-:W0:Y:S04]  /*0cb0*/  LDS R39, [R0+0x30] ;  /* 0x0000300000277984 */ /* 0x000e280000000800 */
[----:B------:R-:W0:Y:S04]  /*0cc0*/  LDS R37, [R0+0x38] ;  /* 0x0000380000257984 */ /* 0x000e280000000800 */
[----:B------:R-:W0:Y:S04]  /*0cd0*/  LDS R40, [R0+0x34] ;  /* 0x0000340000287984 */ /* 0x000e280000000800 */
[----:B------:R-:W0:Y:S04]  /*0ce0*/  LDS R38, [R0+0x3c] ;  /* 0x00003c0000267984 */ /* 0x000e280000000800 */
[----:B------:R-:W0:Y:S01]  /*0cf0*/  LDS R36, [R0+0x44] ;  /* 0x0000440000247984 */ /* 0x000e220000000800 */
[----:B-1----:R-:W-:-:S03]  /*0d00*/  FADD.FTZ R3, R46, R45 ;  /* 0x0000002d2e037221 */ /* 0x002fc60000010000 */
[----:B------:R-:W1:Y:S01]  /*0d10*/  LDS R35, [R0+0x40] ;  /* 0x0000400000237984 */ /* 0x000e620000000800 */
[----:B--2---:R-:W-:-:S03]  /*0d20*/  ISETP.NE.AND P0, PT, R47, RZ, PT ;  /* 0x000000ff2f00720c */ /* 0x004fc60003f05270 */
[----:B------:R-:W2:Y:S01]  /*0d30*/  LDS R33, [R0+0x48] ;  /* 0x0000480000217984 */ /* 0x000ea20000000800 */
[----:B------:R-:W-:Y:S02]  /*0d40*/  FSEL R3, R3, R46, !P0 ;  /* 0x0000002e03037208 */ /* 0x000fe40004000000 */
[----:B------:R-:W-:Y:S01]  /*0d50*/  P2R R53, PR, RZ, 0x1 ;  /* 0x00000001ff357803 */ /* 0x000fe20000000000 */
[----:B------:R-:W2:Y:S01]  /*0d60*/  LDS R31, [R0+0x50] ;  /* 0x00005000001f7984 */ /* 0x000ea20000000800 */
[----:B---3--:R-:W-:-:S03]  /*0d70*/  FADD.FTZ R5, R44, R43 ;  /* 0x0000002b2c057221 */ /* 0x008fc60000010000 */
[----:B------:R-:W3:Y:S01]  /*0d80*/  LDS R34, [R0+0x4c] ;  /* 0x00004c0000227984 */ /* 0x000ee20000000800 */
[----:B----4-:R-:W-:Y:S01]  /*0d90*/  FADD.FTZ R3, R3, R42 ;  /* 0x0000002a03037221 */ /* 0x010fe20000010000 */
[----:B------:R-:W-:Y:S02]  /*0da0*/  FSEL R2, R5, R44, !P0 ;  /* 0x0000002c05027208 */ /* 0x000fe40004000000 */
[----:B------:R-:W4:Y:S01]  /*0db0*/  LDS R32, [R0+0x54] ;  /* 0x0000540000207984 */ /* 0x000f220000000800 */
[----:B-----5:R-:W-:-:S03]  /*0dc0*/  ISETP.NE.AND P0, PT, R41, RZ, PT ;  /* 0x000000ff2900720c */ /* 0x020fc60003f05270 */
[----:B------:R-:W5:Y:S01]  /*0dd0*/  LDS R30, [R0+0x5c] ;  /* 0x00005c00001e7984 */ /* 0x000f620000000800 */
[----:B0-----:R-:W-:Y:S01]  /*0de0*/  FADD.FTZ R4, R2, R39 ;  /* 0x0000002702047221 */ /* 0x001fe20000010000 */
[----:B------:R-:W-:Y:S02]  /*0df0*/  FSEL R2, R3, R42, !P0 ;  /* 0x0000002a03027208 */ /* 0x000fe40004000000 */
[----:B------:R-:W0:Y:S01]  /*0e00*/  LDS R29, [R0+0x58] ;  /* 0x00005800001d7984 */ /* 0x000e220000000800 */
[----:B------:R-:W-:Y:S02]  /*0e10*/  P2R R54, PR, RZ, 0x1 ;  /* 0x00000001ff367803 */ /* 0x000fe40000000000 */
[----:B------:R-:W-:Y:S01]  /*0e20*/  FSEL R3, R4, R39, !P0 ;  /* 0x0000002704037208 */ /* 0x000fe20004000000 */
[----:B------:R-:W0:Y:S01]  /*0e30*/  LDS R27, [R0+0x60] ;  /* 0x00006000001b7984 */ /* 0x000e220000000800 */
[----:B------:R-:W-:Y:S01]  /*0e40*/  FADD.FTZ R2, R2, R37 ;  /* 0x0000002502027221 */ /* 0x000fe20000010000 */
[----:B------:R-:W-:-:S02]  /*0e50*/  ISETP.NE.AND P0, PT, R40, RZ, PT ;  /* 0x000000ff2800720c */ /* 0x000fc40003f05270 */
[----:B------:R-:W0:Y:S01]  /*0e60*/  LDS R25, [R0+0x68] ;  /* 0x0000680000197984 */ /* 0x000e220000000800 */
[----:B------:R-:W-:Y:S01]  /*0e70*/  FADD.FTZ R5, R3, R38 ;  /* 0x0000002603057221 */ /* 0x000fe20000010000 */
[----:B------:R-:W-:Y:S02]  /*0e80*/  FSEL R3, R2, R37, !P0 ;  /* 0x0000002502037208 */ /* 0x000fe40004000000 */
[----:B------:R-:W0:Y:S01]  /*0e90*/  LDS R28, [R0+0x64] ;  /* 0x00006400001c7984 */ /* 0x000e220000000800 */
[----:B------:R-:W-:Y:S02]  /*0ea0*/  P2R R55, PR, RZ, 0x1 ;  /* 0x00000001ff377803 */ /* 0x000fe40000000000 */
[----:B------:R-:W-:Y:S01]  /*0eb0*/  FSEL R2, R5, R38, !P0 ;  /* 0x0000002605027208 */ /* 0x000fe20004000000 */
[----:B------:R-:W0:Y:S01]  /*0ec0*/  LDS R26, [R0+0x6c] ;  /* 0x00006c00001a7984 */ /* 0x000e220000000800 */
[----:B------:R-:W-:Y:S01]  /*0ed0*/  FADD.FTZ R3, R3, R36 ;  /* 0x0000002403037221 */ /* 0x000fe20000010000 */
[----:B-1----:R-:W-:-:S02]  /*0ee0*/  ISETP.NE.AND P0, PT, R35, RZ, PT ;  /* 0x000000ff2300720c */ /* 0x002fc40003f05270 */
[----:B------:R-:W1:Y:S01]  /*0ef0*/  LDS R22, [R0+0x74] ;  /* 0x0000740000167984 */ /* 0x000e620000000800 */
[----:B--2---:R-:W-:Y:S01]  /*0f00*/  FADD.FTZ R4, R2, R33 ;  /* 0x0000002102047221 */ /* 0x004fe20000010000 */
[----:B------:R-:W-:Y:S02]  /*0f10*/  FSEL R2, R3, R36, !P0 ;  /* 0x0000002403027208 */ /* 0x000fe40004000000 */
[----:B------:R-:W2:Y:S01]  /*0f20*/  LDS R23, [R0+0x78] ;  /* 0x0000780000177984 */ /* 0x000ea20000000800 */
[----:B------:R-:W-:Y:S02]  /*0f30*/  P2R R56, PR, RZ, 0x1 ;  /* 0x00000001ff387803 */ /* 0x000fe40000000000 */
[----:B------:R-:W-:Y:S01]  /*0f40*/  FSEL R3, R4, R33, !P0 ;  /* 0x0000002104037208 */ /* 0x000fe20004000000 */
[----:B------:R-:W2:Y:S01]  /*0f50*/  LDS R21, [R0+0x70] ;  /* 0x0000700000157984 */ /* 0x000ea20000000800 */
[----:B------:R-:W-:Y:S01]  /*0f60*/  FADD.FTZ R2, R2, R31 ;  /* 0x0000001f02027221 */ /* 0x000fe20000010000 */
[----:B---3--:R-:W-:-:S02]  /*0f70*/  ISETP.NE.AND P0, PT, R34, RZ, PT ;  /* 0x000000ff2200720c */ /* 0x008fc40003f05270 */
[----:B------:R-:W3:Y:S01]  /*0f80*/  LDS R19, [R0+0x80] ;  /* 0x0000800000137984 */ /* 0x000ee20000000800 */
[----:B----4-:R-:W-:Y:S01]  /*0f90*/  FADD.FTZ R5, R3, R32 ;  /* 0x0000002003057221 */ /* 0x010fe20000010000 */
[----:B------:R-:W-:Y:S02]  /*0fa0*/  FSEL R3, R2, R31, !P0 ;  /* 0x0000001f02037208 */ /* 0x000fe40004000000 */
[----:B------:R-:W-:Y:S01]  /*0fb0*/  LDS R20, [R0+0x84] ;  /* 0x0000840000147984 */ /* 0x000fe20000000800 */
[----:B------:R-:W-:Y:S02]  /*0fc0*/  P2R R57, PR, RZ, 0x1 ;  /* 0x00000001ff397803 */ /* 0x000fe40000000000 */
[----:B------:R-:W-:Y:S01]  /*0fd0*/  FSEL R2, R5, R32, !P0 ;  /* 0x0000002005027208 */ /* 0x000fe20004000000 */
[----:B------:R-:W4:Y:S01]  /*0fe0*/  LDS R18, [R0+0x7c] ;  /* 0x00007c0000127984 */ /* 0x000f220000000800 */
[----:B-----5:R-:W-:Y:S01]  /*0ff0*/  FADD.FTZ R3, R3, R30 ;  /* 0x0000001e03037221 */ /* 0x020fe20000010000 */
[----:B0-----:R-:W-:-:S02]  /*1000*/  ISETP.NE.AND P0, PT, R29, RZ, PT ;  /* 0x000000ff1d00720c */ /* 0x001fc40003f05270 */
[----:B------:R-:W0:Y:S01]  /*1010*/  LDS R24, [R0+0x10] ;  /* 0x0000100000187984 */ /* 0x000e220000000800 */
[----:B------:R-:W-:Y:S01]  /*1020*/  FADD.FTZ R4, R2, R27 ;  /* 0x0000001b02047221 */ /* 0x000fe20000010000 */
[----:B------:R-:W-:Y:S02]  /*1030*/  FSEL R2, R3, R30, !P0 ;  /* 0x0000001e03027208 */ /* 0x000fe40004000000 */
[----:B------:R-:W5:Y:S01]  /*1040*/  LDS R16, [R0+0x8c] ;  /* 0x00008c0000107984 */ /* 0x000f620000000800 */
[----:B------:R-:W-:Y:S02]  /*1050*/  P2R R58, PR, RZ, 0x1 ;  /* 0x00000001ff3a7803 */ /* 0x000fe40000000000 */
[----:B------:R-:W-:Y:S01]  /*1060*/  FSEL R3, R4, R27, !P0 ;  /* 0x0000001b04037208 */ /* 0x000fe20004000000 */
[----:B------:R-:W5:Y:S01]  /*1070*/  LDS R17, [R0+0x88] ;  /* 0x0000880000117984 */ /* 0x000f620000000800 */
[----:B------:R-:W-:Y:S01]  /*1080*/  FADD.FTZ R4, R2, R25 ;  /* 0x0000001902047221 */ /* 0x000fe20000010000 */
[----:B------:R-:W-:-:S02]  /*1090*/  ISETP.NE.AND P0, PT, R28, RZ, PT ;  /* 0x000000ff1c00720c */ /* 0x000fc40003f05270 */
[----:B------:R-:W5:Y:S01]  /*10a0*/  LDS R15, [R0+0x90] ;  /* 0x00009000000f7984 */ /* 0x000f620000000800 */
[----:B------:R-:W-:Y:S01]  /*10b0*/  FADD.FTZ R5, R3, R26 ;  /* 0x0000001a03057221 */ /* 0x000fe20000010000 */
[----:B------:R-:W-:Y:S02]  /*10c0*/  FSEL R3, R4, R25, !P0 ;  /* 0x0000001904037208 */ /* 0x000fe40004000000 */
[----:B------:R-:W-:Y:S01]  /*10d0*/  LDS R13, [R0+0x98] ;  /* 0x00009800000d7984 */ /* 0x000fe20000000800 */
[----:B------:R-:W-:Y:S02]  /*10e0*/  P2R R59, PR, RZ, 0x1 ;  /* 0x00000001ff3b7803 */ /* 0x000fe40000000000 */
[----:B------:R-:W-:Y:S01]  /*10f0*/  FSEL R4, R5, R26, !P0 ;  /* 0x0000001a05047208 */ /* 0x000fe20004000000 */
[----:B------:R-:W5:Y:S01]  /*1100*/  LDS R14, [R0+0x94] ;  /* 0x00009400000e7984 */ /* 0x000f620000000800 */
[----:B-1----:R-:W-:-:S03]  /*1110*/  FADD.FTZ R3, R3, R22 ;  /* 0x0000001603037221 */ /* 0x002fc60000010000 */
[----:B------:R-:W1:Y:S01]  /*1120*/  LDS R12, [R0+0x9c] ;  /* 0x00009c00000c7984 */ /* 0x000e620000000800 */
[----:B--2---:R-:W-:Y:S01]  /*1130*/  FADD.FTZ R6, R4, R23 ;  /* 0x0000001704067221 */ /* 0x004fe20000010000 */
[----:B------:R-:W-:Y:S02]  /*1140*/  ISETP.NE.AND P0, PT, R21, RZ, PT ;  /* 0x000000ff1500720c */ /* 0x000fe40003f05270 */
[----:B------:R-:W-:Y:S02]  /*1150*/  LDS R11, [R0+0xa0] ;  /* 0x0000a000000b7984 */ /* 0x000fe40000000800 */
[----:B------:R-:W-:Y:S02]  /*1160*/  FSEL R4, R3, R22, !P0 ;  /* 0x0000001603047208 */ /* 0x000fe40004000000 */
[----:B------:R-:W2:Y:S01]  /*1170*/  LDS R10, [R0+0xa4] ;  /* 0x0000a400000a7984 */ /* 0x000ea20000000800 */
[----:B------:R-:W-:Y:S02]  /*1180*/  FSEL R3, R6, R23, !P0 ;  /* 0x0000001706037208 */ /* 0x000fe40004000000 */
[----:B---3--:R-:W-:Y:S01]  /*1190*/  FADD.FTZ R4, R4, R19 ;  /* 0x0000001304047221 */ /* 0x008fe20000010000 */
[----:B------:R-:W3:Y:S01]  /*11a0*/  LDS R9, [R0+0xa8] ;  /* 0x0000a80000097984 */ /* 0x000ee20000000800 */
[----:B----4-:R-:W-:Y:S01]  /*11b0*/  ISETP.NE.AND P1, PT, R18, RZ, PT ;  /* 0x000000ff1200720c */ /* 0x010fe20003f25270 */
[----:B------:R-:W-:-:S02]  /*11c0*/  FADD.FTZ R5, R3, R20 ;  /* 0x0000001403057221 */ /* 0x000fc40000010000 */
[----:B------:R-:W4:Y:S01]  /*11d0*/  LDS R7, [R0+0xb0] ;  /* 0x0000b00000077984 */ /* 0x000f220000000800 */
[----:B------:R-:W-:Y:S02]  /*11e0*/  FSEL R3, R4, R19, !P1 ;  /* 0x0000001304037208 */ /* 0x000fe40004800000 */
[----:B------:R-:W-:Y:S01]  /*11f0*/  FSEL R4, R5, R20, !P1 ;  /* 0x0000001405047208 */ /* 0x000fe20004800000 */
[----:B------:R-:W4:Y:S01]  /*1200*/  LDS R6, [R0+0xb4] ;  /* 0x0000b40000067984 */ /* 0x000f220000000800 */
[----:B0-----:R-:W-:Y:S01]  /*1210*/  IADD3 R2, R41, R47, R24 ;  /* 0x0000002f29027210 */ /* 0x001fe20007ffe018 */
[----:B-----5:R-:W-:Y:S02]  /*1220*/  FADD.FTZ R3, R3, R16 ;  /* 0x0000001003037221 */ /* 0x020fe40000010000 */
[----:B------:R0:W5:Y:S01]  /*1230*/  LDS R8, [R0+0xac] ;  /* 0x0000ac0000087984 */ /* 0x0001620000000800 */
[----:B------:R-:W-:Y:S02]  /*1240*/  ISETP.NE.AND P2, PT, R17, RZ, PT ;  /* 0x000000ff1100720c */ /* 0x000fe40003f45270 */
[----:B------:R-:W-:Y:S01]  /*1250*/  IADD3 R2, R35, R2, R40 ;  /* 0x0000000223027210 */ /* 0x000fe20007ffe028 */
[----:B------:R-:W-:-:S03]  /*1260*/  FADD.FTZ R4, R4, R15 ;  /* 0x0000000f04047221 */ /* 0x000fc60000010000 */
[----:B------:R-:W-:Y:S02]  /*1270*/  IADD3 R2, R29, R2, R34 ;  /* 0x000000021d027210 */ /* 0x000fe40007ffe022 */
[----:B0-----:R-:W-:Y:S02]  /*1280*/  FSEL R0, R3, R16, !P2 ;  /* 0x0000001003007208 */ /* 0x001fe40005000000 */
[----:B------:R-:W-:Y:S02]  /*1290*/  FSEL R3, R4, R15, !P2 ;  /* 0x0000000f04037208 */ /* 0x000fe40005000000 */
[----:B------:R-:W-:Y:S01]  /*12a0*/  ISETP.NE.AND P3, PT, R14, RZ, PT ;  /* 0x000000ff0e00720c */ /* 0x000fe20003f65270 */
[----:B------:R-:W-:Y:S01]  /*12b0*/  FADD.FTZ R0, R0, R13 ;  /* 0x0000000d00007221 */ /* 0x000fe20000010000 */
[----:B------:R-:W-:Y:S01]  /*12c0*/  IADD3 R2, R21, R2, R28 ;  /* 0x0000000215027210 */ /* 0x000fe20007ffe01c */
[----:B-1----:R-:W-:-:S03]  /*12d0*/  FADD.FTZ R5, R3, R12 ;  /* 0x0000000c03057221 */ /* 0x002fc60000010000 */
[----:B------:R-:W-:Y:S02]  /*12e0*/  FSEL R3, R0, R13, !P3 ;  /* 0x0000000d00037208 */ /* 0x000fe40005800000 */
[----:B------:R-:W-:Y:S02]  /*12f0*/  IADD3 R2, R17, R2, R18 ;  /* 0x0000000211027210 */ /* 0x000fe40007ffe012 */
[----:B------:R-:W-:Y:S01]  /*1300*/  FSEL R0, R5, R12, !P3 ;  /* 0x0000000c05007208 */ /* 0x000fe20005800000 */
[----:B--2---:R-:W-:Y:S01]  /*1310*/  FADD.FTZ R3, R3, R10 ;  /* 0x0000000a03037221 */ /* 0x004fe20000010000 */
[C---:B------:R-:W-:Y:S02]  /*1320*/  IADD3 R5, R11.reuse, R2, R14 ;  /* 0x000000020b057210 */ /* 0x040fe40007ffe00e */
[----:B------:R-:W-:Y:S01]  /*1330*/  ISETP.NE.AND P4, PT, R11, RZ, PT ;  /* 0x000000ff0b00720c */ /* 0x000fe20003f85270 */
[----:B---3--:R-:W-:-:S03]  /*1340*/  FADD.FTZ R2, R0, R9 ;  /* 0x0000000900027221 */ /* 0x008fc60000010000 */
[----:B------:R-:W-:Y:S02]  /*1350*/  FSEL R0, R3, R10, !P4 ;  /* 0x0000000a03007208 */ /* 0x000fe40006000000 */
[----:B------:R-:W-:-:S03]  /*1360*/  FSEL R3, R2, R9, !P4 ;  /* 0x0000000902037208 */ /* 0x000fc60006000000 */
[----:B----4-:R-:W-:Y:S02]  /*1370*/  FADD.FTZ R0, R0, R7 ;  /* 0x0000000700007221 */ /* 0x010fe40000010000 */
[----:B------:R-:W-:Y:S01]  /*1380*/  FADD.FTZ R3, R3, R6 ;  /* 0x0000000603037221 */ /* 0x000fe20000010000 */
[----:B-----5:R-:W-:Y:S02]  /*1390*/  ISETP.NE.AND P5, PT, R8, RZ, PT ;  /* 0x000000ff0800720c */ /* 0x020fe40003fa5270 */
[----:B------:R-:W-:Y:S02]  /*13a0*/  IADD3 R5, R5, R8, RZ ;  /* 0x0000000805057210 */ /* 0x000fe40007ffe0ff */
[----:B------:R-:W-:Y:S02]  /*13b0*/  FSEL R4, R0, R7, !P5 ;  /* 0x0000000700047208 */ /* 0x000fe40006800000 */
[----:B------:R-:W-:Y:S01]  /*13c0*/  FSEL R2, R3, R6, !P5 ;  /* 0x0000000603027208 */ /* 0x000fe20006800000 */
[----:B------:R-:W-:Y:S06]  /*13d0*/  BRA.DIV UR6, `(.L_x_1694) ;  /* 0x0000000e06647947 */ /* 0x000fec000b800000 */
[----:B------:R-:W0:Y:S01]  /*13e0*/  SHFL.UP PT, R0, R4, 0x1, RZ ;  /* 0x0420000004007989 */ /* 0x000e2200000e00ff */
[----:B------:R-:W-:Y:S02]  /*13f0*/  P2R R3, PR, RZ, 0x1 ;  /* 0x00000001ff037803 */ /* 0x000fe40000000000 */
[----:B------:R-:W-:Y:S01]  /*1400*/  ISETP.GE.AND P0, PT, R51, 0x1, PT ;  /* 0x000000013300780c */ /* 0x000fe20003f06270 */
[----:B------:R-:W1:Y:S01]  /*1410*/  SHFL.UP PT, R49, R2, 0x1, RZ ;  /* 0x0420000002317989 */ /* 0x000e6200000e00ff */
[----:B------:R-:W-:-:S03]  /*1420*/  ISETP.NE.AND P6, PT, R5, RZ, PT ;  /* 0x000000ff0500720c */ /* 0x000fc60003fc5270 */
[----:B------:R-:W2:Y:S01]  /*1430*/  SHFL.UP PT, R52, R5, 0x1, RZ ;  /* 0x0420000005347989 */ /* 0x000ea200000e00ff */
[----:B0-----:R-:W-:Y:S01]  /*1440*/  FADD.FTZ R61, R4, R0 ;  /* 0x00000000043d7221 */ /* 0x001fe20000010000 */
[----:B-1----:R-:W-:-:S06]  /*1450*/  FADD.FTZ R49, R2, R49 ;  /* 0x0000003102317221 */ /* 0x002fcc0000010000 */
        /* <DEDUP_REMOVED lines=21> */
[----:B--2---:R-:W-:-:S03]  /*15b0*/  @P0 IADD3 R5, R5, R52, RZ ;  /* 0x0000003405050210 */ /* 0x004fc60007ffe0ff */
[----:B------:R-:W0:Y:S01]  /*15c0*/  SHFL.UP PT, R0, R4, 0x8, RZ ;  /* 0x0500000004007989 */ /* 0x000e2200000e00ff */
[----:B------:R-:W-:Y:S02]  /*15d0*/  @P0 FSEL R2, R49, R2, !P6 ;  /* 0x0000000231020208 */ /* 0x000fe40007000000 */
[----:B------:R-:W-:Y:S01]  /*15e0*/  ISETP.GE.AND P0, PT, R51, 0x8, PT ;  /* 0x000000083300780c */ /* 0x000fe20003f06270 */
[----:B------:R-:W1:Y:S01]  /*15f0*/  SHFL.UP PT, R52, R5, 0x8, RZ ;  /* 0x0500000005347989 */ /* 0x000e6200000e00ff */
[----:B------:R-:W-:-:S03]  /*1600*/  ISETP.NE.AND P6, PT, R5, RZ, PT ;  /* 0x000000ff0500720c */ /* 0x000fc60003fc5270 */
[----:B------:R-:W2:Y:S01]  /*1610*/  SHFL.UP PT, R49, R2, 0x8, RZ ;  /* 0x0500000002317989 */ /* 0x000ea200000e00ff */
[----:B0-----:R-:W-:-:S07]  /*1620*/  FADD.FTZ R61, R4, R0 ;  /* 0x00000000043d7221 */ /* 0x001fce0000010000 */
[----:B-1----:R-:W-:Y:S01]  /*1630*/  @P0 IMAD.IADD R5, R5, 0x1, R52 ;  /* 0x0000000105050824 */ /* 0x002fe200078e0234 */
[----:B------:R-:W-:Y:S01]  /*1640*/  @P0 FSEL R4, R61, R4, !P6 ;  /* 0x000000043d040208 */ /* 0x000fe20007000000 */
[----:B--2---:R-:W-:-:S04]  /*1650*/  FADD.FTZ R49, R2, R49 ;  /* 0x0000003102317221 */ /* 0x004fc80000010000 */
[----:B------:R-:W0:Y:S01]  /*1660*/  SHFL.UP PT, R52, R4, 0x10, RZ ;  /* 0x0600000004347989 */ /* 0x000e2200000e00ff */
[----:B------:R-:W-:Y:S02]  /*1670*/  @P0 FSEL R2, R49, R2, !P6 ;  /* 0x0000000231020208 */ /* 0x000fe40007000000 */
[----:B------:R-:W-:Y:S02]  /*1680*/  ISETP.GE.AND P0, PT, R51, 0x10, PT ;  /* 0x000000103300780c */ /* 0x000fe40003f06270 */
[----:B------:R-:W-:Y:S01]  /*1690*/  ISETP.NE.AND P6, PT, R5, RZ, PT ;  /* 0x000000ff0500720c */ /* 0x000fe20003fc5270 */
[----:B------:R-:W1:Y:S01]  /*16a0*/  SHFL.UP PT, R60, R2, 0x10, RZ ;  /* 0x06000000023c7989 */ /* 0x000e6200000e00ff */
[----:B0-----:R-:W-:-:S03]  /*16b0*/  FADD.FTZ R49, R4, R52 ;  /* 0x0000003404317221 */ /* 0x001fc60000010000 */
[----:B------:R-:W0:Y:S06]  /*16c0*/  SHFL.UP PT, R52, R5, 0x10, RZ ;  /* 0x0600000005347989 */ /* 0x000e2c00000e00ff */
[----:B------:R-:W-:Y:S01]  /*16d0*/  @P0 FSEL R4, R49, R4, !P6 ;  /* 0x0000000431040208 */ /* 0x000fe20007000000 */
[----:B-1----:R-:W-:-:S05]  /*16e0*/  FADD.FTZ R61, R2, R60 ;  /* 0x0000003c023d7221 */ /* 0x002fca0000010000 */
[----:B------:R-:W1:Y:S01]  /*16f0*/  SHFL.UP PT, R4, R4, 0x1, RZ ;  /* 0x0420000004047989 */ /* 0x000e6200000e00ff */
[----:B------:R-:W-:Y:S02]  /*1700*/  @P0 FSEL R2, R61, R2, !P6 ;  /* 0x000000023d020208 */ /* 0x000fe40007000000 */
[----:B------:R-:W-:Y:S02]  /*1710*/  ISETP.GE.AND P6, PT, R51, 0x10, PT ;  /* 0x000000103300780c */ /* 0x000fe40003fc6270 */
[----:B------:R-:W2:Y:S01]  /*1720*/  S2R R51, SR_TID.X ;  /* 0x0000000000337919 */ /* 0x000ea20000002100 */
[----:B------:R-:W-:Y:S01]  /*1730*/  ISETP.NE.AND P0, PT, R3, RZ, PT ;  /* 0x000000ff0300720c */ /* 0x000fe20003f05270 */
[----:B------:R-:W3:Y:S09]  /*1740*/  SHFL.UP PT, R2, R2, 0x1, RZ ;  /* 0x0420000002027989 */ /* 0x000ef200000e00ff */
[----:B0-----:R-:W-:-:S05]  /*1750*/  @P6 IMAD.IADD R5, R5, 0x1, R52 ;  /* 0x0000000105056824 */ /* 0x001fca00078e0234 */
[----:B------:R0:W4:Y:S02]  /*1760*/  SHFL.UP PT, R52, R5, 0x1, RZ ;  /* 0x0420000005347989 */ /* 0x00012400000e00ff */
.L_x_1713:
[----:B------:R-:W-:Y:S02]  /*1770*/  P2R R3, PR, RZ, 0x2 ;  /* 0x00000002ff037803 */ /* 0x000fe40000000000 */
[----:B------:R-:W-:Y:S02]  /*1780*/  ISETP.NE.AND P1, PT, R54, RZ, PT ;  /* 0x000000ff3600720c */ /* 0x000fe40003f25270 */
[----:B------:R-:W-:Y:S02]  /*1790*/  P2R R54, PR, RZ, 0x20 ;  /* 0x00000020ff367803 */ /* 0x000fe40000000000 */
[----:B--2---:R-:W-:Y:S02]  /*17a0*/  ISETP.NE.AND P5, PT, R51, RZ, PT ;  /* 0x000000ff3300720c */ /* 0x004fe40003fa5270 */
[----:B------:R-:W-:Y:S02]  /*17b0*/  P2R R0, PR, RZ, 0x1 ;  /* 0x00000001ff007803 */ /* 0x000fe40000000000 */
[----:B------:R-:W-:-:S02]  /*17c0*/  ISETP.NE.AND P0, PT, R53, RZ, PT ;  /* 0x000000ff3500720c */ /* 0x000fc40003f05270 */
[----:B------:R-:W-:Y:S02]  /*17d0*/  PLOP3.LUT P6, PT, PT, PT, PT, 0x80, 0x0 ;  /* 0x000000000000781c */ /* 0x000fe40003fcf070 */
[----:B------:R-:W-:Y:S02]  /*17e0*/  P2R R49, PR, RZ, 0x1 ;  /* 0x00000001ff317803 */ /* 0x000fe40000000000 */
[----:B0-----:R-:W-:Y:S02]  /*17f0*/  P2R R5, PR, RZ, 0x4 ;  /* 0x00000004ff057803 */ /* 0x001fe40000000000 */
[----:B------:R-:W-:Y:S02]  /*1800*/  ISETP.NE.AND P2, PT, R55, RZ, PT ;  /* 0x000000ff3700720c */ /* 0x000fe40003f45270 */
[----:B------:R-:W-:Y:S02]  /*1810*/  @P5 ISETP.NE.AND P0, PT, R24, RZ, PT ;  /* 0x000000ff1800520c */ /* 0x000fe40003f05270 */
[----:B----4-:R-:W-:-:S02]  /*1820*/  @P5 IADD3 R24, R52, R24, RZ ;  /* 0x0000001834185210 */ /* 0x010fc40007ffe0ff */
[----:B------:R-:W-:Y:S02]  /*1830*/  @P5 PLOP3.LUT P6, PT, P0, PT, PT, 0x80, 0x0 ;  /* 0x000000000000581c */ /* 0x000fe400007cf070 */
[----:B------:R-:W-:Y:S02]  /*1840*/  ISETP.NE.AND P0, PT, R49, RZ, PT ;  /* 0x000000ff3100720c */ /* 0x000fe40003f05270 */
[----:B------:R-:W-:Y:S02]  /*1850*/  P2R R50, PR, RZ, 0x8 ;  /* 0x00000008ff327803 */ /* 0x000fe40000000000 */
[----:B------:R-:W-:Y:S02]  /*1860*/  ISETP.NE.AND P3, PT, R56, RZ, PT ;  /* 0x000000ff3800720c */ /* 0x000fe40003f65270 */
[----:B------:R-:W-:Y:S02]  /*1870*/  P2R R53, PR, RZ, 0x10 ;  /* 0x00000010ff357803 */ /* 0x000fe40000000000 */
[----:B------:R-:W-:-:S02]  /*1880*/  ISETP.NE.AND P4, PT, R57, RZ, PT ;  /* 0x000000ff3900720c */ /* 0x000fc40003f85270 */
[----:B------:R-:W-:Y:S01]  /*1890*/  ISETP.NE.AND P5, PT, R54, RZ, PT ;  /* 0x000000ff3600720c */ /* 0x000fe20003fa5270 */
[----:B-1----:R-:W-:Y:S01]  /*18a0*/  @!P6 FADD.FTZ R45, R4, R45 ;  /* 0x0000002d042de221 */ /* 0x002fe20000010000 */
[----:B---3--:R-:W-:Y:S01]  /*18b0*/  @!P6 FADD.FTZ R43, R2, R43 ;  /* 0x0000002b022be221 */ /* 0x008fe20000010000 */
[----:B------:R-:W-:Y:S01]  /*18c0*/  ISETP.NE.AND P6, PT, R58, RZ, PT ;  /* 0x000000ff3a00720c */ /* 0x000fe20003fc5270 */
[----:B------:R-:W0:Y:S01]  /*18d0*/  S2R R2, SR_TID.X ;  /* 0x0000000000027919 */ /* 0x000e220000002100 */
[----:B------:R-:W-:Y:S01]  /*18e0*/  @!P0 FADD.FTZ R46, R46, R45 ;  /* 0x0000002d2e2e8221 */ /* 0x000fe20000010000 */
[----:B------:R-:W-:Y:S01]  /*18f0*/  @!P0 FADD.FTZ R44, R44, R43 ;  /* 0x0000002b2c2c8221 */ /* 0x000fe20000010000 */
[----:B------:R-:W-:Y:S02]  /*1900*/  ISETP.NE.AND P0, PT, R0, RZ, PT ;  /* 0x000000ff0000720c */ /* 0x000fe40003f05270 */
[----:B------:R-:W1:Y:S01]  /*1910*/  S2R R0, SR_CgaCtaId ;  /* 0x0000000000007919 */ /* 0x000e620000008800 */
[----:B------:R-:W-:Y:S01]  /*1920*/  @!P1 FADD.FTZ R42, R42, R46 ;  /* 0x0000002e2a2a9221 */ /* 0x000fe20000010000 */
[----:B------:R-:W-:Y:S01]  /*1930*/  @!P1 FADD.FTZ R39, R39, R44 ;  /* 0x0000002c27279221 */ /* 0x000fe20000010000 */
[----:B------:R-:W-:-:S02]  /*1940*/  ISETP.NE.AND P1, PT, R3, RZ, PT ;  /* 0x000000ff0300720c */ /* 0x000fc40003f25270 */
[----:B------:R-:W-:Y:S01]  /*1950*/  MOV R3, 0x400 ;  /* 0x0000040000037802 */ /* 0x000fe20000000f00 */
[----:B------:R-:W-:Y:S01]  /*1960*/  @!P2 FADD.FTZ R37, R37, R42 ;  /* 0x0000002a2525a221 */ /* 0x000fe20000010000 */
[----:B------:R-:W-:Y:S01]  /*1970*/  @!P2 FADD.FTZ R38, R38, R39 ;  /* 0x000000272626a221 */ /* 0x000fe20000010000 */
[----:B------:R-:W-:Y:S02]  /*1980*/  ISETP.NE.AND P2, PT, R5, RZ, PT ;  /* 0x000000ff0500720c */ /* 0x000fe40003f45270 */
[----:B------:R-:W-:Y:S01]  /*1990*/  @!P3 FADD.FTZ R36, R36, R37 ;  /* 0x000000252424b221 */ /* 0x000fe20000010000 */
[----:B------:R-:W-:Y:S01]  /*19a0*/  @!P3 FADD.FTZ R33, R33, R38 ;  /* 0x000000262121b221 */ /* 0x000fe20000010000 */
[----:B------:R-:W-:Y:S02]  /*19b0*/  ISETP.NE.AND P3, PT, R50, RZ, PT ;  /* 0x000000ff3200720c */ /* 0x000fe40003f65270 */
[----:B------:R-:W-:Y:S01]  /*19c0*/  @!P4 FADD.FTZ R31, R31, R36 ;  /* 0x000000241f1fc221 */ /* 0x000fe20000010000 */
[----:B------:R-:W-:Y:S01]  /*19d0*/  @!P4 FADD.FTZ R32, R32, R33 ;  /* 0x000000212020c221 */ /* 0x000fe20000010000 */
[----:B------:R-:W-:-:S02]  /*19e0*/  ISETP.NE.AND P4, PT, R53, RZ, PT ;  /* 0x000000ff3500720c */ /* 0x000fc40003f85270 */
[----:B------:R-:W-:Y:S01]  /*19f0*/  @!P6 FADD.FTZ R30, R30, R31 ;  /* 0x0000001f1e1ee221 */ /* 0x000fe20000010000 */
[----:B------:R-:W-:Y:S01]  /*1a00*/  @!P6 FADD.FTZ R27, R27, R32 ;  /* 0x000000201b1be221 */ /* 0x000fe20000010000 */
[----:B------:R-:W-:Y:S02]  /*1a10*/  ISETP.NE.AND P6, PT, R59, RZ, PT ;  /* 0x000000ff3b00720c */ /* 0x000fe40003fc5270 */
[----:B-1----:R-:W-:Y:S01]  /*1a20*/  LEA R3, R0, R3, 0x18 ;  /* 0x0000000300037211 */ /* 0x002fe200078ec0ff */
[----:B------:R-:W-:-:S10]  /*1a30*/  IMAD.IADD R0, R47, 0x1, R24 ;  /* 0x000000012f007824 */ /* 0x000fd400078e0218 */
[----:B------:R-:W-:Y:S01]  /*1a40*/  @!P6 FADD.FTZ R25, R25, R30 ;  /* 0x0000001e1919e221 */ /* 0x000fe20000010000 */
[----:B------:R-:W-:Y:S01]  /*1a50*/  @!P6 FADD.FTZ R26, R26, R27 ;  /* 0x0000001b1a1ae221 */ /* 0x000fe20000010000 */
[----:B------:R-:W-:Y:S02]  /*1a60*/  IMAD.IADD R41, R41, 0x1, R0 ;  /* 0x0000000129297824 */ /* 0x000fe400078e0200 */
[----:B------:R-:W-:Y:S01]  /*1a70*/  @!P0 FADD.FTZ R22, R22, R25 ;  /* 0x0000001916168221 */ /* 0x000fe20000010000 */
[----:B------:R-:W-:Y:S01]  /*1a80*/  @!P0 FADD.FTZ R23, R23, R26 ;  /* 0x0000001a17178221 */ /* 0x000fe20000010000 */
[----:B0-----:R-:W-:Y:S01]  /*1a90*/  IMAD R3, R2, 0xb4, R3 ;  /* 0x000000b402037824 */ /* 0x001fe200078e0203 */
[----:B------:R-:W-:Y:S01]  /*1aa0*/  IADD3 R40, R40, R41, RZ ;  /* 0x0000002928287210 */ /* 0x000fe20007ffe0ff */
[----:B------:R-:W-:Y:S01]  /*1ab0*/  @!P1 FADD.FTZ R19, R19, R22 ;  /* 0x0000001613139221 */ /* 0x000fe20000010000 */
[----:B------:R-:W-:Y:S02]  /*1ac0*/  @!P1 FADD.FTZ R20, R20, R23 ;  /* 0x0000001714149221 */ /* 0x000fe40000010000 */
[----:B------:R0:W-:Y:S01]  /*1ad0*/  STS [R3+0x10], R24 ;  /* 0x0000101803007388 */ /* 0x0001e20000000800 */
[----:B------:R-:W-:-:S02]  /*1ae0*/  IMAD.IADD R35, R35, 0x1, R40 ;  /* 0x0000000123237824 */ /* 0x000fc400078e0228 */
[----:B------:R-:W-:Y:S01]  /*1af0*/  @!P2 FADD.FTZ R16, R16, R19 ;  /* 0x000000131010a221 */ /* 0x000fe20000010000 */
[----:B------:R-:W-:Y:S01]  /*1b00*/  @!P2 FADD.FTZ R15, R15, R20 ;  /* 0x000000140f0fa221 */ /* 0x000fe20000010000 */
[----:B------:R0:W-:Y:S01]  /*1b10*/  STS [R3+0x1c], R0 ;  /* 0x00001c0003007388 */ /* 0x0001e20000000800 */
[----:B------:R-:W-:Y:S02]  /*1b20*/  IMAD.IADD R34, R34, 0x1, R35 ;  /* 0x0000000122227824 */ /* 0x000fe400078e0223 */
[----:B------:R-:W-:Y:S01]  /*1b30*/  @!P3 FADD.FTZ R13, R13, R16 ;  /* 0x000000100d0db221 */ /* 0x000fe20000010000 */
[----:B------:R-:W-:Y:S01]  /*1b40*/  @!P3 FADD.FTZ R12, R12, R15 ;  /* 0x0000000f0c0cb221 */ /* 0x000fe20000010000 */
[----:B------:R0:W-:Y:S01]  /*1b50*/  STS [R3+0x14], R45 ;  /* 0x0000142d03007388 */ /* 0x0001e20000000800 */
[----:B------:R-:W-:Y:S01]  /*1b60*/  IADD3 R29, R29, R34, RZ ;  /* 0x000000221d1d7210 */ /* 0x000fe20007ffe0ff */
[----:B------:R-:W-:Y:S01]  /*1b70*/  @!P4 FADD.FTZ R10, R10, R13 ;  /* 0x0000000d0a0ac221 */ /* 0x000fe20000010000 */
[----:B------:R-:W-:Y:S01]  /*1b80*/  @!P4 FADD.FTZ R9, R9, R12 ;  /* 0x0000000c0909c221 */ /* 0x000fe20000010000 */
[----:B------:R0:W-:Y:S02]  /*1b90*/  STS [R3+0x18], R43 ;  /* 0x0000182b03007388 */ /* 0x0001e40000000800 */
[----:B------:R-:W-:-:S02]  /*1ba0*/  IMAD.IADD R28, R28, 0x1, R29 ;  /* 0x000000011c1c7824 */ /* 0x000fc400078e021d */
[----:B------:R-:W-:Y:S01]  /*1bb0*/  @!P5 FADD.FTZ R7, R7, R10 ;  /* 0x0000000a0707d221 */ /* 0x000fe20000010000 */
[----:B------:R-:W-:Y:S01]  /*1bc0*/  @!P5 FADD.FTZ R6, R6, R9 ;  /* 0x000000090606d221 */ /* 0x000fe20000010000 */
[----:B------:R0:W-:Y:S01]  /*1bd0*/  STS [R3+0x28], R41 ;  /* 0x0000282903007388 */ /* 0x0001e20000000800 */
[----:B------:R-:W-:-:S03]  /*1be0*/  IMAD.IADD R21, R21, 0x1, R28 ;  /* 0x0000000115157824 */ /* 0x000fc600078e021c */
[----:B------:R0:W-:Y:S02]  /*1bf0*/  STS [R3+0x20], R46 ;  /* 0x0000202e03007388 */ /* 0x0001e40000000800 */
[----:B------:R-:W-:Y:S02]  /*1c00*/  IADD3 R18, R18, R21, RZ ;  /* 0x0000001512127210 */ /* 0x000fe40007ffe0ff */
[----:B------:R0:W-:Y:S03]  /*1c10*/  STS [R3+0x24], R44 ;  /* 0x0000242c03007388 */ /* 0x0001e60000000800 */
[----:B------:R-:W-:Y:S01]  /*1c20*/  IMAD.IADD R17, R17, 0x1, R18 ;  /* 0x0000000111117824 */ /* 0x000fe200078e0212 */
[----:B------:R0:W-:Y:S03]  /*1c30*/  STS [R3+0x34], R40 ;  /* 0x0000342803007388 */ /* 0x0001e60000000800 */
[----:B------:R-:W-:Y:S01]  /*1c40*/  IMAD.IADD R14, R14, 0x1, R17 ;  /* 0x000000010e0e7824 */ /* 0x000fe200078e0211 */
[----:B------:R0:W-:Y:S04]  /*1c50*/  STS [R3+0x2c], R42 ;  /* 0x00002c2a03007388 */ /* 0x0001e80000000800 */
[----:B------:R-:W-:Y:S01]  /*1c60*/  IADD3 R11, R11, R14, RZ ;  /* 0x0000000e0b0b7210 */ /* 0x000fe20007ffe0ff */
[----:B------:R0:W-:Y:S04]  /*1c70*/  STS [R3+0x30], R39 ;  /* 0x0000302703007388 */ /* 0x0001e80000000800 */
[----:B------:R-:W-:Y:S01]  /*1c80*/  IMAD.IADD R8, R8, 0x1, R11 ;  /* 0x0000000108087824 */ /* 0x000fe200078e020b */
        /* <DEDUP_REMOVED lines=32> */
.L_x_1693:
[----:B------:R-:W-:Y:S05]  /*1e90*/  BSYNC B0 ;  /* 0x0000000000007941 */ /* 0x000fea0003800000 */
.L_x_1692:
[----:B------:R-:W1:Y:S01]  /*1ea0*/  S2R R5, SR_TID.X ;  /* 0x0000000000057919 */ /* 0x000e620000002100 */
[----:B0-----:R-:W0:Y:S01]  /*1eb0*/  LDC R11, c[0x0][0x29c] ;  /* 0x0000a700ff0b7b82 */ /* 0x001e220000000800 */
[----:B------:R-:W-:Y:S01]  /*1ec0*/  MOV R8, 0x400 ;  /* 0x0000040000087802 */ /* 0x000fe20000000f00 */
[----:B------:R-:W-:Y:S05]  /*1ed0*/  WARPSYNC.ALL ;  /* 0x0000000000007948 */ /* 0x000fea0003800000 */
[----:B------:R-:W2:Y:S01]  /*1ee0*/  S2R R9, SR_CgaCtaId ;  /* 0x0000000000097919 */ /* 0x000ea20000008800 */
[----:B------:R-:W3:Y:S01]  /*1ef0*/  S2R R7, SR_TID.X ;  /* 0x0000000000077919 */ /* 0x000ee20000002100 */
[----:B0-----:R-:W-:Y:S01]  /*1f00*/  IMAD R0, R48, R11, RZ ;  /* 0x0000000b30007224 */ /* 0x001fe200078e02ff */
[----:B-1----:R-:W-:-:S05]  /*1f10*/  SHF.R.U32.HI R2, RZ, 0x1, R5 ;  /* 0x00000001ff027819 */ /* 0x002fca0000011605 */
[----:B------:R-:W-:-:S05]  /*1f20*/  IMAD.WIDE.U32 R2, R2, -0x6db6db6d, RZ ;  /* 0x9249249302027825 */ /* 0x000fca00078e00ff */
[----:B------:R-:W-:Y:S02]  /*1f30*/  LEA.HI R2, R3, R5, RZ, 0x1e ;  /* 0x0000000503027211 */ /* 0x000fe400078ff0ff */
[----:B--2---:R-:W-:Y:S01]  /*1f40*/  LEA R3, R9, R8, 0x18 ;  /* 0x0000000809037211 */ /* 0x004fe200078ec0ff */
[----:B---3--:R-:W-:-:S04]  /*1f50*/  IMAD R0, R7, 0x2, -R0 ;  /* 0x0000000207007824 */ /* 0x008fc800078e0a00 */
[----:B------:R-:W-:Y:S01]  /*1f60*/  IMAD R10, R2, 0xc, R3 ;  /* 0x0000000c020a7824 */ /* 0x000fe200078e0203 */
[----:B------:R-:W-:Y:S01]  /*1f70*/  BAR.SYNC.DEFER_BLOCKING 0x0 ;  /* 0x0000000000007b1d */ /* 0x000fe20000010000 */
[----:B------:R-:W-:-:S04]  /*1f80*/  IADD3 R3, R11, -0x2, RZ ;  /* 0xfffffffe0b037810 */ /* 0x000fc80007ffe0ff */
[----:B------:R-:W-:-:S03]  /*1f90*/  ISETP.NE.AND P1, PT, R0, R3, PT ;  /* 0x000000030000720c */ /* 0x000fc60003f25270 */
[----:B------:R-:W0:Y:S08]  /*1fa0*/  S2UR UR6, SR_CTAID.X ;  /* 0x00000000000679c3 */ /* 0x000e300000002500 */
[----:B------:R-:W0:Y:S02]  /*1fb0*/  LDC R4, c[0x0][0x298] ;  /* 0x0000a600ff047b82 */ /* 0x000e240000000800 */
[----:B------:R-:W-:-:S05]  /*1fc0*/  @!P1 VIADD R0, R8, 0x16a0 ;  /* 0x000016a008009836 */ /* 0x000fca0000000000 */
[----:B------:R-:W-:Y:S01]  /*1fd0*/  @!P1 LEA R5, R9, R0, 0x18 ;  /* 0x0000000009059211 */ /* 0x000fe200078ec0ff */
[----:B------:R-:W-:Y:S04]  /*1fe0*/  @!P1 LDS R3, [R10+0x18] ;  /* 0x000018000a039984 */ /* 0x000fe80000000800 */
[----:B------:R-:W1:Y:S01]  /*1ff0*/  @!P1 LDS R2, [R10+0x14] ;  /* 0x000014000a029984 */ /* 0x000e620000000800 */
[----:B------:R-:W-:Y:S02]  /*2000*/  @!P1 IMAD R5, R48, 0x8, R5 ;  /* 0x0000000830059824 */ /* 0x000fe400078e0205 */
[----:B0-----:R-:W-:Y:S01]  /*2010*/  IMAD R6, R4, UR6, R7 ;  /* 0x0000000604067c24 */ /* 0x001fe2000f8e0207 */
[----:B------:R-:W-:-:S04]  /*2020*/  ULDC UR6, c[0x0][0x288] ;  /* 0x0000a20000067ab9 */ /* 0x000fc80000000800 */
[----:B------:R-:W-:-:S04]  /*2030*/  ISETP.GE.AND P0, PT, R6, UR6, PT ;  /* 0x0000000606007c0c */ /* 0x000fc8000bf06270 */
[----:B------:R-:W-:Y:S01]  /*2040*/  ISETP.GE.U32.OR P0, PT, R7, R4, P0 ;  /* 0x000000040700720c */ /* 0x000fe20000706470 */
[----:B-1----:R0:W-:Y:S01]  /*2050*/  @!P1 STS.64 [R5], R2 ;  /* 0x0000000205009388 */ /* 0x0021e20000000a00 */
[----:B------:R-:W-:Y:S11]  /*2060*/  BAR.SYNC.DEFER_BLOCKING 0x0 ;  /* 0x0000000000007b1d */ /* 0x000ff60000010000 */
[----:B0-----:R-:W-:Y:S05]  /*2070*/  @P0 EXIT ;  /* 0x000000000000094d */ /* 0x001fea0003800000 */
[----:B------:R-:W-:Y:S01]  /*2080*/  IADD3 R0, R8, 0x16a0, RZ ;  /* 0x000016a008007810 */ /* 0x000fe20007ffe0ff */
[----:B------:R-:W0:Y:S01]  /*2090*/  S2R R3, SR_CTAID.Z ;  /* 0x0000000000037919 */ /* 0x000e220000002700 */
[----:B------:R-:W1:Y:S02]  /*20a0*/  LDC.64 R4, c[0x0][0x250] ;  /* 0x00009400ff047b82 */ /* 0x000e640000000a00 */
[----:B------:R-:W-:-:S05]  /*20b0*/  LEA R0, R9, R0, 0x18 ;  /* 0x0000000009007211 */ /* 0x000fca00078ec0ff */
[----:B------:R-:W-:-:S05]  /*20c0*/  IMAD R0, R7, 0x8, R0 ;  /* 0x0000000807007824 */ /* 0x000fca00078e0200 */
[----:B------:R-:W2:Y:S01]  /*20d0*/  LDS.64 R8, [R0] ;  /* 0x0000000000087984 */ /* 0x000ea20000000a00 */
[----:B0-----:R-:W-:-:S05]  /*20e0*/  IMAD.SHL.U32 R3, R3, 0x2, RZ ;  /* 0x0000000203037824 */ /* 0x001fca00078e00ff */
[C---:B------:R-:W-:Y:S01]  /*20f0*/  IADD3 R7, R3.reuse, 0x1, RZ ;  /* 0x0000000103077810 */ /* 0x040fe20007ffe0ff */
[----:B------:R-:W-:-:S04]  /*2100*/  IMAD R3, R3, UR6, R6 ;  /* 0x0000000603037c24 */ /* 0x000fc8000f8e0206 */
[----:B------:R-:W-:Y:S02]  /*2110*/  IMAD R7, R7, UR6, R6 ;  /* 0x0000000607077c24 */ /* 0x000fe4000f8e0206 */
[----:B-1----:R-:W-:-:S04]  /*2120*/  IMAD.WIDE R2, R3, 0x4, R4 ;  /* 0x0000000403027825 */ /* 0x002fc800078e0204 */
[----:B------:R-:W-:Y:S01]  /*2130*/  IMAD.WIDE R4, R7, 0x4, R4 ;  /* 0x0000000407047825 */ /* 0x000fe200078e0204 */
[----:B--2---:R-:W-:Y:S04]  /*2140*/  REDG.E.ADD.F32.FTZ.RN.STRONG.GPU desc[UR4][R2.64], R8 ;  /* 0x00000008020079a6 */ /* 0x004fe8000c10f384 */
[----:B------:R-:W-:Y:S01]  /*2150*/  REDG.E.ADD.F32.FTZ.RN.STRONG.GPU desc[UR4][R4.64], R9 ;  /* 0x00000009040079a6 */ /* 0x000fe2000c10f384 */
[----:B------:R-:W-:Y:S05]  /*2160*/  EXIT ;  /* 0x000000000000794d */ /* 0x000fea0003800000 */
.L_x_1694:
[----:B------:R-:W-:Y:S01]  /*2170*/  HFMA2.MMA R49, -RZ, RZ, 0, 0 ;  /* 0x00000000ff317435 */ /* 0x000fe200000001ff */
[----:B------:R-:W-:Y:S01]  /*2180*/  IMAD.MOV.U32 R0, RZ, RZ, 0x1 ;  /* 0x00000001ff007424 */ /* 0x000fe200078e00ff */
[----:B------:R-:W-:Y:S01]  /*2190*/  P2R R60, PR, RZ, 0x2 ;  /* 0x00000002ff3c7803 */ /* 0x000fe20000000000 */
[----:B------:R-:W-:Y:S01]  /*21a0*/  IMAD.MOV.U32 R3, RZ, RZ, R5 ;  /* 0x000000ffff037224 */ /* 0x000fe200078e0005 */
[----:B------:R-:W-:Y:S01]  /*21b0*/  ISETP.GE.AND P1, PT, R51, 0x1, PT ;  /* 0x000000013300780c */ /* 0x000fe20003f26270 */
[----:B------:R-:W-:Y:S01]  /*21c0*/  IMAD.MOV.U32 R50, RZ, RZ, -0x1 ;  /* 0xffffffffff327424 */ /* 0x000fe200078e00ff */
[----:B------:R-:W-:Y:S02]  /*21d0*/  P2R R61, PR, RZ, 0x1 ;  /* 0x00000001ff3d7803 */ /* 0x000fe40000000000 */
[----:B------:R-:W-:-:S13]  /*21e0*/  ISETP.NE.AND P0, PT, R5, RZ, PT ;  /* 0x000000ff0500720c */ /* 0x000fda0003f05270 */
[----:B------:R-:W-:Y:S05]  /*21f0*/  WARPSYNC.COLLECTIVE R50, `(.L_x_1695) ;  /* 0x0000000032087348 */ /* 0x000fea0003c00000 */
[----:B------:R0:W1:Y:S02]  /*2200*/  SHFL.UP P6, R0, R3, R0, R49 ;  /* 0x0400000003007389 */ /* 0x00006400000c0031 */
[----:B01----:R-:W-:Y:S01]  /*2210*/  ENDCOLLECTIVE ;  /* 0x000000000000791b */ /* 0x003fe20003800000 */
.L_x_1695:
[----:B------:R-:W-:Y:S01]  /*2220*/  MOV R3, R4 ;  /* 0x0000000400037202 */ /* 0x000fe20000000f00 */
[----:B------:R-:W-:Y:S02]  /*2230*/  IMAD.MOV.U32 R52, RZ, RZ, R0 ;  /* 0x000000ffff347224 */ /* 0x000fe400078e0000 */
[----:B------:R-:W-:Y:S02]  /*2240*/  IMAD.MOV.U32 R0, RZ, RZ, 0x1 ;  /* 0x00000001ff007424 */ /* 0x000fe400078e00ff */
[----:B------:R-:W-:-:S07]  /*2250*/  @P1 IMAD.IADD R5, R5, 0x1, R52 ;  /* 0x0000000105051824 */ /* 0x000fce00078e0234 */
[----:B------:R-:W-:Y:S05]  /*2260*/  WARPSYNC.COLLECTIVE R50, `(.L_x_1696) ;  /* 0x0000000032087348 */ /* 0x000fea0003c00000 */
[----:B------:R0:W1:Y:S02]  /*2270*/  SHFL.UP P6, R0, R3, R0, R49 ;  /* 0x0400000003007389 */ /* 0x00006400000c0031 */
[----:B01----:R-:W-:Y:S01]  /*2280*/  ENDCOLLECTIVE ;  /* 0x000000000000791b */ /* 0x003fe20003800000 */
.L_x_1696:
[----:B------:R-:W-:Y:S01]  /*2290*/  FADD.FTZ R3, R4, R0 ;  /* 0x0000000004037221 */ /* 0x000fe20000010000 */
[----:B------:R-:W-:-:S04]  /*22a0*/  HFMA2.MMA R0, -RZ, RZ, 0, 5.9604644775390625e-08 ;  /* 0x00000001ff007435 */ /* 0x000fc800000001ff */
[----:B------:R-:W-:Y:S01]  /*22b0*/  @P1 FSEL R4, R3, R4, !P0 ;  /* 0x0000000403041208 */ /* 0x000fe20004000000 */
[----:B------:R-:W-:-:S07]  /*22c0*/  IMAD.MOV.U32 R3, RZ, RZ, R2 ;  /* 0x000000ffff037224 */ /* 0x000fce00078e0002 */
[----:B------:R-:W-:Y:S05]  /*22d0*/  WARPSYNC.COLLECTIVE R50, `(.L_x_1697) ;  /* 0x0000000032087348 */ /* 0x000fea0003c00000 */
[----:B------:R0:W1:Y:S02]  /*22e0*/  SHFL.UP P6, R0, R3, R0, R49 ;  /* 0x0400000003007389 */ /* 0x00006400000c0031 */
[----:B01----:R-:W-:Y:S01]  /*22f0*/  ENDCOLLECTIVE ;  /* 0x000000000000791b */ /* 0x003fe20003800000 */
.L_x_1697:
[----:B------:R-:W-:Y:S01]  /*2300*/  MOV R3, R5 ;  /* 0x0000000500037202 */ /* 0x000fe20000000f00 */
[----:B------:R-:W-:Y:S02]  /*2310*/  IMAD.MOV.U32 R49, RZ, RZ, R0 ;  /* 0x000000ffff317224 */ /* 0x000fe400078e0000 */
[----:B------:R-:W-:Y:S02]  /*2320*/  IMAD.MOV.U32 R0, RZ, RZ, 0x2 ;  /* 0x00000002ff007424 */ /* 0x000fe400078e00ff */
[----:B------:R-:W-:-:S05]  /*2330*/  FADD.FTZ R49, R2, R49 ;  /* 0x0000003102317221 */ /* 0x000fca0000010000 */
[----:B------:R-:W-:Y:S01]  /*2340*/  @P1 FSEL R2, R49, R2, !P0 ;  /* 0x0000000231021208 */ /* 0x000fe20004000000 */
[----:B------:R-:W-:Y:S01]  /*2350*/  IMAD.MOV.U32 R49, RZ, RZ, RZ ;  /* 0x000000ffff317224 */ /* 0x000fe200078e00ff */
[----:B------:R-:W-:Y:S02]  /*2360*/  ISETP.GE.AND P0, PT, R51, 0x2, PT ;  /* 0x000000023300780c */ /* 0x000fe40003f06270 */
[----:B------:R-:W-:-:S13]  /*2370*/  ISETP.NE.AND P1, PT, R5, RZ, PT ;  /* 0x000000ff0500720c */ /* 0x000fda0003f25270 */
[----:B------:R-:W-:Y:S05]  /*2380*/  WARPSYNC.COLLECTIVE R50, `(.L_x_1698) ;  /* 0x0000000032087348 */ /* 0x000fea0003c00000 */
[----:B------:R0:W1:Y:S02]  /*2390*/  SHFL.UP P6, R0, R3, R0, R49 ;  /* 0x0400000003007389 */ /* 0x00006400000c0031 */
[----:B01----:R-:W-:Y:S01]  /*23a0*/  ENDCOLLECTIVE ;  /* 0x000000000000791b */ /* 0x003fe20003800000 */
.L_x_1698:
[----:B------:R-:W-:Y:S01]  /*23b0*/  IMAD.MOV.U32 R3, RZ, RZ, R4 ;  /* 0x000000ffff037224 */ /* 0x000fe200078e0004 */
[----:B------:R-:W-:Y:S01]  /*23c0*/  MOV R52, R0 ;  /* 0x0000000000347202 */ /* 0x000fe20000000f00 */
[----:B------:R-:W-:-:S03]  /*23d0*/  IMAD.MOV.U32 R0, RZ, RZ, 0x2 ;  /* 0x00000002ff007424 */ /* 0x000fc600078e00ff */
[----:B------:R-:W-:-:S07]  /*23e0*/  @P0 IADD3 R5, R5, R52, RZ ;  /* 0x0000003405050210 */ /* 0x000fce0007ffe0ff */
[----:B------:R-:W-:Y:S05]  /*23f0*/  WARPSYNC.COLLECTIVE R50, `(.L_x_1699) ;  /* 0x0000000032087348 */ /* 0x000fea0003c00000 */
[----:B------:R0:W1:Y:S02]  /*2400*/  SHFL.UP P6, R0, R3, R0, R49 ;  /* 0x0400000003007389 */ /* 0x00006400000c0031 */
[----:B01----:R-:W-:Y:S01]  /*2410*/  ENDCOLLECTIVE ;  /* 0x000000000000791b */ /* 0x003fe20003800000 */
.L_x_1699:
[----:B------:R-:W-:Y:S01]  /*2420*/  FADD.FTZ R3, R4, R0 ;  /* 0x0000000004037221 */ /* 0x000fe20000010000 */
[----:B------:R-:W-:-:S04]  /*2430*/  IMAD.MOV.U32 R0, RZ, RZ, 0x2 ;  /* 0x00000002ff007424 */ /* 0x000fc800078e00ff */
[----:B------:R-:W-:Y:S02]  /*2440*/  @P0 FSEL R4, R3, R4, !P1 ;  /* 0x0000000403040208 */ /* 0x000fe40004800000 */
[----:B------:R-:W-:-:S07]  /*2450*/  MOV R3, R2 ;  /* 0x0000000200037202 */ /* 0x000fce0000000f00 */
[----:B------:R-:W-:Y:S05]  /*2460*/  WARPSYNC.COLLECTIVE R50, `(.L_x_1700) ;  /* 0x0000000032087348 */ /* 0x000fea0003c00000 */
[----:B------:R0:W1:Y:S02]  /*2470*/  SHFL.UP P6, R0, R3, R0, R49 ;  /* 0x0400000003007389 */ /* 0x00006400000c0031 */
[----:B01----:R-:W-:Y:S01]  /*2480*/  ENDCOLLECTIVE ;  /* 0x000000000000791b */ /* 0x003fe20003800000 */
.L_x_1700:
[----:B------:R-:W-:Y:S02]  /*2490*/  IMAD.MOV.U32 R3, RZ, RZ, R5 ;  /* 0x000000ffff037224 */ /* 0x000fe400078e0005 */
[----:B------:R-:W-:Y:S02]  /*24a0*/  IMAD.MOV.U32 R49, RZ, RZ, R0 ;  /* 0x000000ffff317224 */ /* 0x000fe400078e0000 */
[----:B------:R-:W-:Y:S02]  /*24b0*/  IMAD.MOV.U32 R0, RZ, RZ, 0x4 ;  /* 0x00000004ff007424 */ /* 0x000fe400078e00ff */
[----:B------:R-:W-:-:S05]  /*24c0*/  FADD.FTZ R49, R2, R49 ;  /* 0x0000003102317221 */ /* 0x000fca0000010000 */
[----:B------:R-:W-:Y:S01]  /*24d0*/  @P0 FSEL R2, R49, R2, !P1 ;  /* 0x0000000231020208 */ /* 0x000fe20004800000 */
[----:B------:R-:W-:Y:S01]  /*24e0*/  HFMA2.MMA R49, -RZ, RZ, 0, 0 ;  /* 0x00000000ff317435 */ /* 0x000fe200000001ff */
[----:B------:R-:W-:Y:S02]  /*24f0*/  ISETP.GE.AND P0, PT, R51, 0x4, PT ;  /* 0x000000043300780c */ /* 0x000fe40003f06270 */
[----:B------:R-:W-:-:S13]  /*2500*/  ISETP.NE.AND P1, PT, R5, RZ, PT ;  /* 0x000000ff0500720c */ /* 0x000fda0003f25270 */
[----:B------:R-:W-:Y:S05]  /*2510*/  WARPSYNC.COLLECTIVE R50, `(.L_x_1701) ;  /* 0x0000000032087348 */ /* 0x000fea0003c00000 */
[----:B------:R0:W1:Y:S02]  /*2520*/  SHFL.UP P6, R0, R3, R0, R49 ;  /* 0x0400000003007389 */ /* 0x00006400000c0031 */
[----:B01----:R-:W-:Y:S01]  /*2530*/  ENDCOLLECTIVE ;  /* 0x000000000000791b */ /* 0x003fe20003800000 */
.L_x_1701:
[----:B------:R-:W-:Y:S02]  /*2540*/  IMAD.MOV.U32 R3, RZ, RZ, R4 ;  /* 0x000000ffff037224 */ /* 0x000fe400078e0004 */
[----:B------:R-:W-:Y:S01]  /*2550*/  IMAD.MOV.U32 R52, RZ, RZ, R0 ;  /* 0x000000ffff347224 */ /* 0x000fe200078e0000 */
[----:B------:R-:W-:-:S03]  /*2560*/  MOV R0, 0x4 ;  /* 0x0000000400007802 */ /* 0x000fc60000000f00 */
[----:B------:R-:W-:-:S07]  /*2570*/  @P0 IMAD.IADD R5, R5, 0x1, R52 ;  /* 0x0000000105050824 */ /* 0x000fce00078e0234 */
[----:B------:R-:W-:Y:S05]  /*2580*/  WARPSYNC.COLLECTIVE R50, `(.L_x_1702) ;  /* 0x0000000032087348 */ /* 0x000fea0003c00000 */
[----:B------:R0:W1:Y:S02]  /*2590*/  SHFL.UP P6, R0, R3, R0, R49 ;  /* 0x0400000003007389 */ /* 0x00006400000c0031 */
[----:B01----:R-:W-:Y:S01]  /*25a0*/  ENDCOLLECTIVE ;  /* 0x000000000000791b */ /* 0x003fe20003800000 */
.L_x_1702:
[----:B------:R-:W-:Y:S01]  /*25b0*/  FADD.FTZ R3, R4, R0 ;  /* 0x0000000004037221 */ /* 0x000fe20000010000 */
[----:B------:R-:W-:-:S04]  /*25c0*/  IMAD.MOV.U32 R0, RZ, RZ, 0x4 ;  /* 0x00000004ff007424 */ /* 0x000fc800078e00ff */
[----:B------:R-:W-:Y:S01]  /*25d0*/  @P0 FSEL R4, R3, R4, !P1 ;  /* 0x0000000403040208 */ /* 0x000fe20004800000 */
[----:B------:R-:W-:-:S07]  /*25e0*/  IMAD.MOV.U32 R3, RZ, RZ, R2 ;  /* 0x000000ffff037224 */ /* 0x000fce00078e0002 */
[----:B------:R-:W-:Y:S05]  /*25f0*/  WARPSYNC.COLLECTIVE R50, `(.L_x_1703) ;  /* 0x0000000032087348 */ /* 0x000fea0003c00000 */
[----:B------:R0:W1:Y:S02]  /*2600*/  SHFL.UP P6, R0, R3, R0, R49 ;  /* 0x0400000003007389 */ /* 0x00006400000c0031 */
[----:B01----:R-:W-:Y:S01]  /*2610*/  ENDCOLLECTIVE ;  /* 0x000000000000791b */ /* 0x003fe20003800000 */
.L_x_1703:
[----:B------:R-:W-:Y:S01]  /*2620*/  IMAD.MOV.U32 R3, RZ, RZ, R5 ;  /* 0x000000ffff037224 */ /* 0x000fe200078e0005 */
[----:B------:R-:W-:Y:S01]  /*2630*/  MOV R49, R0 ;  /* 0x0000000000317202 */ /* 0x000fe20000000f00 */
[----:B------:R-:W-:-:S04]  /*2640*/  HFMA2.MMA R0, -RZ, RZ, 0, 4.76837158203125e-07 ;  /* 0x00000008ff007435 */ /* 0x000fc800000001ff */
        /* <DEDUP_REMOVED lines=8> */
.L_x_1704:
[----:B------:R-:W-:Y:S01]  /*26d0*/  MOV R3, R4 ;  /* 0x0000000400037202 */ /* 0x000fe20000000f00 */
[----:B------:R-:W-:Y:S02]  /*26e0*/  IMAD.MOV.U32 R52, RZ, RZ, R0 ;  /* 0x000000ffff347224 */ /* 0x000fe400078e0000 */
[----:B------:R-:W-:Y:S02]  /*26f0*/  IMAD.MOV.U32 R0, RZ, RZ, 0x8 ;  /* 0x00000008ff007424 */ /* 0x000fe400078e00ff */
[----:B------:R-:W-:-:S07]  /*2700*/  @P0 IMAD.IADD R5, R5, 0x1, R52 ;  /* 0x0000000105050824 */ /* 0x000fce00078e0234 */
[----:B------:R-:W-:Y:S05]  /*2710*/  WARPSYNC.COLLECTIVE R50, `(.L_x_1705) ;  /* 0x0000000032087348 */ /* 0x000fea0003c00000 */
[----:B------:R0:W1:Y:S02]  /*2720*/  SHFL.UP P6, R0, R3, R0, R49 ;  /* 0x0400000003007389 */ /* 0x00006400000c0031 */
[----:B01----:R-:W-:Y:S01]  /*2730*/  ENDCOLLECTIVE ;  /* 0x000000000000791b */ /* 0x003fe20003800000 */
.L_x_1705:
[----:B------:R-:W-:Y:S01]  /*2740*/  FADD.FTZ R3, R4, R0 ;  /* 0x0000000004037221 */ /* 0x000fe20000010000 */
[----:B------:R-:W-:-:S04]  /*2750*/  HFMA2.MMA R0, -RZ, RZ, 0, 4.76837158203125e-07 ;  /* 0x00000008ff007435 */ /* 0x000fc800000001ff */
[----:B------:R-:W-:Y:S01]  /*2760*/  @P0 FSEL R4, R3, R4, !P1 ;  /* 0x0000000403040208 */ /* 0x000fe20004800000 */
[----:B------:R-:W-:-:S07]  /*2770*/  IMAD.MOV.U32 R3, RZ, RZ, R2 ;  /* 0x000000ffff037224 */ /* 0x000fce00078e0002 */
[----:B------:R-:W-:Y:S05]  /*2780*/  WARPSYNC.COLLECTIVE R50, `(.L_x_1706) ;  /* 0x0000000032087348 */ /* 0x000fea0003c00000 */
[----:B------:R0:W1:Y:S02]  /*2790*/  SHFL.UP P6, R0, R3, R0, R49 ;  /* 0x0400000003007389 */ /* 0x00006400000c0031 */
[----:B01----:R-:W-:Y:S01]  /*27a0*/  ENDCOLLECTIVE ;  /* 0x000000000000791b */ /* 0x003fe20003800000 */
.L_x_1706:
[----:B------:R-:W-:Y:S01]  /*27b0*/  MOV R3, R5 ;  /* 0x0000000500037202 */ /* 0x000fe20000000f00 */
[----:B------:R-:W-:Y:S02]  /*27c0*/  IMAD.MOV.U32 R49, RZ, RZ, R0 ;  /* 0x000000ffff317224 */ /* 0x000fe400078e0000 */
[----:B------:R-:W-:Y:S02]  /*27d0*/  IMAD.MOV.U32 R0, RZ, RZ, 0x10 ;  /* 0x00000010ff007424 */ /* 0x000fe400078e00ff */
[----:B------:R-:W-:-:S05]  /*27e0*/  FADD.FTZ R49, R2, R49 ;  /* 0x0000003102317221 */ /* 0x000fca0000010000 */
[----:B------:R-:W-:Y:S01]  /*27f0*/  @P0 FSEL R2, R49, R2, !P1 ;  /* 0x0000000231020208 */ /* 0x000fe20004800000 */
[----:B------:R-:W-:Y:S01]  /*2800*/  IMAD.MOV.U32 R49, RZ, RZ, RZ ;  /* 0x000000ffff317224 */ /* 0x000fe200078e00ff */
[----:B------:R-:W-:Y:S02]  /*2810*/  ISETP.NE.AND P0, PT, R5, RZ, PT ;  /* 0x000000ff0500720c */ /* 0x000fe40003f05270 */
[----:B------:R-:W-:-:S13]  /*2820*/  ISETP.NE.AND P1, PT, R60, RZ, PT ;  /* 0x000000ff3c00720c */ /* 0x000fda0003f25270 */
[----:B------:R-:W-:Y:S05]  /*2830*/  WARPSYNC.COLLECTIVE R50, `(.L_x_1707) ;  /* 0x0000000032087348 */ /* 0x000fea0003c00000 */
[----:B------:R0:W1:Y:S02]  /*2840*/  SHFL.UP P6, R0, R3, R0, R49 ;  /* 0x0400000003007389 */ /* 0x00006400000c0031 */
[----:B01----:R-:W-:Y:S01]  /*2850*/  ENDCOLLECTIVE ;  /* 0x000000000000791b */ /* 0x003fe20003800000 */
.L_x_1707:
[----:B------:R-:W-:Y:S01]  /*2860*/  IMAD.MOV.U32 R3, RZ, RZ, R4 ;  /* 0x000000ffff037224 */ /* 0x000fe200078e0004 */
[----:B------:R-:W-:Y:S02]  /*2870*/  ISETP.GE.AND P6, PT, R51, 0x10, PT ;  /* 0x000000103300780c */ /* 0x000fe40003fc6270 */
[----:B------:R-:W-:Y:S01]  /*2880*/  MOV R52, R0 ;  /* 0x0000000000347202 */ /* 0x000fe20000000f00 */
[----:B------:R-:W-:-:S10]  /*2890*/  HFMA2.MMA R0, -RZ, RZ, 0, 9.5367431640625e-07 ;  /* 0x00000010ff007435 */ /* 0x000fd400000001ff */
[----:B------:R-:W-:-:S07]  /*28a0*/  @P6 IMAD.IADD R5, R5, 0x1, R52 ;  /* 0x0000000105056824 */ /* 0x000fce00078e0234 */
[----:B------:R-:W-:Y:S05]  /*28b0*/  WARPSYNC.COLLECTIVE R50, `(.L_x_1708) ;  /* 0x0000000032087348 */ /* 0x000fea0003c00000 */
[----:B------:R0:W1:Y:S02]  /*28c0*/  SHFL.UP P6, R0, R3, R0, R49 ;  /* 0x0400000003007389 */ /* 0x00006400000c0031 */
[----:B01----:R-:W-:Y:S01]  /*28d0*/  ENDCOLLECTIVE ;  /* 0x000000000000791b */ /* 0x003fe20003800000 */
.L_x_1708:
[----:B------:R-:W-:Y:S02]  /*28e0*/  IMAD.MOV.U32 R3, RZ, RZ, R2 ;  /* 0x000000ffff037224 */ /* 0x000fe400078e0002 */
[----:B------:R-:W-:Y:S01]  /*28f0*/  IMAD.MOV.U32 R52, RZ, RZ, R0 ;  /* 0x000000ffff347224 */ /* 0x000fe200078e0000 */
[----:B------:R-:W-:-:S07]  /*2900*/  MOV R0, 0x10 ;  /* 0x0000001000007802 */ /* 0x000fce0000000f00 */
[----:B------:R-:W-:Y:S05]  /*2910*/  WARPSYNC.COLLECTIVE R50, `(.L_x_1709) ;  /* 0x0000000032087348 */ /* 0x000fea0003c00000 */
[----:B------:R0:W1:Y:S02]  /*2920*/  SHFL.UP P6, R0, R3, R0, R49 ;  /* 0x0400000003007389 */ /* 0x00006400000c0031 */
[----:B01----:R-:W-:Y:S01]  /*2930*/  ENDCOLLECTIVE ;  /* 0x000000000000791b */ /* 0x003fe20003800000 */
.L_x_1709:
[----:B------:R-:W-:Y:S01]  /*2940*/  IMAD.MOV.U32 R3, RZ, RZ, R5 ;  /* 0x000000ffff037224 */ /* 0x000fe200078e0005 */
[----:B------:R-:W-:Y:S01]  /*2950*/  ISETP.GE.AND P6, PT, R51, 0x10, PT ;  /* 0x000000103300780c */ /* 0x000fe20003fc6270 */
[----:B------:R-:W-:Y:S01]  /*2960*/  IMAD.MOV.U32 R60, RZ, RZ, R0 ;  /* 0x000000ffff3c7224 */ /* 0x000fe200078e0000 */
[----:B------:R-:W-:Y:S01]  /*2970*/  HFMA2.MMA R0, -RZ, RZ, 0, 5.9604644775390625e-08 ;  /* 0x00000001ff007435 */ /* 0x000fe200000001ff */
[----:B------:R-:W-:Y:S02]  /*2980*/  FADD.FTZ R51, R4, R52 ;  /* 0x0000003404337221 */ /* 0x000fe40000010000 */
[----:B------:R-:W-:-:S08]  /*2990*/  FADD.FTZ R60, R2, R60 ;  /* 0x0000003c023c7221 */ /* 0x000fd00000010000 */
[----:B------:R-:W-:Y:S02]  /*29a0*/  @P6 FSEL R2, R60, R2, !P0 ;  /* 0x000000023c026208 */ /* 0x000fe40004000000 */
[----:B------:R-:W-:-:S07]  /*29b0*/  @P6 FSEL R4, R51, R4, !P0 ;  /* 0x0000000433046208 */ /* 0x000fce0004000000 */
[----:B------:R-:W-:Y:S05]  /*29c0*/  WARPSYNC.COLLECTIVE R50, `(.L_x_1710) ;  /* 0x0000000032087348 */ /* 0x000fea0003c00000 */
[----:B------:R0:W1:Y:S02]  /*29d0*/  SHFL.UP P6, R0, R3, R0, R49 ;  /* 0x0400000003007389 */ /* 0x00006400000c0031 */
[----:B01----:R-:W-:Y:S01]  /*29e0*/  ENDCOLLECTIVE ;  /* 0x000000000000791b */ /* 0x003fe20003800000 */
.L_x_1710:
[----:B------:R-:W-:Y:S01]  /*29f0*/  ISETP.NE.AND P0, PT, R61, RZ, PT ;  /* 0x000000ff3d00720c */ /* 0x000fe20003f05270 */
[----:B------:R-:W0:Y:S01]  /*2a00*/  S2R R51, SR_TID.X ;  /* 0x0000000000337919 */ /* 0x000e220000002100 */
[----:B------:R-:W-:Y:S02]  /*2a10*/  IMAD.MOV.U32 R3, RZ, RZ, R4 ;  /* 0x000000ffff037224 */ /* 0x000fe400078e0004 */
[----:B------:R-:W-:Y:S01]  /*2a20*/  IMAD.MOV.U32 R52, RZ, RZ, R0 ;  /* 0x000000ffff347224 */ /* 0x000fe200078e0000 */
[----:B------:R-:W-:-:S08]  /*2a30*/  MOV R0, 0x1 ;  /* 0x0000000100007802 */ /* 0x000fd00000000f00 */
[----:B0-----:R-:W-:Y:S05]  /*2a40*/  WARPSYNC.COLLECTIVE R50, `(.L_x_1711) ;  /* 0x0000000032087348 */ /* 0x001fea0003c00000 */
[----:B------:R1:W2:Y:S02]  /*2a50*/  SHFL.UP P6, R0, R3, R0, R49 ;  /* 0x0400000003007389 */ /* 0x0002a400000c0031 */
[----:B012---:R-:W-:Y:S01]  /*2a60*/  ENDCOLLECTIVE ;  /* 0x000000000000791b */ /* 0x007fe20003800000 */
.L_x_1711:
[----:B------:R-:W-:Y:S02]  /*2a70*/  IMAD.MOV.U32 R3, RZ, RZ, R2 ;  /* 0x000000ffff037224 */ /* 0x000fe400078e0002 */
[----:B------:R-:W-:Y:S01]  /*2a80*/  IMAD.MOV.U32 R4, RZ, RZ, R0 ;  /* 0x000000ffff047224 */ /* 0x000fe200078e0000 */
[----:B------:R-:W-:-:S11]  /*2a90*/  HFMA2.MMA R0, -RZ, RZ, 0, 5.9604644775390625e-08 ;  /* 0x00000001ff007435 */ /* 0x000fd600000001ff */
[----:B------:R-:W-:Y:S05]  /*2aa0*/  WARPSYNC.COLLECTIVE R50, `(.L_x_1712) ;  /* 0x0000000032087348 */ /* 0x000fea0003c00000 */
[----:B------:R0:W1:Y:S02]  /*2ab0*/  SHFL.UP P6, R0, R3, R0, R49 ;  /* 0x0400000003007389 */ /* 0x00006400000c0031 */
[----:B01----:R-:W-:Y:S01]  /*2ac0*/  ENDCOLLECTIVE ;  /* 0x000000000000791b */ /* 0x003fe20003800000 */
.L_x_1712:
[----:B------:R-:W-:Y:S01]  /*2ad0*/  IMAD.MOV.U32 R2, RZ, RZ, R0 ;  /* 0x000000ffff027224 */ /* 0x000fe200078e0000 */
[----:B------:R-:W-:Y:S06]  /*2ae0*/  BRA `(.L_x_1713) ;  /* 0xffffffec00207947 */ /* 0x000fec000383ffff */
.L_x_1714:
        /* <DEDUP_REMOVED lines=9> */
.L_x_4453:


//--------------------- .text._Z30group_norm_nhwc_fwd_sum_kernelI11Fp32IOFp32WLi256EEv26Group_norm_nhwc_fwd_params --------------------------
	.section	.text._Z30group_norm_nhwc_fwd_sum_kernelI11Fp32IOFp32WLi256EEv26Group_norm_nhwc_fwd_params,"ax",@progbits
	.align	128
        .global         _Z30group_norm_nhwc_fwd_sum_kernelI11Fp32IOFp32WLi256EEv26Group_norm_nhwc_fwd_params
        .type           _Z30group_norm_nhwc_fwd_sum_kernelI11Fp32IOFp32WLi256EEv26Group_norm_nhwc_fwd_params,@function
        .size           _Z30group_norm_nhwc_fwd_sum_kernelI11Fp32IOFp32WLi256EEv26Group_norm_nhwc_fwd_params,(.L_x_4454 - _Z30group_norm_nhwc_fwd_sum_kernelI11Fp32IOFp32WLi256EEv26Group_norm_nhwc_fwd_params)
        .other          _Z30group_norm_nhwc_fwd_sum_kernelI11Fp32IOFp32WLi256EEv26Group_norm_nhwc_fwd_params,@"STO_CUDA_ENTRY STV_DEFAULT"
_Z30group_norm_nhwc_fwd_sum_kernelI11Fp32IOFp32WLi256EEv26Group_norm_nhwc_fwd_params:
.text._Z30group_norm_nhwc_fwd_sum_kernelI11Fp32IOFp32WLi256EEv26Group_norm_nhwc_fwd_params:
[----:B------:R-:W-:Y:S08]  /*0000*/  LDC R1, c[0x0][0x28] ;  /* 0x00000a00ff017b82 */ /* 0x000ff00000000800 */
[----:B------:R-:W0:Y:S01]  /*0010*/  S2UR UR4, SR_CTAID.Y ;  /* 0x00000000000479c3 */ /* 0x000e220000002600 */
[----:B------:R-:W1:Y:S01]  /*0020*/  S2R R0, SR_TID.X ;  /* 0x0000000000007919 */ /* 0x000e620000002100 */
[----:B------:R-:W-:-:S06]  /*0030*/  IMAD.MOV.U32 R12, RZ, RZ, RZ ;  /* 0x000000ffff0c7224 */ /* 0x000fcc00078e00ff */
        /* <DEDUP_REMOVED lines=10> */
[----:B------:R-:W-:Y:S01]  /*00e0*/  SEL R2, R5, R6, P0 ;  /* 0x0000000605027207 */ /* 0x000fe20000000000 */
[----:B------:R-:W-:-:S03]  /*00f0*/  IMAD.MOV.U32 R6, RZ, RZ, RZ ;  /* 0x000000ffff067224 */ /* 0x000fc600078e00ff */
[----:B------:R-:W-:-:S13]  /*0100*/  ISETP.GE.AND P0, PT, R3, R2, PT ;  /* 0x000000020300720c */ /* 0x000fda0003f06270 */
[----:B------:R-:W-:Y:S05]  /*0110*/  @P0 BRA `(.L_x_1715) ;  /* 0x00000008002c0947 */ /* 0x000fea0003800000 */
[----:B------:R-:W0:Y:S01]  /*0120*/  S2UR UR6, SR_CTAID.Z ;  /* 0x00000000000679c3 */ /* 0x000e220000002700 */
[----:B------:R-:W-:Y:S01]  /*0130*/  IMAD.IADD R5, R2, 0x1, -R3 ;  /* 0x0000000102057824 */ /* 0x000fe200078e0a03 */
[----:B------:R-:W-:Y:S01]  /*0140*/  MOV R13, R3 ;  /* 0x00000003000d7202 */ /* 0x000fe20000000f00 */
[----:B------:R-:W-:-:S03]  /*0150*/  IMAD.MOV.U32 R12, RZ, RZ, RZ ;  /* 0x000000ffff0c7224 */ /* 0x000fc600078e00ff */
        /* <DEDUP_REMOVED lines=10> */
[----:B------:R-:W-:Y:S02]  /*0200*/  IMAD.MOV.U32 R6, RZ, RZ, RZ ;  /* 0x000000ffff067224 */ /* 0x000fe400078e00ff */
[----:B------:R-:W-:Y:S01]  /*0210*/  IMAD.IADD R7, R29, 0x1, R7 ;  /* 0x000000011d077824 */ /* 0x000fe200078e0207 */
[----:B------:R-:W-:Y:S06]  /*0220*/  @!P0 BRA `(.L_x_1716) ;  /* 0x00000000007c8947 */ /* 0x000fec0003800000 */
[----:B------:R-:W-:Y:S01]  /*0230*/  ULDC.64 UR6, c[0x0][0x270] ;  /* 0x00009c0000067ab9 */ /* 0x000fe20000000a00 */
[----:B------:R-:W-:Y:S01]  /*0240*/  HFMA2.MMA R6, -RZ, RZ, 0, 0 ;  /* 0x00000000ff067435 */ /* 0x000fe200000001ff */
[----:B------:R-:W-:Y:S01]  /*0250*/  ISETP.GE.U32.AND P0, PT, R8, UR6, PT ;  /* 0x0000000608007c0c */ /* 0x000fe2000bf06070 */
[----:B------:R-:W-:Y:S01]  /*0260*/  IMAD.MOV.U32 R17, RZ, RZ, R3 ;  /* 0x000000ffff117224 */ /* 0x000fe200078e0003 */
[----:B------:R-:W-:Y:S01]  /*0270*/  MOV R19, R10 ;  /* 0x0000000a00137202 */ /* 0x000fe20000000f00 */
[----:B------:R-:W-:Y:S01]  /*0280*/  IMAD.MOV.U32 R12, RZ, RZ, RZ ;  /* 0x000000ffff0c7224 */ /* 0x000fe200078e00ff */
[----:B------:R-:W-:-:S13]  /*0290*/  ISETP.GE.AND.EX P0, PT, R9, UR7, PT, P0 ;  /* 0x0000000709007c0c */ /* 0x000fda000bf06300 */
.L_x_1717:
[----:B------:R-:W0:Y:S01]  /*02a0*/  @!P0 LDC.64 R20, c[0x0][0x270] ;  /* 0x00009c00ff148b82 */ /* 0x000e220000000a00 */
[----:B------:R-:W-:Y:S02]  /*02b0*/  @!P0 IMAD.MOV.U32 R10, RZ, RZ, R28 ;  /* 0x000000ffff0a8224 */ /* 0x000fe400078e001c */
[----:B------:R-:W-:-:S05]  /*02c0*/  @!P0 IMAD.MOV.U32 R11, RZ, RZ, R7 ;  /* 0x000000ffff0b8224 */ /* 0x000fca00078e0007 */
        /* <DEDUP_REMOVED lines=9> */
[----:B------:R-:W-:-:S05]  /*0360*/  VIADD R5, R5, 0xffffffff ;  /* 0xffffffff05057836 */ /* 0x000fca0000000000 */
[----:B------:R-:W-:Y:S01]  /*0370*/  ISETP.NE.AND P1, PT, R5, RZ, PT ;  /* 0x000000ff0500720c */ /* 0x000fe20003f25270 */
[C---:B--2---:R-:W-:Y:S01]  /*0380*/  FMUL.FTZ R16, R10.reuse, R10 ;  /* 0x0000000a0a107220 */ /* 0x044fe20000410000 */
[----:B------:R-:W-:Y:S01]  /*0390*/  FADD.FTZ R13, R10, R11 ;  /* 0x0000000b0a0d7221 */ /* 0x000fe20000010000 */
[----:B------:R-:W-:Y:S02]  /*03a0*/  IADD3 R10, P2, R17, 0x1, RZ ;  /* 0x00000001110a7810 */ /* 0x000fe40007f5e0ff */
[----:B------:R-:W-:Y:S01]  /*03b0*/  FFMA.FTZ R11, R11, R11, R16 ;  /* 0x0000000b0b0b7223 */ /* 0x000fe20000010010 */
[----:B------:R-:W-:Y:S01]  /*03c0*/  FADD.FTZ R6, R13, R6 ;  /* 0x000000060d067221 */ /* 0x000fe20000010000 */
[----:B------:R-:W-:Y:S01]  /*03d0*/  MOV R17, R10 ;  /* 0x0000000a00117202 */ /* 0x000fe20000000f00 */
[----:B------:R-:W-:Y:S02]  /*03e0*/  IMAD.X R19, RZ, RZ, R19, P2 ;  /* 0x000000ffff137224 */ /* 0x000fe400010e0613 */
[----:B------:R-:W-:-:S03]  /*03f0*/  FADD.FTZ R12, R11, R12 ;  /* 0x0000000c0b0c7221 */ /* 0x000fc60000010000 */
[----:B------:R-:W-:Y:S05]  /*0400*/  @P1 BRA `(.L_x_1717) ;  /* 0xfffffffc00a41947 */ /* 0x000fea000383ffff */
[----:B------:R-:W-:-:S07]  /*0410*/  IMAD.MOV.U32 R13, RZ, RZ, R10 ;  /* 0x000000ffff0d7224 */ /* 0x000fce00078e000a */
.L_x_1716:
        /* <DEDUP_REMOVED lines=15> */
.L_x_1718:
[----:B------:R-:W0:Y:S01]  /*0510*/  @!P0 LDC.64 R22, c[0x0][0x270] ;  /* 0x00009c00ff168b82 */ /* 0x000e220000000a00 */
[----:B------:R-:W-:Y:S01]  /*0520*/  @!P0 MOV R24, R28 ;  /* 0x0000001c00188202 */ /* 0x000fe20000000f00 */
[----:B------:R-:W-:-:S06]  /*0530*/  @!P0 IMAD.MOV.U32 R25, RZ, RZ, R7 ;  /* 0x000000ffff198224 */ /* 0x000fcc00078e0007 */
        /* <DEDUP_REMOVED lines=8> */
[----:B------:R-:W-:-:S05]  /*05c0*/  @!P0 IMAD.IADD R14, R33, 0x1, R31 ;  /* 0x00000001210e8824 */ /* 0x000fca00078e021f */
[----:B------:R-:W1:Y:S01]  /*05d0*/  @!P0 LDC.64 R24, c[0x0][0x270] ;  /* 0x00009c00ff188b82 */ /* 0x000e620000000a00 */
[----:B------:R-:W-:Y:S01]  /*05e0*/  @!P0 LEA.HI.X R31, R32, R15, R14, 0x2, P1 ;  /* 0x0000000f201f8211 */ /* 0x000fe200008f140e */
[----:B--2---:R-:W-:Y:S01]  /*05f0*/  @!P0 IMAD R26, R9, R16, RZ ;  /* 0x00000010091a8224 */ /* 0x004fe200078e02ff */
[----:B------:R-:W-:Y:S01]  /*0600*/  @!P0 MOV R14, R28 ;  /* 0x0000001c000e8202 */ /* 0x000fe20000000f00 */
[----:B------:R-:W-:Y:S02]  /*0610*/  @!P0 IMAD.MOV.U32 R15, RZ, RZ, R7 ;  /* 0x000000ffff0f8224 */ /* 0x000fe400078e0007 */
[C---:B------:R-:W-:Y:S02]  /*0620*/  @!P0 IMAD R33, R11.reuse, R17, R26 ;  /* 0x000000110b218224 */ /* 0x040fe400078e021a */
[----:B------:R-:W2:Y:S01]  /*0630*/  @!P0 LDC.64 R22, c[0x0][0x220] ;  /* 0x00008800ff168b82 */ /* 0x000ea20000000a00 */
[----:B------:R-:W-:-:S04]  /*0640*/  @!P0 IMAD.WIDE.U32 R34, R11, R16, R14 ;  /* 0x000000100b228225 */ /* 0x000fc800078e000e */
[----:B---3--:R-:W-:-:S03]  /*0650*/  @!P0 IMAD.WIDE.U32 R16, R10, R18, R14 ;  /* 0x000000120a108225 */ /* 0x008fc600078e000e */
[----:B------:R-:W3:Y:S01]  /*0660*/  @!P0 LDC.64 R14, c[0x0][0x220] ;  /* 0x00008800ff0e8b82 */ /* 0x000ee20000000a00 */
[----:B------:R-:W-:Y:S02]  /*0670*/  @!P0 IMAD R32, R13, R18, RZ ;  /* 0x000000120d208224 */ /* 0x000fe400078e02ff */
[----:B------:R-:W-:Y:S02]  /*0680*/  @!P0 IMAD.IADD R33, R35, 0x1, R33 ;  /* 0x0000000123218824 */ /* 0x000fe400078e0221 */
[----:B------:R-:W-:Y:S01]  /*0690*/  @!P0 IMAD R19, R10, R19, R32 ;  /* 0x000000130a138224 */ /* 0x000fe200078e0220 */
[C---:B0-----:R-:W-:Y:S01]  /*06a0*/  @!P0 LEA R32, P1, R34.reuse, R20, 0x2 ;  /* 0x0000001422208211 */ /* 0x041fe200078210ff */
[----:B------:R-:W-:Y:S02]  /*06b0*/  @!P0 IMAD.MOV.U32 R20, RZ, RZ, R28 ;  /* 0x000000ffff148224 */ /* 0x000fe400078e001c */
[-C--:B-1----:R-:W-:Y:S01]  /*06c0*/  @!P0 IMAD R18, R27, R24.reuse, RZ ;  /* 0x000000181b128224 */ /* 0x082fe200078e02ff */
[----:B------:R-:W-:Y:S01]  /*06d0*/  @!P0 LEA.HI.X R33, R34, R21, R33, 0x2, P1 ;  /* 0x0000001522218211 */ /* 0x000fe200008f1421 */
[----:B------:R-:W-:Y:S01]  /*06e0*/  @!P0 IMAD.MOV.U32 R21, RZ, RZ, R7 ;  /* 0x000000ffff158224 */ /* 0x000fe200078e0007 */
[----:B------:R-:W-:Y:S01]  /*06f0*/  @!P0 IADD3 R17, R17, R19, RZ ;  /* 0x0000001311118210 */ /* 0x000fe20007ffe0ff */
[C---:B------:R-:W-:Y:S01]  /*0700*/  @!P0 IMAD R35, R8.reuse, R25, R18 ;  /* 0x0000001908238224 */ /* 0x040fe200078e0212 */
[----:B------:R-:W-:Y:S01]  /*0710*/  CS2R R18, SRZ ;  /* 0x0000000000127805 */ /* 0x000fe2000001ff00 */
[----:B------:R-:W-:Y:S01]  /*0720*/  @!P0 IMAD.WIDE.U32 R24, R8, R24, R20 ;  /* 0x0000001808188225 */ /* 0x000fe200078e0014 */
[----:B--2---:R-:W-:-:S04]  /*0730*/  @!P0 LEA R22, P1, R16, R22, 0x2 ;  /* 0x0000001610168211 */ /* 0x004fc800078210ff */
[----:B------:R-:W-:Y:S02]  /*0740*/  @!P0 LEA.HI.X R23, R16, R23, R17, 0x2, P1 ;  /* 0x0000001710178211 */ /* 0x000fe400008f1411 */
[----:B------:R-:W-:Y:S01]  /*0750*/  CS2R R16, SRZ ;  /* 0x0000000000107805 */ /* 0x000fe2000001ff00 */
[----:B------:R-:W2:Y:S01]  /*0760*/  @!P0 LDG.E.64 R18, desc[UR4][R30.64] ;  /* 0x000000041e128981 */ /* 0x000ea2000c1e1b00 */
[----:B------:R-:W-:Y:S02]  /*0770*/  CS2R R20, SRZ ;  /* 0x0000000000147805 */ /* 0x000fe4000001ff00 */
[C---:B---3--:R-:W-:Y:S02]  /*0780*/  @!P0 LEA R34, P1, R24.reuse, R14, 0x2 ;  /* 0x0000000e18228211 */ /* 0x048fe400078210ff */
[----:B------:R-:W-:Y:S01]  /*0790*/  @!P0 IADD3 R14, R25, R35, RZ ;  /* 0x00000023190e8210 */ /* 0x000fe20007ffe0ff */
[----:B------:R-:W3:Y:S03]  /*07a0*/  @!P0 LDG.E.64 R16, desc[UR4][R32.64] ;  /* 0x0000000420108981 */ /* 0x000ee6000c1e1b00 */
[----:B------:R-:W-:-:S02]  /*07b0*/  @!P0 LEA.HI.X R35, R24, R15, R14, 0x2, P1 ;  /* 0x0000000f18238211 */ /* 0x000fc400008f140e */
[----:B------:R-:W-:Y:S01]  /*07c0*/  CS2R R14, SRZ ;  /* 0x00000000000e7805 */ /* 0x000fe2000001ff00 */
[----:B------:R-:W4:Y:S05]  /*07d0*/  @!P0 LDG.E.64 R20, desc[UR4][R22.64] ;  /* 0x0000000416148981 */ /* 0x000f2a000c1e1b00 */
[----:B------:R-:W5:Y:S01]  /*07e0*/  @!P0 LDG.E.64 R14, desc[UR4][R34.64] ;  /* 0x00000004220e8981 */ /* 0x000f62000c1e1b00 */
[----:B------:R-:W-:Y:S02]  /*07f0*/  IADD3 R3, P2, R3, 0x4, RZ ;  /* 0x0000000403037810 */ /* 0x000fe40007f5e0ff */
[----:B------:R-:W-:Y:S02]  /*0800*/  IADD3 R11, P5, R11, 0x4, RZ ;  /* 0x000000040b0b7810 */ /* 0x000fe40007fbe0ff */
[----:B------:R-:W-:Y:S01]  /*0810*/  ISETP.GE.AND P1, PT, R3, R2, PT ;  /* 0x000000020300720c */ /* 0x000fe20003f26270 */
[----:B------:R-:W-:Y:S01]  /*0820*/  IMAD.X R5, RZ, RZ, R5, P2 ;  /* 0x000000ffff057224 */ /* 0x000fe200010e0605 */
[----:B------:R-:W-:Y:S01]  /*0830*/  IADD3 R8, P3, R8, 0x4, RZ ;  /* 0x0000000408087810 */ /* 0x000fe20007f7e0ff */
[----:B------:R-:W-:Y:S01]  /*0840*/  IMAD.X R9, RZ, RZ, R9, P5 ;  /* 0x000000ffff097224 */ /* 0x000fe200028e0609 */
[----:B------:R-:W-:-:S03]  /*0850*/  IADD3 R10, P4, R10, 0x4, RZ ;  /* 0x000000040a0a7810 */ /* 0x000fc60007f9e0ff */
[----:B------:R-:W-:Y:S01]  /*0860*/  IMAD.X R27, RZ, RZ, R27, P3 ;  /* 0x000000ffff1b7224 */ /* 0x000fe200018e061b */
[----:B------:R-:W-:Y:S01]  /*0870*/  IADD3.X R13, RZ, R13, RZ, P4, !PT ;  /* 0x0000000dff0d7210 */ /* 0x000fe200027fe4ff */
[C---:B--2---:R-:W-:Y:S01]  /*0880*/  FMUL.FTZ R24, R18.reuse, R18 ;  /* 0x0000001212187220 */ /* 0x044fe20000410000 */
[----:B------:R-:W-:-:S03]  /*0890*/  FADD.FTZ R25, R18, R19 ;  /* 0x0000001312197221 */ /* 0x000fc60000010000 */
[----:B------:R-:W-:Y:S01]  /*08a0*/  FFMA.FTZ R19, R19, R19, R24 ;  /* 0x0000001313137223 */ /* 0x000fe20000010018 */
[C---:B---3--:R-:W-:Y:S01]  /*08b0*/  FMUL.FTZ R18, R16.reuse, R16 ;  /* 0x0000001010127220 */ /* 0x048fe20000410000 */
[----:B------:R-:W-:Y:S01]  /*08c0*/  FADD.FTZ R25, R25, R6 ;  /* 0x0000000619197221 */ /* 0x000fe20000010000 */
[----:B------:R-:W-:Y:S01]  /*08d0*/  FADD.FTZ R16, R16, R17 ;  /* 0x0000001110107221 */ /* 0x000fe20000010000 */
[----:B------:R-:W-:Y:S01]  /*08e0*/  FADD.FTZ R19, R19, R12 ;  /* 0x0000000c13137221 */ /* 0x000fe20000010000 */
[----:B------:R-:W-:Y:S01]  /*08f0*/  FFMA.FTZ R18, R17, R17, R18 ;  /* 0x0000001111127223 */ /* 0x000fe20000010012 */
[C---:B----4-:R-:W-:Y:S01]  /*0900*/  FMUL.FTZ R6, R20.reuse, R20 ;  /* 0x0000001414067220 */ /* 0x050fe20000410000 */
[----:B------:R-:W-:Y:S01]  /*0910*/  FADD.FTZ R25, R25, R16 ;  /* 0x0000001019197221 */ /* 0x000fe20000010000 */
[----:B------:R-:W-:Y:S01]  /*0920*/  FADD.FTZ R20, R20, R21 ;  /* 0x0000001514147221 */ /* 0x000fe20000010000 */
[----:B------:R-:W-:Y:S01]  /*0930*/  FADD.FTZ R19, R19, R18 ;  /* 0x0000001213137221 */ /* 0x000fe20000010000 */
[----:B------:R-:W-:Y:S01]  /*0940*/  FFMA.FTZ R6, R21, R21, R6 ;  /* 0x0000001515067223 */ /* 0x000fe20000010006 */
[----:B-----5:R-:W-:Y:S01]  /*0950*/  FMUL.FTZ R12, R14, R14 ;  /* 0x0000000e0e0c7220 */ /* 0x020fe20000410000 */
[----:B------:R-:W-:-:S02]  /*0960*/  FADD.FTZ R25, R25, R20 ;  /* 0x0000001419197221 */ /* 0x000fc40000010000 */
[----:B------:R-:W-:Y:S01]  /*0970*/  FADD.FTZ R19, R19, R6 ;  /* 0x0000000613137221 */ /* 0x000fe20000010000 */
[----:B------:R-:W-:Y:S01]  /*0980*/  FADD.FTZ R6, R14, R15 ;  /* 0x0000000f0e067221 */ /* 0x000fe20000010000 */
[----:B------:R-:W-:-:S03]  /*0990*/  FFMA.FTZ R12, R15, R15, R12 ;  /* 0x0000000f0f0c7223 */ /* 0x000fc6000001000c */
[----:B------:R-:W-:Y:S01]  /*09a0*/  FADD.FTZ R6, R25, R6 ;  /* 0x0000000619067221 */ /* 0x000fe20000010000 */
[----:B------:R-:W-:Y:S01]  /*09b0*/  FADD.FTZ R12, R19, R12 ;  /* 0x0000000c130c7221 */ /* 0x000fe20000010000 */
[----:B------:R-:W-:Y:S06]  /*09c0*/  @!P1 BRA `(.L_x_1718) ;  /* 0xfffffff800d09947 */ /* 0x000fec000383ffff */
.L_x_1715:
[----:B------:R-:W-:Y:S01]  /*09d0*/  ULDC UR6, c[0x0][0x29c] ;  /* 0x0000a70000067ab9 */ /* 0x000fe20000000800 */
[----:B------:R-:W-:Y:S01]  /*09e0*/  IMAD.MOV.U32 R2, RZ, RZ, RZ ;  /* 0x000000ffff027224 */ /* 0x000fe200078e00ff */
[----:B------:R-:W0:Y:S01]  /*09f0*/  I2F.U32.RP R5, UR6 ;  /* 0x0000000600057d06 */ /* 0x000e220008209000 */
[----:B------:R-:W1:Y:S01]  /*0a00*/  S2R R8, SR_CgaCtaId ;  /* 0x0000000000087919 */ /* 0x000e620000008800 */
[----:B------:R-:W-:-:S06]  /*0a10*/  ISETP.NE.U32.AND P2, PT, RZ, UR6, PT ;  /* 0x00000006ff007c0c */ /* 0x000fcc000bf45070 */
[----:B0-----:R-:W0:Y:S02]  /*0a20*/  MUFU.RCP R5, R5 ;  /* 0x0000000500057308 */ /* 0x001e240000001000 */
[----:B0-----:R-:W-:Y:S01]  /*0a30*/  VIADD R3, R5, 0xffffffe ;  /* 0x0ffffffe05037836 */ /* 0x001fe20000000000 */
[----:B------:R-:W-:-:S04]  /*0a40*/  MOV R5, 0x400 ;  /* 0x0000040000057802 */ /* 0x000fc80000000f00 */
[----:B-1----:R-:W-:Y:S01]  /*0a50*/  LEA R5, R8, R5, 0x18 ;  /* 0x0000000508057211 */ /* 0x002fe200078ec0ff */
[----:B------:R-:W0:Y:S02]  /*0a60*/  F2I.FTZ.U32.TRUNC.NTZ R3, R3 ;  /* 0x0000000300037305 */ /* 0x000e24000021f000 */
[----:B0-----:R-:W-:-:S05]  /*0a70*/  IADD3 R7, RZ, -R3, RZ ;  /* 0x80000003ff077210 */ /* 0x001fca0007ffe0ff */
[----:B------:R-:W-:-:S04]  /*0a80*/  IMAD R7, R7, UR6, RZ ;  /* 0x0000000607077c24 */ /* 0x000fc8000f8e02ff */
[----:B------:R-:W-:-:S06]  /*0a90*/  IMAD.HI.U32 R7, R3, R7, R2 ;  /* 0x0000000703077227 */ /* 0x000fcc00078e0002 */
[----:B------:R-:W-:-:S04]  /*0aa0*/  IMAD.HI.U32 R2, R7, R4, RZ ;  /* 0x0000000407027227 */ /* 0x000fc800078e00ff */
[----:B------:R-:W-:-:S04]  /*0ab0*/  IMAD.MOV R7, RZ, RZ, -R2 ;  /* 0x000000ffff077224 */ /* 0x000fc800078e0a02 */
[----:B------:R-:W-:-:S05]  /*0ac0*/  IMAD R7, R7, UR6, R4 ;  /* 0x0000000607077c24 */ /* 0x000fca000f8e0204 */
[----:B------:R-:W-:-:S13]  /*0ad0*/  ISETP.GE.U32.AND P0, PT, R7, UR6, PT ;  /* 0x0000000607007c0c */ /* 0x000fda000bf06070 */
[----:B------:R-:W-:Y:S01]  /*0ae0*/  @P0 IADD3 R7, R7, -UR6, RZ ;  /* 0x8000000607070c10 */ /* 0x000fe2000fffe0ff */
[----:B------:R-:W-:-:S03]  /*0af0*/  @P0 VIADD R2, R2, 0x1 ;  /* 0x0000000102020836 */ /* 0x000fc60000000000 */
[----:B------:R-:W-:-:S13]  /*0b00*/  ISETP.GE.U32.AND P1, PT, R7, UR6, PT ;  /* 0x0000000607007c0c */ /* 0x000fda000bf26070 */
[----:B------:R-:W-:Y:S01]  /*0b10*/  @P1 VIADD R2, R2, 0x1 ;  /* 0x0000000102021836 */ /* 0x000fe20000000000 */
[----:B------:R-:W-:-:S04]  /*0b20*/  @!P2 LOP3.LUT R2, RZ, UR6, RZ, 0x33, !PT ;  /* 0x00000006ff02ac12 */ /* 0x000fc8000f8e33ff */
[----:B------:R-:W-:-:S05]  /*0b30*/  IADD3 R3, -R2, RZ, RZ ;  /* 0x000000ff02037210 */ /* 0x000fca0007ffe1ff */
        /* <DEDUP_REMOVED lines=18> */
[----:B------:R-:W0:Y:S04]  /*0c60*/  LDS R26, [R0+0x18] ;  /* 0x00001800001a7984 */ /* 0x000e280000000800 */
[----:B------:R-:W4:Y:S04]  /*0c70*/  LDS R25, [R0+0x2c] ;  /* 0x00002c0000197984 */ /* 0x000f280000000800 */
[----:B------:R-:W5:Y:S04]  /*0c80*/  LDS R24, [R0+0x28] ;  /* 0x0000280000187984 */ /* 0x000f680000000800 */
[----:B------:R-:W1:Y:S04]  /*0c90*/  LDS R22, [R0+0x30] ;  /* 0x0000300000167984 */ /* 0x000e680000000800 */
[----:B------:R-:W1:Y:S04]  /*0ca0*/  LDS R20, [R0+0x38] ;  /* 0x0000380000147984 */ /* 0x000e680000000800 */
[----:B------:R-:W1:Y:S04]  /*0cb0*/  LDS R23, [R0+0x34] ;  /* 0x0000340000177984 */ /* 0x000e680000000800 */
[----:B------:R-:W1:Y:S04]  /*0cc0*/  LDS R21, [R0+0x3c] ;  /* 0x00003c0000157984 */ /* 0x000e680000000800 */
[----:B------:R-:W1:Y:S01]  /*0cd0*/  LDS R19, [R0+0x44] ;  /* 0x0000440000137984 */ /* 0x000e620000000800 */
[----:B--2---:R-:W-:-:S03]  /*0ce0*/  FADD.FTZ R4, R29, R28 ;  /* 0x0000001c1d047221 */ /* 0x004fc60000010000 */
[----:B------:R-:W2:Y:S01]  /*0cf0*/  LDS R18, [R0+0x40] ;  /* 0x0000400000127984 */ /* 0x000ea20000000800 */
[----:B---3--:R-:W-:-:S03]  /*0d00*/  ISETP.NE.AND P0, PT, R30, RZ, PT ;  /* 0x000000ff1e00720c */ /* 0x008fc60003f05270 */
[----:B------:R-:W3:Y:S01]  /*0d10*/  LDS R16, [R0+0x48] ;  /* 0x0000480000107984 */ /* 0x000ee20000000800 */
[----:B------:R-:W-:Y:S02]  /*0d20*/  FSEL R4, R4, R29, !P0 ;  /* 0x0000001d04047208 */ /* 0x000fe40004000000 */
[----:B------:R-:W-:Y:S01]  /*0d30*/  P2R R35, PR, RZ, 0x1 ;  /* 0x00000001ff237803 */ /* 0x000fe20000000000 */
[----:B------:R-:W3:Y:S01]  /*0d40*/  LDS R14, [R0+0x50] ;  /* 0x00005000000e7984 */ /* 0x000ee20000000800 */
[----:B0-----:R-:W-:-:S03]  /*0d50*/  FADD.FTZ R6, R27, R26 ;  /* 0x0000001a1b067221 */ /* 0x001fc60000010000 */
[----:B------:R-:W0:Y:S01]  /*0d60*/  LDS R17, [R0+0x4c] ;  /* 0x00004c0000117984 */ /* 0x000e220000000800 */
[----:B----4-:R-:W-:Y:S01]  /*0d70*/  FADD.FTZ R4, R4, R25 ;  /* 0x0000001904047221 */ /* 0x010fe20000010000 */
[----:B------:R-:W-:Y:S02]  /*0d80*/  FSEL R3, R6, R27, !P0 ;  /* 0x0000001b06037208 */ /* 0x000fe40004000000 */
[----:B------:R-:W4:Y:S01]  /*0d90*/  LDS R15, [R0+0x54] ;  /* 0x00005400000f7984 */ /* 0x000f220000000800 */
[----:B-----5:R-:W-:-:S03]  /*0da0*/  ISETP.NE.AND P6, PT, R24, RZ, PT ;  /* 0x000000ff1800720c */ /* 0x020fc60003fc5270 */
[----:B------:R-:W5:Y:S01]  /*0db0*/  LDS R11, [R0+0x5c] ;  /* 0x00005c00000b7984 */ /* 0x000f620000000800 */
[----:B-1----:R-:W-:Y:S01]  /*0dc0*/  FADD.FTZ R5, R3, R22 ;  /* 0x0000001603057221 */ /* 0x002fe20000010000 */
[----:B------:R-:W-:Y:S02]  /*0dd0*/  FSEL R3, R4, R25, !P6 ;  /* 0x0000001904037208 */ /* 0x000fe40007000000 */
[----:B------:R-:W1:Y:S02]  /*0de0*/  LDS R12, [R0+0x58] ;  /* 0x00005800000c7984 */ /* 0x000e640000000800 */
[----:B------:R-:W-:Y:S01]  /*0df0*/  FSEL R4, R5, R22, !P6 ;  /* 0x0000001605047208 */ /* 0x000fe20007000000 */
[----:B------:R-:W-:Y:S01]  /*0e00*/  FADD.FTZ R3, R3, R20 ;  /* 0x0000001403037221 */ /* 0x000fe20000010000 */
[----:B------:R-:W1:Y:S01]  /*0e10*/  LDS R10, [R0+0x60] ;  /* 0x00006000000a7984 */ /* 0x000e620000000800 */
[----:B------:R-:W-:-:S03]  /*0e20*/  ISETP.NE.AND P5, PT, R23, RZ, PT ;  /* 0x000000ff1700720c */ /* 0x000fc60003fa5270 */
[----:B------:R-:W1:Y:S01]  /*0e30*/  LDS R13, [R0+0x10] ;  /* 0x00001000000d7984 */ /* 0x000e620000000800 */
[----:B------:R-:W-:Y:S01]  /*0e40*/  FADD.FTZ R6, R4, R21 ;  /* 0x0000001504067221 */ /* 0x000fe20000010000 */
[----:B------:R-:W-:Y:S02]  /*0e50*/  FSEL R4, R3, R20, !P5 ;  /* 0x0000001403047208 */ /* 0x000fe40006800000 */
[----:B------:R-:W1:Y:S02]  /*0e60*/  LDS R8, [R0+0x68] ;  /* 0x0000680000087984 */ /* 0x000e640000000800 */
[----:B------:R-:W-:Y:S01]  /*0e70*/  FSEL R3, R6, R21, !P5 ;  /* 0x0000001506037208 */ /* 0x000fe20006800000 */
[----:B------:R-:W-:Y:S01]  /*0e80*/  FADD.FTZ R4, R4, R19 ;  /* 0x0000001304047221 */ /* 0x000fe20000010000 */
[----:B------:R-:W1:Y:S01]  /*0e90*/  LDS R7, [R0+0x6c] ;  /* 0x00006c0000077984 */ /* 0x000e620000000800 */
[----:B--2---:R-:W-:-:S03]  /*0ea0*/  ISETP.NE.AND P4, PT, R18, RZ, PT ;  /* 0x000000ff1200720c */ /* 0x004fc60003f85270 */
[----:B------:R4:W2:Y:S01]  /*0eb0*/  LDS R9, [R0+0x64] ;  /* 0x0000640000097984 */ /* 0x0008a20000000800 */
[----:B---3--:R-:W-:Y:S01]  /*0ec0*/  FADD.FTZ R5, R3, R16 ;  /* 0x0000001003057221 */ /* 0x008fe20000010000 */
[----:B------:R-:W-:-:S04]  /*0ed0*/  FSEL R3, R4, R19, !P4 ;  /* 0x0000001304037208 */ /* 0x000fc80006000000 */
[----:B------:R-:W-:Y:S01]  /*0ee0*/  FSEL R4, R5, R16, !P4 ;  /* 0x0000001005047208 */ /* 0x000fe20006000000 */
[----:B------:R-:W-:Y:S01]  /*0ef0*/  FADD.FTZ R3, R3, R14 ;  /* 0x0000000e03037221 */ /* 0x000fe20000010000 */
[----:B0-----:R-:W-:-:S03]  /*0f00*/  ISETP.NE.AND P3, PT, R17, RZ, PT ;  /* 0x000000ff1100720c */ /* 0x001fc60003f65270 */
[----:B----4-:R-:W-:Y:S01]  /*0f10*/  FADD.FTZ R0, R4, R15 ;  /* 0x0000000f04007221 */ /* 0x010fe20000010000 */
[----:B------:R-:W-:-:S04]  /*0f20*/  FSEL R4, R3, R14, !P3 ;  /* 0x0000000e03047208 */ /* 0x000fc80005800000 */
[----:B------:R-:W-:Y:S01]  /*0f30*/  FSEL R3, R0, R15, !P3 ;  /* 0x0000000f00037208 */ /* 0x000fe20005800000 */
[----:B-----5:R-:W-:Y:S01]  /*0f40*/  FADD.FTZ R4, R4, R11 ;  /* 0x0000000b04047221 */ /* 0x020fe20000010000 */
[----:B-1----:R-:W-:-:S03]  /*0f50*/  ISETP.NE.AND P2, PT, R12, RZ, PT ;  /* 0x000000ff0c00720c */ /* 0x002fc60003f45270 */
[----:B------:R-:W-:Y:S01]  /*0f60*/  FADD.FTZ R5, R3, R10 ;  /* 0x0000000a03057221 */ /* 0x000fe20000010000 */
[----:B------:R-:W-:Y:S02]  /*0f70*/  FSEL R3, R4, R11, !P2 ;  /* 0x0000000b04037208 */ /* 0x000fe40005000000 */
[----:B------:R-:W-:Y:S02]  /*0f80*/  IADD3 R0, R24, R30, R13 ;  /* 0x0000001e18007210 */ /* 0x000fe40007ffe00d */
[----:B------:R-:W-:Y:S02]  /*0f90*/  FSEL R4, R5, R10, !P2 ;  /* 0x0000000a05047208 */ /* 0x000fe40005000000 */
[----:B------:R-:W-:Y:S01]  /*0fa0*/  IADD3 R0, R18, R0, R23 ;  /* 0x0000000012007210 */ /* 0x000fe20007ffe017 */
[----:B------:R-:W-:-:S03]  /*0fb0*/  FADD.FTZ R3, R3, R8 ;  /* 0x0000000803037221 */ /* 0x000fc60000010000 */
[----:B------:R-:W-:Y:S01]  /*0fc0*/  IADD3 R0, R12, R0, R17 ;  /* 0x000000000c007210 */ /* 0x000fe20007ffe011 */
[----:B------:R-:W-:Y:S01]  /*0fd0*/  FADD.FTZ R4, R4, R7 ;  /* 0x0000000704047221 */ /* 0x000fe20000010000 */
[----:B--2---:R-:W-:-:S03]  /*0fe0*/  ISETP.NE.AND P1, PT, R9, RZ, PT ;  /* 0x000000ff0900720c */ /* 0x004fc60003f25270 */
[----:B------:R-:W-:Y:S01]  /*0ff0*/  IMAD.IADD R6, R0, 0x1, R9 ;  /* 0x0000000100067824 */ /* 0x000fe200078e0209 */
        /* <DEDUP_REMOVED lines=32> */
[----:B--2---:R-:W-:-:S03]  /*1200*/  FADD.FTZ R0, R5, R0 ;  /* 0x0000000005007221 */ /* 0x004fc60000010000 */
[----:B------:R-:W0:Y:S04]  /*1210*/  SHFL.UP PT, R33, R6, 0x8, RZ ;  /* 0x0500000006217989 */ /* 0x000e2800000e00ff */
[----:B------:R-:W1:Y:S01]  /*1220*/  SHFL.UP PT, R31, R4, 0x8, RZ ;  /* 0x05000000041f7989 */ /* 0x000e6200000e00ff */
[----:B------:R-:W-:Y:S02]  /*1230*/  @P1 FSEL R5, R0, R5, !P0 ;  /* 0x0000000500051208 */ /* 0x000fe40004000000 */
[----:B------:R-:W-:Y:S02]  /*1240*/  ISETP.GE.AND P1, PT, R34, 0x8, PT ;  /* 0x000000082200780c */ /* 0x000fe40003f26270 */
[C---:B------:R-:W-:Y:S01]  /*1250*/  ISETP.NE.AND P0, PT, R6.reuse, RZ, PT ;  /* 0x000000ff0600720c */ /* 0x040fe20003f05270 */
[----:B------:R-:W2:Y:S10]  /*1260*/  SHFL.UP PT, R0, R5, 0x8, RZ ;  /* 0x0500000005007989 */ /* 0x000eb400000e00ff */
[----:B0-----:R-:W-:-:S02]  /*1270*/  @P1 IMAD.IADD R6, R6, 0x1, R33 ;  /* 0x0000000106061824 */ /* 0x001fc400078e0221 */
[----:B-1----:R-:W-:-:S05]  /*1280*/  FADD.FTZ R31, R4, R31 ;  /* 0x0000001f041f7221 */ /* 0x002fca0000010000 */
[----:B------:R-:W-:Y:S01]  /*1290*/  @P1 FSEL R4, R31, R4, !P0 ;  /* 0x000000041f041208 */ /* 0x000fe20004000000 */
[----:B--2---:R-:W-:-:S04]  /*12a0*/  FADD.FTZ R0, R5, R0 ;  /* 0x0000000005007221 */ /* 0x004fc80000010000 */
[----:B------:R-:W0:Y:S01]  /*12b0*/  SHFL.UP PT, R33, R4, 0x10, RZ ;  /* 0x0600000004217989 */ /* 0x000e2200000e00ff */
[----:B------:R-:W-:Y:S02]  /*12c0*/  @P1 FSEL R5, R0, R5, !P0 ;  /* 0x0000000500051208 */ /* 0x000fe40004000000 */
[----:B------:R-:W-:Y:S02]  /*12d0*/  ISETP.GE.AND P1, PT, R34, 0x10, PT ;  /* 0x000000102200780c */ /* 0x000fe40003f26270 */
[----:B------:R-:W-:Y:S01]  /*12e0*/  ISETP.NE.AND P0, PT, R6, RZ, PT ;  /* 0x000000ff0600720c */ /* 0x000fe20003f05270 */
[----:B------:R-:W1:Y:S01]  /*12f0*/  SHFL.UP PT, R36, R5, 0x10, RZ ;  /* 0x0600000005247989 */ /* 0x000e6200000e00ff */
[----:B0-----:R-:W-:-:S09]  /*1300*/  FADD.FTZ R33, R4, R33 ;  /* 0x0000002104217221 */ /* 0x001fd20000010000 */
[----:B------:R-:W-:Y:S01]  /*1310*/  @P1 FSEL R4, R33, R4, !P0 ;  /* 0x0000000421041208 */ /* 0x000fe20004000000 */
[----:B-1----:R-:W-:Y:S01]  /*1320*/  FADD.FTZ R36, R5, R36 ;  /* 0x0000002405247221 */ /* 0x002fe20000010000 */
[----:B------:R-:W0:Y:S04]  /*1330*/  SHFL.UP PT, R33, R6, 0x10, RZ ;  /* 0x0600000006217989 */ /* 0x000e2800000e00ff */
[----:B------:R-:W-:Y:S01]  /*1340*/  @P1 FSEL R5, R36, R5, !P0 ;  /* 0x0000000524051208 */ /* 0x000fe20004000000 */
[----:B------:R-:W1:Y:S01]  /*1350*/  SHFL.UP PT, R4, R4, 0x1, RZ ;  /* 0x0420000004047989 */ /* 0x000e6200000e00ff */
[----:B------:R-:W-:Y:S02]  /*1360*/  ISETP.GE.AND P0, PT, R34, 0x10, PT ;  /* 0x000000102200780c */ /* 0x000fe40003f06270 */
[----:B------:R-:W-:-:S02]  /*1370*/  ISETP.NE.AND P1, PT, R3, RZ, PT ;  /* 0x000000ff0300720c */ /* 0x000fc40003f25270 */
[----:B------:R-:W2:Y:S09]  /*1380*/  SHFL.UP PT, R5, R5, 0x1, RZ ;  /* 0x0420000005057989 */ /* 0x000eb200000e00ff */
[----:B0-----:R-:W-:Y:S02]  /*1390*/  @P0 IADD3 R6, R6, R33, RZ ;  /* 0x0000002106060210 */ /* 0x001fe40007ffe0ff */
[----:B------:R-:W0:Y:S03]  /*13a0*/  S2R R33, SR_TID.X ;  /* 0x0000000000217919 */ /* 0x000e260000002100 */
[----:B-1----:R3:W4:Y:S02]  /*13b0*/  SHFL.UP PT, R34, R6, 0x1, RZ ;  /* 0x0420000006227989 */ /* 0x00272400000e00ff */
.L_x_1739:
[----:B------:R-:W-:Y:S02]  /*13c0*/  P2R R3, PR, RZ, 0x2 ;  /* 0x00000002ff037803 */ /* 0x000fe40000000000 */
[----:B0-----:R-:W-:Y:S02]  /*13d0*/  ISETP.NE.AND P1, PT, R33, RZ, PT ;  /* 0x000000ff2100720c */ /* 0x001fe40003f25270 */
[----:B------:R-:W-:Y:S02]  /*13e0*/  P2R R0, PR, RZ, 0x4 ;  /* 0x00000004ff007803 */ /* 0x000fe40000000000 */
[----:B------:R-:W-:-:S09]  /*13f0*/  PLOP3.LUT P0, PT, PT, PT, PT, 0x80, 0x0 ;  /* 0x000000000000781c */ /* 0x000fd20003f0f070 */
[----:B------:R-:W-:Y:S01]  /*1400*/  @P1 ISETP.NE.AND P2, PT, R13, RZ, PT ;  /* 0x000000ff0d00120c */ /* 0x000fe20003f45270 */
[----:B----4-:R-:W-:-:S03]  /*1410*/  @P1 IMAD.IADD R13, R34, 0x1, R13 ;  /* 0x00000001220d1824 */ /* 0x010fc600078e020d */
[----:B------:R-:W-:Y:S02]  /*1420*/  @P1 PLOP3.LUT P0, PT, P2, PT, PT, 0x80, 0x0 ;  /* 0x000000000000181c */ /* 0x000fe4000170f070 */
[----:B------:R-:W-:Y:S02]  /*1430*/  ISETP.NE.AND P2, PT, R0, RZ, PT ;  /* 0x000000ff0000720c */ /* 0x000fe40003f45270 */
[----:B------:R-:W0:Y:S01]  /*1440*/  S2R R0, SR_CgaCtaId ;  /* 0x0000000000007919 */ /* 0x000e220000008800 */
[----:B------:R-:W-:Y:S02]  /*1450*/  ISETP.NE.AND P1, PT, R3, RZ, PT ;  /* 0x000000ff0300720c */ /* 0x000fe40003f25270 */
[----:B------:R-:W-:-:S06]  /*1460*/  MOV R3, 0x400 ;  /* 0x0000040000037802 */ /* 0x000fcc0000000f00 */
[----:B------:R-:W-:Y:S01]  /*1470*/  @!P0 FADD.FTZ R26, R4, R26 ;  /* 0x0000001a041a8221 */ /* 0x000fe20000010000 */
[----:B--2---:R-:W-:Y:S01]  /*1480*/  @!P0 FADD.FTZ R28, R5, R28 ;  /* 0x0000001c051c8221 */ /* 0x004fe20000010000 */
[----:B------:R-:W1:Y:S01]  /*1490*/  S2R R4, SR_TID.X ;  /* 0x0000000000047919 */ /* 0x000e620000002100 */
[----:B------:R-:W-:-:S13]  /*14a0*/  ISETP.NE.AND P0, PT, R35, RZ, PT ;  /* 0x000000ff2300720c */ /* 0x000fda0003f05270 */
[----:B------:R-:W-:Y:S01]  /*14b0*/  @!P0 FADD.FTZ R29, R29, R28 ;  /* 0x0000001c1d1d8221 */ /* 0x000fe20000010000 */
[----:B------:R-:W-:-:S03]  /*14c0*/  @!P0 FADD.FTZ R27, R27, R26 ;  /* 0x0000001a1b1b8221 */ /* 0x000fc60000010000 */
[----:B------:R-:W-:Y:S01]  /*14d0*/  @!P6 FADD.FTZ R25, R25, R29 ;  /* 0x0000001d1919e221 */ /* 0x000fe20000010000 */
[----:B------:R-:W-:Y:S01]  /*14e0*/  @!P6 FADD.FTZ R22, R22, R27 ;  /* 0x0000001b1616e221 */ /* 0x000fe20000010000 */
[----:B0-----:R-:W-:Y:S02]  /*14f0*/  LEA R3, R0, R3, 0x18 ;  /* 0x0000000300037211 */ /* 0x001fe400078ec0ff */
[----:B------:R-:W-:Y:S01]  /*1500*/  @!P5 FADD.FTZ R20, R20, R25 ;  /* 0x000000191414d221 */ /* 0x000fe20000010000 */
[----:B------:R-:W-:-:S03]  /*1510*/  @!P5 FADD.FTZ R21, R21, R22 ;  /* 0x000000161515d221 */ /* 0x000fc60000010000 */
[----:B------:R-:W-:Y:S01]  /*1520*/  @!P4 FADD.FTZ R19, R19, R20 ;  /* 0x000000141313c221 */ /* 0x000fe20000010000 */
[----:B------:R-:W-:-:S03]  /*1530*/  @!P4 FADD.FTZ R16, R16, R21 ;  /* 0x000000151010c221 */ /* 0x000fc60000010000 */
[----:B------:R-:W-:Y:S01]  /*1540*/  @!P3 FADD.FTZ R14, R14, R19 ;  /* 0x000000130e0eb221 */ /* 0x000fe20000010000 */
[----:B------:R-:W-:Y:S01]  /*1550*/  @!P3 FADD.FTZ R15, R15, R16 ;  /* 0x000000100f0fb221 */ /* 0x000fe20000010000 */
[----:B-1----:R-:W-:Y:S02]  /*1560*/  IMAD R4, R4, 0x6c, R3 ;  /* 0x0000006c04047824 */ /* 0x002fe400078e0203 */
        /* <DEDUP_REMOVED lines=9> */
[----:B------:R1:W-:Y:S02]  /*1600*/  STS [R4+0x14], R28 ;  /* 0x0000141c04007388 */ /* 0x0003e40000000800 */
[----:B------:R-:W-:Y:S02]  /*1610*/  IMAD.IADD R18, R18, 0x1, R23 ;  /* 0x0000000112127824 */ /* 0x000fe400078e0217 */
[----:B------:R1:W-:Y:S03]  /*1620*/  STS [R4+0x18], R26 ;  /* 0x0000181a04007388 */ /* 0x0003e60000000800 */
[----:B------:R-:W-:Y:S01]  /*1630*/  IADD3 R17, R17, R18, RZ ;  /* 0x0000001211117210 */ /* 0x000fe20007ffe0ff */
[----:B------:R1:W-:Y:S04]  /*1640*/  STS [R4+0x28], R24 ;  /* 0x0000281804007388 */ /* 0x0003e80000000800 */
[----:B------:R-:W-:Y:S01]  /*1650*/  IMAD.IADD R12, R12, 0x1, R17 ;  /* 0x000000010c0c7824 */ /* 0x000fe200078e0211 */
[----:B------:R1:W-:Y:S03]  /*1660*/  STS [R4+0x20], R29 ;  /* 0x0000201d04007388 */ /* 0x0003e60000000800 */
        /* <DEDUP_REMOVED lines=19> */
.L_x_1719:
[----:B------:R-:W0:Y:S01]  /*17a0*/  S2R R0, SR_TID.X ;  /* 0x0000000000007919 */ /* 0x000e220000002100 */
[----:B------:R-:W2:Y:S01]  /*17b0*/  LDC R5, c[0x0][0x29c] ;  /* 0x0000a700ff057b82 */ /* 0x000ea20000000800 */
[----:B-1----:R-:W-:Y:S01]  /*17c0*/  MOV R10, 0x400 ;  /* 0x00000400000a7802 */ /* 0x002fe20000000f00 */
[----:B------:R-:W-:Y:S05]  /*17d0*/  WARPSYNC.ALL ;  /* 0x0000000000007948 */ /* 0x000fea0003800000 */
[----:B------:R-:W1:Y:S01]  /*17e0*/  S2R R9, SR_CgaCtaId ;  /* 0x0000000000097919 */ /* 0x000e620000008800 */
[----:B------:R-:W4:Y:S01]  /*17f0*/  S2R R8, SR_TID.X ;  /* 0x0000000000087919 */ /* 0x000f220000002100 */
[----:B0-----:R-:W-:Y:S01]  /*1800*/  LEA.HI R3, R0, R0, RZ, 0x1d ;  /* 0x0000000000037211 */ /* 0x001fe200078fe8ff */
[----:B--2---:R-:W-:Y:S01]  /*1810*/  IMAD R0, R2, R5, RZ ;  /* 0x0000000502007224 */ /* 0x004fe200078e02ff */
[----:B-1----:R-:W-:-:S04]  /*1820*/  LEA R4, R9, R10, 0x18 ;  /* 0x0000000a09047211 */ /* 0x002fc800078ec0ff */
[----:B----4-:R-:W-:Y:S01]  /*1830*/  LEA R0, R8, -R0, 0x1 ;  /* 0x8000000008007211 */ /* 0x010fe200078e08ff */
[----:B------:R-:W-:Y:S01]  /*1840*/  IMAD R11, R3, 0xc, R4 ;  /* 0x0000000c030b7824 */ /* 0x000fe200078e0204 */
[----:B------:R-:W-:Y:S01]  /*1850*/  BAR.SYNC.DEFER_BLOCKING 0x0 ;  /* 0x0000000000007b1d */ /* 0x000fe20000010000 */
[----:B------:R-:W-:-:S05]  /*1860*/  VIADD R3, R5, 0xfffffffe ;  /* 0xfffffffe05037836 */ /* 0x000fca0000000000 */
[----:B------:R-:W-:Y:S02]  /*1870*/  ISETP.NE.AND P1, PT, R0, R3, PT ;  /* 0x000000030000720c */ /* 0x000fe40003f25270 */
[----:B------:R-:W3:Y:S08]  /*1880*/  S2UR UR6, SR_CTAID.X ;  /* 0x00000000000679c3 */ /* 0x000ef00000002500 */
[----:B------:R-:W3:Y:S03]  /*1890*/  LDC R7, c[0x0][0x298] ;  /* 0x0000a600ff077b82 */ /* 0x000ee60000000800 */
[----:B------:R-:W-:Y:S01]  /*18a0*/  @!P1 VIADD R0, R10, 0xda0 ;  /* 0x00000da00a009836 */ /* 0x000fe20000000000 */
[----:B------:R-:W-:Y:S04]  /*18b0*/  @!P1 LDS R5, [R11+0x18] ;  /* 0x000018000b059984 */ /* 0x000fe80000000800 */
[----:B------:R-:W-:Y:S01]  /*18c0*/  @!P1 LEA R3, R9, R0, 0x18 ;  /* 0x0000000009039211 */ /* 0x000fe200078ec0ff */
[----:B------:R-:W0:Y:S03]  /*18d0*/  @!P1 LDS R4, [R11+0x14] ;  /* 0x000014000b049984 */ /* 0x000e260000000800 */
[----:B------:R-:W-:Y:S01]  /*18e0*/  @!P1 LEA R3, R2, R3, 0x3 ;  /* 0x0000000302039211 */ /* 0x000fe200078e18ff */
[----:B---3--:R-:W-:Y:S01]  /*18f0*/  IMAD R6, R7, UR6, R8 ;  /* 0x0000000607067c24 */ /* 0x008fe2000f8e0208 */
[----:B------:R-:W-:-:S04]  /*1900*/  ULDC UR6, c[0x0][0x288] ;  /* 0x0000a20000067ab9 */ /* 0x000fc80000000800 */
[----:B------:R-:W-:-:S04]  /*1910*/  ISETP.GE.AND P0, PT, R6, UR6, PT ;  /* 0x0000000606007c0c */ /* 0x000fc8000bf06270 */
[----:B------:R-:W-:Y:S01]  /*1920*/  ISETP.GE.U32.OR P0, PT, R8, R7, P0 ;  /* 0x000000070800720c */ /* 0x000fe20000706470 */
[----:B0-----:R0:W-:Y:S01]  /*1930*/  @!P1 STS.64 [R3], R4 ;  /* 0x0000000403009388 */ /* 0x0011e20000000a00 */
        /* <DEDUP_REMOVED lines=17> */
.L_x_1720:
[----:B------:R-:W-:Y:S01]  /*1a50*/  HFMA2.MMA R0, -RZ, RZ, 0, 5.9604644775390625e-08 ;  /* 0x00000001ff007435 */ /* 0x000fe200000001ff */
[----:B------:R-:W-:Y:S01]  /*1a60*/  IMAD.MOV.U32 R3, RZ, RZ, R6 ;  /* 0x000000ffff037224 */ /* 0x000fe200078e0006 */
[----:B------:R-:W-:Y:S01]  /*1a70*/  P2R R36, PR, RZ, 0x4 ;  /* 0x00000004ff247803 */ /* 0x000fe20000000000 */
[----:B------:R-:W-:Y:S01]  /*1a80*/  IMAD.MOV.U32 R31, RZ, RZ, RZ ;  /* 0x000000ffff1f7224 */ /* 0x000fe200078e00ff */
[----:B------:R-:W-:Y:S01]  /*1a90*/  ISETP.GE.AND P2, PT, R34, 0x1, PT ;  /* 0x000000012200780c */ /* 0x000fe20003f46270 */
[----:B------:R-:W-:Y:S01]  /*1aa0*/  IMAD.MOV.U32 R32, RZ, RZ, -0x1 ;  /* 0xffffffffff207424 */ /* 0x000fe200078e00ff */
[----:B------:R-:W-:Y:S02]  /*1ab0*/  P2R R37, PR, RZ, 0x2 ;  /* 0x00000002ff257803 */ /* 0x000fe40000000000 */
[----:B------:R-:W-:-:S13]  /*1ac0*/  ISETP.NE.AND P1, PT, R6, RZ, PT ;  /* 0x000000ff0600720c */ /* 0x000fda0003f25270 */
[----:B------:R-:W-:Y:S05]  /*1ad0*/  WARPSYNC.COLLECTIVE R32, `(.L_x_1721) ;  /* 0x0000000020087348 */ /* 0x000fea0003c00000 */
[----:B------:R0:W1:Y:S02]  /*1ae0*/  SHFL.UP P0, R0, R3, R0, R31 ;  /* 0x0400000003007389 */ /* 0x000064000000001f */
[----:B01----:R-:W-:Y:S01]  /*1af0*/  ENDCOLLECTIVE ;  /* 0x000000000000791b */ /* 0x003fe20003800000 */
.L_x_1721:
[----:B------:R-:W-:Y:S01]  /*1b00*/  IMAD.MOV.U32 R3, RZ, RZ, R5 ;  /* 0x000000ffff037224 */ /* 0x000fe200078e0005 */
[----:B------:R-:W-:Y:S01]  /*1b10*/  MOV R33, R0 ;  /* 0x0000000000217202 */ /* 0x000fe20000000f00 */
[----:B------:R-:W-:-:S03]  /*1b20*/  IMAD.MOV.U32 R0, RZ, RZ, 0x1 ;  /* 0x00000001ff007424 */ /* 0x000fc600078e00ff */
[----:B------:R-:W-:-:S07]  /*1b30*/  @P2 IADD3 R6, R6, R33, RZ ;  /* 0x0000002106062210 */ /* 0x000fce0007ffe0ff */
[----:B------:R-:W-:Y:S05]  /*1b40*/  WARPSYNC.COLLECTIVE R32, `(.L_x_1722) ;  /* 0x0000000020087348 */ /* 0x000fea0003c00000 */
[----:B------:R0:W1:Y:S02]  /*1b50*/  SHFL.UP P0, R0, R3, R0, R31 ;  /* 0x0400000003007389 */ /* 0x000064000000001f */
[----:B01----:R-:W-:Y:S01]  /*1b60*/  ENDCOLLECTIVE ;  /* 0x000000000000791b */ /* 0x003fe20003800000 */
.L_x_1722:
[----:B------:R-:W-:Y:S01]  /*1b70*/  MOV R3, R4 ;  /* 0x0000000400037202 */ /* 0x000fe20000000f00 */
[----:B------:R-:W-:-:S05]  /*1b80*/  FADD.FTZ R0, R5, R0 ;  /* 0x0000000005007221 */ /* 0x000fca0000010000 */
[----:B------:R-:W-:Y:S01]  /*1b90*/  @P2 FSEL R5, R0, R5, !P1 ;  /* 0x0000000500052208 */ /* 0x000fe20004800000 */
[----:B------:R-:W-:-:S07]  /*1ba0*/  IMAD.MOV.U32 R0, RZ, RZ, 0x1 ;  /* 0x00000001ff007424 */ /* 0x000fce00078e00ff */
[----:B------:R-:W-:Y:S05]  /*1bb0*/  WARPSYNC.COLLECTIVE R32, `(.L_x_1723) ;  /* 0x0000000020087348 */ /* 0x000fea0003c00000 */
[----:B------:R0:W1:Y:S02]  /*1bc0*/  SHFL.UP P0, R0, R3, R0, R31 ;  /* 0x0400000003007389 */ /* 0x000064000000001f */
[----:B01----:R-:W-:Y:S01]  /*1bd0*/  ENDCOLLECTIVE ;  /* 0x000000000000791b */ /* 0x003fe20003800000 */
.L_x_1723:
        /* <DEDUP_REMOVED lines=11> */
.L_x_1724:
[----:B------:R-:W-:Y:S02]  /*1c90*/  IMAD.MOV.U32 R3, RZ, RZ, R5 ;  /* 0x000000ffff037224 */ /* 0x000fe400078e0005 */
[----:B------:R-:W-:Y:S01]  /*1ca0*/  IMAD.MOV.U32 R33, RZ, RZ, R0 ;  /* 0x000000ffff217224 */ /* 0x000fe200078e0000 */
[----:B------:R-:W-:-:S03]  /*1cb0*/  MOV R0, 0x2 ;  /* 0x0000000200007802 */ /* 0x000fc60000000f00 */
[----:B------:R-:W-:-:S07]  /*1cc0*/  @P1 IMAD.IADD R6, R6, 0x1, R33 ;  /* 0x0000000106061824 */ /* 0x000fce00078e0221 */
[----:B------:R-:W-:Y:S05]  /*1cd0*/  WARPSYNC.COLLECTIVE R32, `(.L_x_1725) ;  /* 0x0000000020087348 */ /* 0x000fea0003c00000 */
[----:B------:R0:W1:Y:S02]  /*1ce0*/  SHFL.UP P0, R0, R3, R0, R31 ;  /* 0x0400000003007389 */ /* 0x000064000000001f */
[----:B01----:R-:W-:Y:S01]  /*1cf0*/  ENDCOLLECTIVE ;  /* 0x000000000000791b */ /* 0x003fe20003800000 */
.L_x_1725:
[----:B------:R-:W-:Y:S02]  /*1d00*/  IMAD.MOV.U32 R3, RZ, RZ, R4 ;  /* 0x000000ffff037224 */ /* 0x000fe400078e0004 */
[----:B------:R-:W-:-:S05]  /*1d10*/  FADD.FTZ R0, R5, R0 ;  /* 0x0000000005007221 */ /* 0x000fca0000010000 */
[----:B------:R-:W-:Y:S01]  /*1d20*/  @P1 FSEL R5, R0, R5, !P2 ;  /* 0x0000000500051208 */ /* 0x000fe20005000000 */
[----:B------:R-:W-:-:S07]  /*1d30*/  IMAD.MOV.U32 R0, RZ, RZ, 0x2 ;  /* 0x00000002ff007424 */ /* 0x000fce00078e00ff */
[----:B------:R-:W-:Y:S05]  /*1d40*/  WARPSYNC.COLLECTIVE R32, `(.L_x_1726) ;  /* 0x0000000020087348 */ /* 0x000fea0003c00000 */
[----:B------:R0:W1:Y:S02]  /*1d50*/  SHFL.UP P0, R0, R3, R0, R31 ;  /* 0x0400000003007389 */ /* 0x000064000000001f */
[----:B01----:R-:W-:Y:S01]  /*1d60*/  ENDCOLLECTIVE ;  /* 0x000000000000791b */ /* 0x003fe20003800000 */
.L_x_1726:
[----:B------:R-:W-:Y:S01]  /*1d70*/  IMAD.MOV.U32 R3, RZ, RZ, R6 ;  /* 0x000000ffff037224 */ /* 0x000fe200078e0006 */
[----:B------:R-:W-:Y:S01]  /*1d80*/  MOV R31, R0 ;  /* 0x00000000001f7202 */ /* 0x000fe20000000f00 */
[----:B------:R-:W-:-:S04]  /*1d90*/  HFMA2.MMA R0, -RZ, RZ, 0, 2.384185791015625e-07 ;  /* 0x00000004ff007435 */ /* 0x000fc800000001ff */
        /* <DEDUP_REMOVED lines=8> */
.L_x_1727:
[----:B------:R-:W-:Y:S01]  /*1e20*/  MOV R3, R5 ;  /* 0x0000000500037202 */ /* 0x000fe20000000f00 */
[----:B------:R-:W-:Y:S02]  /*1e30*/  IMAD.MOV.U32 R33, RZ, RZ, R0 ;  /* 0x000000ffff217224 */ /* 0x000fe400078e0000 */
[----:B------:R-:W-:-:S03]  /*1e40*/  IMAD.MOV.U32 R0, RZ, RZ, 0x4 ;  /* 0x00000004ff007424 */ /* 0x000fc600078e00ff */
[----:B------:R-:W-:-:S07]  /*1e50*/  @P1 IADD3 R6, R6, R33, RZ ;  /* 0x0000002106061210 */ /* 0x000fce0007ffe0ff */
[----:B------:R-:W-:Y:S05]  /*1e60*/  WARPSYNC.COLLECTIVE R32, `(.L_x_1728) ;  /* 0x0000000020087348 */ /* 0x000fea0003c00000 */
[----:B------:R0:W1:Y:S02]  /*1e70*/  SHFL.UP P0, R0, R3, R0, R31 ;  /* 0x0400000003007389 */ /* 0x000064000000001f */
[----:B01----:R-:W-:Y:S01]  /*1e80*/  ENDCOLLECTIVE ;  /* 0x000000000000791b */ /* 0x003fe20003800000 */
.L_x_1728:
[----:B------:R-:W-:Y:S02]  /*1e90*/  IMAD.MOV.U32 R3, RZ, RZ, R4 ;  /* 0x000000ffff037224 */ /* 0x000fe400078e0004 */
[----:B------:R-:W-:-:S05]  /*1ea0*/  FADD.FTZ R0, R5, R0 ;  /* 0x0000000005007221 */ /* 0x000fca0000010000 */
[----:B------:R-:W-:Y:S01]  /*1eb0*/  @P1 FSEL R5, R0, R5, !P2 ;  /* 0x0000000500051208 */ /* 0x000fe20005000000 */
[----:B------:R-:W-:-:S11]  /*1ec0*/  HFMA2.MMA R0, -RZ, RZ, 0, 2.384185791015625e-07 ;  /* 0x00000004ff007435 */ /* 0x000fd600000001ff */
[----:B------:R-:W-:Y:S05]  /*1ed0*/  WARPSYNC.COLLECTIVE R32, `(.L_x_1729) ;  /* 0x0000000020087348 */ /* 0x000fea0003c00000 */
[----:B------:R0:W1:Y:S02]  /*1ee0*/  SHFL.UP P0, R0, R3, R0, R31 ;  /* 0x0400000003007389 */ /* 0x000064000000001f */
[----:B01----:R-:W-:Y:S01]  /*1ef0*/  ENDCOLLECTIVE ;  /* 0x000000000000791b */ /* 0x003fe20003800000 */
.L_x_1729:
[----:B------:R-:W-:Y:S02]  /*1f00*/  IMAD.MOV.U32 R3, RZ, RZ, R6 ;  /* 0x000000ffff037224 */ /* 0x000fe400078e0006 */
[----:B------:R-:W-:Y:S01]  /*1f10*/  IMAD.MOV.U32 R31, RZ, RZ, R0 ;  /* 0x000000ffff1f7224 */ /* 0x000fe200078e0000 */
[----:B------:R-:W-:-:S03]  /*1f20*/  MOV R0, 0x8 ;  /* 0x0000000800007802 */ /* 0x000fc60000000f00 */
        /* <DEDUP_REMOVED lines=8> */
.L_x_1730:
[----:B------:R-:W-:Y:S01]  /*1fb0*/  IMAD.MOV.U32 R3, RZ, RZ, R5 ;  /* 0x000000ffff037224 */ /* 0x000fe200078e0005 */
[----:B------:R-:W-:Y:S01]  /*1fc0*/  MOV R33, R0 ;  /* 0x0000000000217202 */ /* 0x000fe20000000f00 */
[----:B------:R-:W-:-:S03]  /*1fd0*/  HFMA2.MMA R0, -RZ, RZ, 0, 4.76837158203125e-07 ;  /* 0x00000008ff007435 */ /* 0x000fc600000001ff */
[----:B------:R-:W-:-:S08]  /*1fe0*/  @P1 IADD3 R6, R6, R33, RZ ;  /* 0x0000002106061210 */ /* 0x000fd00007ffe0ff */
[----:B------:R-:W-:Y:S05]  /*1ff0*/  WARPSYNC.COLLECTIVE R32, `(.L_x_1731) ;  /* 0x0000000020087348 */ /* 0x000fea0003c00000 */
[----:B------:R0:W1:Y:S02]  /*2000*/  SHFL.UP P0, R0, R3, R0, R31 ;  /* 0x0400000003007389 */ /* 0x000064000000001f */
[----:B01----:R-:W-:Y:S01]  /*2010*/  ENDCOLLECTIVE ;  /* 0x000000000000791b */ /* 0x003fe20003800000 */
.L_x_1731:
[----:B------:R-:W-:Y:S02]  /*2020*/  IMAD.MOV.U32 R3, RZ, RZ, R4 ;  /* 0x000000ffff037224 */ /* 0x000fe400078e0004 */
[----:B------:R-:W-:-:S05]  /*2030*/  FADD.FTZ R0, R5, R0 ;  /* 0x0000000005007221 */ /* 0x000fca0000010000 */
[----:B------:R-:W-:Y:S02]  /*2040*/  @P1 FSEL R5, R0, R5, !P2 ;  /* 0x0000000500051208 */ /* 0x000fe40005000000 */
[----:B------:R-:W-:-:S07]  /*2050*/  MOV R0, 0x8 ;  /* 0x0000000800007802 */ /* 0x000fce0000000f00 */
[----:B------:R-:W-:Y:S05]  /*2060*/  WARPSYNC.COLLECTIVE R32, `(.L_x_1732) ;  /* 0x0000000020087348 */ /* 0x000fea0003c00000 */
[----:B------:R0:W1:Y:S02]  /*2070*/  SHFL.UP P0, R0, R3, R0, R31 ;  /* 0x0400000003007389 */ /* 0x000064000000001f */
[----:B01----:R-:W-:Y:S01]  /*2080*/  ENDCOLLECTIVE ;  /* 0x000000000000791b */ /* 0x003fe20003800000 */
.L_x_1732:
[----:B------:R-:W-:Y:S02]  /*2090*/  IMAD.MOV.U32 R3, RZ, RZ, R6 ;  /* 0x000000ffff037224 */ /* 0x000fe400078e0006 */
[----:B------:R-:W-:Y:S01]  /*20a0*/  IMAD.MOV.U32 R31, RZ, RZ, R0 ;  /* 0x000000ffff1f7224 */ /* 0x000fe200078e0000 */
[----:B------:R-:W-:-:S03]  /*20b0*/  HFMA2.MMA R0, -RZ, RZ, 0, 9.5367431640625e-07 ;  /* 0x00000010ff007435 */ /* 0x000fc600000001ff */
        /* <DEDUP_REMOVED lines=8> */
.L_x_1733:
[----:B------:R-:W-:Y:S02]  /*2140*/  MOV R3, R5 ;  /* 0x0000000500037202 */ /* 0x000fe40000000f00 */
[----:B------:R-:W-:Y:S02]  /*2150*/  ISETP.GE.AND P0, PT, R34, 0x10, PT ;  /* 0x000000102200780c */ /* 0x000fe40003f06270 */
[----:B------:R-:W-:Y:S01]  /*2160*/  MOV R33, R0 ;  /* 0x0000000000217202 */ /* 0x000fe20000000f00 */
[----:B------:R-:W-:-:S10]  /*2170*/  IMAD.MOV.U32 R0, RZ, RZ, 0x10 ;  /* 0x00000010ff007424 */ /* 0x000fd400078e00ff */
[----:B------:R-:W-:-:S07]  /*2180*/  @P0 IMAD.IADD R6, R6, 0x1, R33 ;  /* 0x0000000106060824 */ /* 0x000fce00078e0221 */
[----:B------:R-:W-:Y:S05]  /*2190*/  WARPSYNC.COLLECTIVE R32, `(.L_x_1734) ;  /* 0x0000000020087348 */ /* 0x000fea0003c00000 */
[----:B------:R0:W1:Y:S02]  /*21a0*/  SHFL.UP P0, R0, R3, R0, R31 ;  /* 0x0400000003007389 */ /* 0x000064000000001f */
[----:B01----:R-:W-:Y:S01]  /*21b0*/  ENDCOLLECTIVE ;  /* 0x000000000000791b */ /* 0x003fe20003800000 */
.L_x_1734:
[----:B------:R-:W-:Y:S01]  /*21c0*/  IMAD.MOV.U32 R3, RZ, RZ, R4 ;  /* 0x000000ffff037224 */ /* 0x000fe200078e0004 */
[----:B------:R-:W-:Y:S01]  /*21d0*/  MOV R36, R0 ;  /* 0x0000000000247202 */ /* 0x000fe20000000f00 */
[----:B------:R-:W-:-:S04]  /*21e0*/  HFMA2.MMA R0, -RZ, RZ, 0, 9.5367431640625e-07 ;  /* 0x00000010ff007435 */ /* 0x000fc800000001ff */
[----:B------:R-:W-:-:S07]  /*21f0*/  FADD.FTZ R36, R5, R36 ;  /* 0x0000002405247221 */ /* 0x000fce0000010000 */
[----:B------:R-:W-:Y:S05]  /*2200*/  WARPSYNC.COLLECTIVE R32, `(.L_x_1735) ;  /* 0x0000000020087348 */ /* 0x000fea0003c00000 */
[----:B------:R0:W1:Y:S02]  /*2210*/  SHFL.UP P0, R0, R3, R0, R31 ;  /* 0x0400000003007389 */ /* 0x000064000000001f */
[----:B01----:R-:W-:Y:S01]  /*2220*/  ENDCOLLECTIVE ;  /* 0x000000000000791b */ /* 0x003fe20003800000 */
.L_x_1735:
[----:B------:R-:W-:Y:S02]  /*2230*/  MOV R3, R6 ;  /* 0x0000000600037202 */ /* 0x000fe40000000f00 */
[----:B------:R-:W-:Y:S01]  /*2240*/  ISETP.GE.AND P0, PT, R34, 0x10, PT ;  /* 0x000000102200780c */ /* 0x000fe20003f06270 */
[----:B------:R-:W-:Y:S02]  /*2250*/  IMAD.MOV.U32 R33, RZ, RZ, R0 ;  /* 0x000000ffff217224 */ /* 0x000fe400078e0000 */
[----:B------:R-:W-:Y:S02]  /*2260*/  IMAD.MOV.U32 R0, RZ, RZ, 0x1 ;  /* 0x00000001ff007424 */ /* 0x000fe400078e00ff */
[----:B------:R-:W-:-:S08]  /*2270*/  FADD.FTZ R33, R4, R33 ;  /* 0x0000002104217221 */ /* 0x000fd00000010000 */
[----:B------:R-:W-:Y:S02]  /*2280*/  @P0 FSEL R4, R33, R4, !P1 ;  /* 0x0000000421040208 */ /* 0x000fe40004800000 */
[----:B------:R-:W-:-:S07]  /*2290*/  @P0 FSEL R5, R36, R5, !P1 ;  /* 0x0000000524050208 */ /* 0x000fce0004800000 */
[----:B------:R-:W-:Y:S05]  /*22a0*/  WARPSYNC.COLLECTIVE R32, `(.L_x_1736) ;  /* 0x0000000020087348 */ /* 0x000fea0003c00000 */
[----:B------:R0:W1:Y:S02]  /*22b0*/  SHFL.UP P0, R0, R3, R0, R31 ;  /* 0x0400000003007389 */ /* 0x000064000000001f */
[----:B01----:R-:W-:Y:S01]  /*22c0*/  ENDCOLLECTIVE ;  /* 0x000000000000791b */ /* 0x003fe20003800000 */
.L_x_1736:
[----:B------:R-:W-:Y:S01]  /*22d0*/  ISETP.NE.AND P1, PT, R37, RZ, PT ;  /* 0x000000ff2500720c */ /* 0x000fe20003f25270 */
[----:B------:R-:W0:Y:S01]  /*22e0*/  S2R R33, SR_TID.X ;  /* 0x0000000000217919 */ /* 0x000e220000002100 */
[----:B------:R-:W-:Y:S01]  /*22f0*/  IMAD.MOV.U32 R3, RZ, RZ, R5 ;  /* 0x000000ffff037224 */ /* 0x000fe200078e0005 */
[----:B------:R-:W-:Y:S01]  /*2300*/  MOV R34, R0 ;  /* 0x0000000000227202 */ /* 0x000fe20000000f00 */
[----:B------:R-:W-:-:S11]  /*2310*/  HFMA2.MMA R0, -RZ, RZ, 0, 5.9604644775390625e-08 ;  /* 0x00000001ff007435 */ /* 0x000fd600000001ff */
[----:B0-----:R-:W-:Y:S05]  /*2320*/  WARPSYNC.COLLECTIVE R32, `(.L_x_1737) ;  /* 0x0000000020087348 */ /* 0x001fea0003c00000 */
[----:B------:R1:W2:Y:S02]  /*2330*/  SHFL.UP P0, R0, R3, R0, R31 ;  /* 0x0400000003007389 */ /* 0x0002a4000000001f */
[----:B012---:R-:W-:Y:S01]  /*2340*/  ENDCOLLECTIVE ;  /* 0x000000000000791b */ /* 0x007fe20003800000 */
.L_x_1737:
[----:B------:R-:W-:Y:S01]  /*2350*/  MOV R3, R4 ;  /* 0x0000000400037202 */ /* 0x000fe20000000f00 */
[----:B------:R-:W-:Y:S02]  /*2360*/  IMAD.MOV.U32 R5, RZ, RZ, R0 ;  /* 0x000000ffff057224 */ /* 0x000fe400078e0000 */
[----:B------:R-:W-:-:S07]  /*2370*/  IMAD.MOV.U32 R0, RZ, RZ, 0x1 ;  /* 0x00000001ff007424 */ /* 0x000fce00078e00ff */
[----:B------:R-:W-:Y:S05]  /*2380*/  WARPSYNC.COLLECTIVE R32, `(.L_x_1738) ;  /* 0x0000000020087348 */ /* 0x000fea0003c00000 */
[----:B------:R0:W1:Y:S02]  /*2390*/  SHFL.UP P0, R0, R3, R0, R31 ;  /* 0x0400000003007389 */ /* 0x000064000000001f */
[----:B01----:R-:W-:Y:S01]  /*23a0*/  ENDCOLLECTIVE ;  /* 0x000000000000791b */ /* 0x003fe20003800000 */
.L_x_1738:
[----:B------:R-:W-:Y:S01]  /*23b0*/  MOV R4, R0 ;  /* 0x0000000000047202 */ /* 0x000fe20000000f00 */
[----:B------:R-:W-:Y:S06]  /*23c0*/  BRA `(.L_x_1739) ;  /* 0xffffffec00fc7947 */ /* 0x000fec000383ffff */
.L_x_1740:
        /* <DEDUP_REMOVED lines=11> */
.L_x_4454:


//--------------------- .text._Z30group_norm_nhwc_fwd_sum_kernelI11Fp32IOFp32WLi120EEv26Group_norm_nhwc_fwd_params --------------------------
	.section	.text._Z30group_norm_nhwc_fwd_sum_kernelI11Fp32IOFp32WLi120EEv26Group_norm_nhwc_fwd_params,"ax",@progbits
	.align	128
        .global         _Z30group_norm_nhwc_fwd_sum_kernelI11Fp32IOFp32WLi120EEv26Group_norm_nhwc_fwd_params
        .type           _Z30group_norm_nhwc_fwd_sum_kernelI11Fp32IOFp32WLi120EEv26Group_norm_nhwc_fwd_params,@function
        .size           _Z30group_norm_nhwc_fwd_sum_kernelI11Fp32IOFp32WLi120EEv26Group_norm_nhwc_fwd_params,(.L_x_4455 - _Z30group_norm_nhwc_fwd_sum_kernelI11Fp32IOFp32WLi120EEv26Group_norm_nhwc_fwd_params)
        .other          _Z30group_norm_nhwc_fwd_sum_kernelI11Fp32IOFp32WLi120EEv26Group_norm_nhwc_fwd_params,@"STO_CUDA_ENTRY STV_DEFAULT"
_Z30group_norm_nhwc_fwd_sum_kernelI11Fp32IOFp32WLi120EEv26Group_norm_nhwc_fwd_params:
.text._Z30group_norm_nhwc_fwd_sum_kernelI11Fp32IOFp32WLi120EEv26Group_norm_nhwc_fwd_params:
        /* <DEDUP_REMOVED lines=23> */
[----:B------:R-:W-:Y:S02]  /*0170*/  IMAD.MOV.U32 R7, RZ, RZ, RZ ;  /* 0x000000ffff077224 */ /* 0x000fe400078e00ff */
[----:B------:R-:W-:Y:S01]  /*0180*/  IMAD.MOV.U32 R20, RZ, RZ, RZ ;  /* 0x000000ffff147224 */ /* 0x000fe200078e00ff */
[----:B------:R-:W-:Y:S02]  /*0190*/  LOP3.LUT P0, R6, R5, 0x3, RZ, 0xc0, !PT ;  /* 0x0000000305067812 */ /* 0x000fe4000780c0ff */
[----:B------:R-:W1:Y:S01]  /*01a0*/  LDC.64 R12, c[0x0][0x280] ;  /* 0x0000a000ff0c7b82 */ /* 0x000e620000000a00 */
[----:B0-----:R-:W-:-:S05]  /*01b0*/  IMAD R10, R11, UR5, R4 ;  /* 0x000000050b0a7c24 */ /* 0x001fca000f8e0204 */
[----:B------:R-:W-:Y:S01]  /*01c0*/  SHF.R.S32.HI R11, RZ, 0x1f, R10 ;  /* 0x0000001fff0b7819 */ /* 0x000fe2000001140a */
[----:B-1----:R-:W-:-:S04]  /*01d0*/  IMAD R8, R12, UR4, RZ ;  /* 0x000000040c087c24 */ /* 0x002fc8000f8e02ff */
[----:B------:R-:W-:Y:S02]  /*01e0*/  IMAD R5, R13, UR8, R8 ;  /* 0x000000080d057c24 */ /* 0x000fe4000f8e0208 */
[----:B------:R-:W-:Y:S01]  /*01f0*/  IMAD.WIDE.U32 R8, R12, UR8, R10 ;  /* 0x000000080c087c25 */ /* 0x000fe2000f8e000a */
[----:B------:R-:W-:-:S03]  /*0200*/  MOV R12, R3 ;  /* 0x00000003000c7202 */ /* 0x000fc60000000f00 */
        /* <DEDUP_REMOVED lines=8> */
.L_x_1743:
        /* <DEDUP_REMOVED lines=23> */
.L_x_1742:
        /* <DEDUP_REMOVED lines=9> */
.L_x_1744:
        /* <DEDUP_REMOVED lines=79> */
.L_x_1741:
[----:B------:R-:W-:Y:S01]  /*0980*/  ULDC UR9, c[0x0][0x29c] ;  /* 0x0000a70000097ab9 */ /* 0x000fe20000000800 */
[----:B------:R-:W-:Y:S01]  /*0990*/  MOV R9, 0x400 ;  /* 0x0000040000097802 */ /* 0x000fe20000000f00 */
[----:B------:R-:W0:Y:S01]  /*09a0*/  I2F.U32.RP R6, UR9 ;  /* 0x0000000900067d06 */ /* 0x000e220008209000 */
[----:B------:R-:W-:Y:S02]  /*09b0*/  ISETP.NE.U32.AND P2, PT, RZ, UR9, PT ;  /* 0x00000009ff007c0c */ /* 0x000fe4000bf45070 */
[----:B------:R-:W-:-:S05]  /*09c0*/  LEA.HI R8, R0, R0, RZ, 0x1e ;  /* 0x0000000000087211 */ /* 0x000fca00078ff0ff */
[----:B0-----:R-:W0:Y:S02]  /*09d0*/  MUFU.RCP R6, R6 ;  /* 0x0000000600067308 */ /* 0x001e240000001000 */
[----:B0-----:R-:W-:Y:S02]  /*09e0*/  VIADD R2, R6, 0xffffffe ;  /* 0x0ffffffe06027836 */ /* 0x001fe40000000000 */
[----:B------:R-:W0:Y:S04]  /*09f0*/  S2R R6, SR_CgaCtaId ;  /* 0x0000000000067919 */ /* 0x000e280000008800 */
[----:B------:R1:W2:Y:S02]  /*0a00*/  F2I.FTZ.U32.TRUNC.NTZ R3, R2 ;  /* 0x0000000200037305 */ /* 0x0002a4000021f000 */
[----:B-1----:R-:W-:Y:S01]  /*0a10*/  IMAD.MOV.U32 R2, RZ, RZ, RZ ;  /* 0x000000ffff027224 */ /* 0x002fe200078e00ff */
[----:B--2---:R-:W-:-:S05]  /*0a20*/  IADD3 R5, RZ, -R3, RZ ;  /* 0x80000003ff057210 */ /* 0x004fca0007ffe0ff */
[----:B------:R-:W-:-:S04]  /*0a30*/  IMAD R5, R5, UR9, RZ ;  /* 0x0000000905057c24 */ /* 0x000fc8000f8e02ff */
[----:B------:R-:W-:-:S06]  /*0a40*/  IMAD.HI.U32 R3, R3, R5, R2 ;  /* 0x0000000503037227 */ /* 0x000fcc00078e0002 */
[----:B------:R-:W-:Y:S01]  /*0a50*/  IMAD.HI.U32 R5, R3, R4, RZ ;  /* 0x0000000403057227 */ /* 0x000fe200078e00ff */
[----:B0-----:R-:W-:-:S04]  /*0a60*/  LEA R11, R6, R9, 0x18 ;  /* 0x00000009060b7211 */ /* 0x001fc800078ec0ff */
[----:B------:R-:W-:Y:S01]  /*0a70*/  IADD3 R3, -R5, RZ, RZ ;  /* 0x000000ff05037210 */ /* 0x000fe20007ffe1ff */
[----:B------:R-:W-:-:S04]  /*0a80*/  IMAD R8, R8, 0xc, R11 ;  /* 0x0000000c08087824 */ /* 0x000fc800078e020b */
[----:B------:R-:W-:Y:S01]  /*0a90*/  IMAD R3, R3, UR9, R4 ;  /* 0x0000000903037c24 */ /* 0x000fe2000f8e0204 */
[----:B------:R0:W-:Y:S04]  /*0aa0*/  STS [R8+0x234], R20 ;  /* 0x0002341408007388 */ /* 0x0001e80000000800 */
[----:B------:R-:W-:Y:S01]  /*0ab0*/  ISETP.GE.U32.AND P0, PT, R3, UR9, PT ;  /* 0x0000000903007c0c */ /* 0x000fe2000bf06070 */
[----:B------:R0:W-:-:S12]  /*0ac0*/  STS [R8+0x238], R7 ;  /* 0x0002380708007388 */ /* 0x0001d80000000800 */
[----:B------:R-:W-:Y:S01]  /*0ad0*/  @P0 VIADD R3, R3, -UR9 ;  /* 0x8000000903030c36 */ /* 0x000fe20008000000 */
[----:B------:R-:W-:-:S04]  /*0ae0*/  @P0 IADD3 R5, R5, 0x1, RZ ;  /* 0x0000000105050810 */ /* 0x000fc80007ffe0ff */
[----:B------:R-:W-:-:S13]  /*0af0*/  ISETP.GE.U32.AND P1, PT, R3, UR9, PT ;  /* 0x0000000903007c0c */ /* 0x000fda000bf26070 */
[----:B------:R-:W-:Y:S01]  /*0b00*/  @P1 VIADD R5, R5, 0x1 ;  /* 0x0000000105051836 */ /* 0x000fe20000000000 */
[----:B------:R-:W-:-:S04]  /*0b10*/  @!P2 LOP3.LUT R5, RZ, UR9, RZ, 0x33, !PT ;  /* 0x00000009ff05ac12 */ /* 0x000fc8000f8e33ff */
[----:B------:R-:W-:-:S05]  /*0b20*/  IADD3 R3, -R5, RZ, RZ ;  /* 0x000000ff05037210 */ /* 0x000fca0007ffe1ff */
        /* <DEDUP_REMOVED lines=8> */
[----:B------:R-:W0:Y:S04]  /*0bb0*/  S2R R23, SR_LANEID ;  /* 0x0000000000177919 */ /* 0x000e280000000000 */
[----:B------:R-:W1:Y:S04]  /*0bc0*/  LDS R10, [R7+0x23c] ;  /* 0x00023c00070a7984 */ /* 0x000e680000000800 */
[----:B------:R-:W2:Y:S04]  /*0bd0*/  LDS R18, [R7+0x248] ;  /* 0x0002480007127984 */ /* 0x000ea80000000800 */
[----:B------:R-:W3:Y:S04]  /*0be0*/  LDS R22, [R7+0x254] ;  /* 0x0002540007167984 */ /* 0x000ee80000000800 */
[----:B------:R-:W-:Y:S04]  /*0bf0*/  LDS R14, [R7+0x240] ;  /* 0x00024000070e7984 */ /* 0x000fe80000000800 */
[----:B------:R-:W4:Y:S04]  /*0c00*/  LDS R15, [R7+0x234] ;  /* 0x00023400070f7984 */ /* 0x000f280000000800 */
[----:B------:R-:W-:Y:S04]  /*0c10*/  LDS R16, [R7+0x244] ;  /* 0x0002440007107984 */ /* 0x000fe80000000800 */
[----:B------:R-:W5:Y:S04]  /*0c20*/  LDS R17, [R7+0x238] ;  /* 0x0002380007117984 */ /* 0x000f680000000800 */
[----:B------:R-:W5:Y:S01]  /*0c30*/  LDS R19, [R7+0x230] ;  /* 0x0002300007137984 */ /* 0x000f620000000800 */
[----:B0-----:R-:W-:-:S03]  /*0c40*/  IMAD.WIDE.U32 R2, R23, -0x77777777, RZ ;  /* 0x8888888917027825 */ /* 0x001fc600078e00ff */
[----:B------:R-:W0:Y:S02]  /*0c50*/  LDS R21, [R7+0x24c] ;  /* 0x00024c0007157984 */ /* 0x000e240000000800 */
[----:B------:R-:W-:Y:S02]  /*0c60*/  SHF.R.U32.HI R2, RZ, 0x4, R3 ;  /* 0x00000004ff027819 */ /* 0x000fe40000011603 */
[----:B------:R-:W0:Y:S03]  /*0c70*/  LDS R20, [R7+0x250] ;  /* 0x0002500007147984 */ /* 0x000e260000000800 */
[----:B------:R-:W-:Y:S01]  /*0c80*/  IMAD R2, R2, -0x1e, R23 ;  /* 0xffffffe202027824 */ /* 0x000fe200078e0217 */
[----:B------:R-:W0:Y:S01]  /*0c90*/  LDS R12, [R7+0x258] ;  /* 0x00025800070c7984 */ /* 0x000e220000000800 */
[----:B-1----:R-:W-:-:S03]  /*0ca0*/  ISETP.NE.AND P0, PT, R10, RZ, PT ;  /* 0x000000ff0a00720c */ /* 0x002fc60003f05270 */
[----:B------:R-:W1:Y:S01]  /*0cb0*/  LDS R13, [R7+0x25c] ;  /* 0x00025c00070d7984 */ /* 0x000e620000000800 */
[----:B--2---:R-:W-:Y:S02]  /*0cc0*/  ISETP.NE.AND P1, PT, R18, RZ, PT ;  /* 0x000000ff1200720c */ /* 0x004fe40003f25270 */
[----:B---3--:R-:W-:-:S07]  /*0cd0*/  ISETP.NE.AND P2, PT, R22, RZ, PT ;  /* 0x000000ff1600720c */ /* 0x008fce0003f45270 */
[----:B----4-:R-:W-:Y:S01]  /*0ce0*/  @!P0 FADD.FTZ R14, R14, R15 ;  /* 0x0000000f0e0e8221 */ /* 0x010fe20000010000 */
[----:B-----5:R-:W-:Y:S01]  /*0cf0*/  @!P0 FADD.FTZ R16, R16, R17 ;  /* 0x0000001110108221 */ /* 0x020fe20000010000 */
[----:B------:R-:W-:Y:S01]  /*0d00*/  IADD3 R19, R18, R10, R19 ;  /* 0x0000000a12137210 */ /* 0x000fe20007ffe013 */
[----:B------:R-:W-:Y:S01]  /*0d10*/  IMAD R10, R2, 0xc, R11 ;  /* 0x0000000c020a7824 */ /* 0x000fe200078e020b */
[----:B------:R-:W-:Y:S01]  /*0d20*/  MOV R11, 0x3fffffff ;  /* 0x3fffffff000b7802 */ /* 0x000fe20000000f00 */
[----:B0-----:R-:W-:Y:S02]  /*0d30*/  @!P1 FADD.FTZ R21, R14, R21 ;  /* 0x000000150e159221 */ /* 0x001fe40000010000 */
[----:B------:R-:W-:Y:S01]  /*0d40*/  IMAD.IADD R3, R19, 0x1, R22 ;  /* 0x0000000113037824 */ /* 0x000fe200078e0216 */
[----:B------:R-:W-:Y:S01]  /*0d50*/  R2UR UR4, R11 ;  /* 0x000000000b0472ca */ /* 0x000fe200000e0000 */
[----:B------:R-:W-:-:S03]  /*0d60*/  @!P1 FADD.FTZ R20, R16, R20 ;  /* 0x0000001410149221 */ /* 0x000fc60000010000 */
[----:B------:R0:W-:Y:S01]  /*0d70*/  STS [R10+0xc0], R3 ;  /* 0x0000c0030a007388 */ /* 0x0001e20000000800 */
[----:B------:R-:W-:Y:S01]  /*0d80*/  @!P2 FADD.FTZ R12, R21, R12 ;  /* 0x0000000c150ca221 */ /* 0x000fe20000010000 */
[----:B-1----:R-:W-:-:S04]  /*0d90*/  @!P2 FADD.FTZ R13, R20, R13 ;  /* 0x0000000d140da221 */ /* 0x002fc80000010000 */
[----:B------:R0:W-:Y:S04]  /*0da0*/  STS [R10+0xc4], R12 ;  /* 0x0000c40c0a007388 */ /* 0x0001e80000000800 */
[----:B------:R0:W-:Y:S01]  /*0db0*/  STS [R10+0xc8], R13 ;  /* 0x0000c80d0a007388 */ /* 0x0001e20000000800 */
[----:B------:R-:W-:Y:S05]  /*0dc0*/  BRA.DIV UR4, `(.L_x_1746) ;  /* 0x0000000a04c07947 */ /* 0x000fea000b800000 */
[----:B------:R-:W-:Y:S01]  /*0dd0*/  NOP ;  /* 0x0000000000007918 */ /* 0x000fe20000000000 */
.L_x_1760:
        /* <DEDUP_REMOVED lines=12> */
.L_x_1748:
[----:B------:R-:W-:Y:S05]  /*0ea0*/  BSYNC B0 ;  /* 0x0000000000007941 */ /* 0x000fea0003800000 */
.L_x_1747:
[----:B------:R-:W-:-:S13]  /*0eb0*/  R2UR UR4, R11 ;  /* 0x000000000b0472ca */ /* 0x000fda00000e0000 */
[----:B------:R-:W-:Y:S05]  /*0ec0*/  BRA.DIV UR4, `(.L_x_1749) ;  /* 0x0000000a04907947 */ /* 0x000fea000b800000 */
[----:B------:R-:W-:Y:S01]  /*0ed0*/  NOP ;  /* 0x0000000000007918 */ /* 0x000fe20000000000 */
[----:B------:R1:W-:Y:S04]  /*0ee0*/  STS [R10+0xc0], R3 ;  /* 0x0000c0030a007388 */ /* 0x0003e80000000800 */
[----:B------:R1:W-:Y:S04]  /*0ef0*/  STS [R10+0xc4], R12 ;  /* 0x0000c40c0a007388 */ /* 0x0003e80000000800 */
[----:B------:R1:W-:Y:S01]  /*0f00*/  STS [R10+0xc8], R13 ;  /* 0x0000c80d0a007388 */ /* 0x0003e20000000800 */
[----:B------:R-:W-:Y:S01]  /*0f10*/  NOP ;  /* 0x0000000000007918 */ /* 0x000fe20000000000 */
.L_x_1764:
        /* <DEDUP_REMOVED lines=12> */
.L_x_1751:
[----:B------:R-:W-:Y:S05]  /*0fe0*/  BSYNC B0 ;  /* 0x0000000000007941 */ /* 0x000fea0003800000 */
.L_x_1750:
[----:B------:R-:W-:-:S13]  /*0ff0*/  R2UR UR4, R11 ;  /* 0x000000000b0472ca */ /* 0x000fda00000e0000 */
[----:B------:R-:W-:Y:S05]  /*1000*/  BRA.DIV UR4, `(.L_x_1752) ;  /* 0x0000000a04707947 */ /* 0x000fea000b800000 */
[----:B------:R-:W-:Y:S01]  /*1010*/  NOP ;  /* 0x0000000000007918 */ /* 0x000fe20000000000 */
[----:B------:R2:W-:Y:S04]  /*1020*/  STS [R10+0xc0], R3 ;  /* 0x0000c0030a007388 */ /* 0x0005e80000000800 */
[----:B------:R2:W-:Y:S04]  /*1030*/  STS [R10+0xc4], R12 ;  /* 0x0000c40c0a007388 */ /* 0x0005e80000000800 */
[----:B------:R2:W-:Y:S01]  /*1040*/  STS [R10+0xc8], R13 ;  /* 0x0000c80d0a007388 */ /* 0x0005e20000000800 */
[----:B------:R-:W-:Y:S01]  /*1050*/  NOP ;  /* 0x0000000000007918 */ /* 0x000fe20000000000 */
.L_x_1768:
        /* <DEDUP_REMOVED lines=12> */
.L_x_1754:
[----:B------:R-:W-:Y:S05]  /*1120*/  BSYNC B0 ;  /* 0x0000000000007941 */ /* 0x000fea0003800000 */
.L_x_1753:
[----:B------:R-:W-:-:S13]  /*1130*/  R2UR UR4, R11 ;  /* 0x000000000b0472ca */ /* 0x000fda00000e0000 */
[----:B------:R-:W-:Y:S05]  /*1140*/  BRA.DIV UR4, `(.L_x_1755) ;  /* 0x0000000a04507947 */ /* 0x000fea000b800000 */
[----:B------:R-:W-:Y:S01]  /*1150*/  NOP ;  /* 0x0000000000007918 */ /* 0x000fe20000000000 */
[----:B------:R3:W-:Y:S04]  /*1160*/  STS [R10+0xc0], R3 ;  /* 0x0000c0030a007388 */ /* 0x0007e80000000800 */
[----:B------:R3:W-:Y:S04]  /*1170*/  STS [R10+0xc4], R12 ;  /* 0x0000c40c0a007388 */ /* 0x0007e80000000800 */
[----:B------:R3:W-:Y:S01]  /*1180*/  STS [R10+0xc8], R13 ;  /* 0x0000c80d0a007388 */ /* 0x0007e20000000800 */
[----:B------:R-:W-:Y:S01]  /*1190*/  NOP ;  /* 0x0000000000007918 */ /* 0x000fe20000000000 */
.L_x_1772:
        /* <DEDUP_REMOVED lines=12> */
.L_x_1757:
[----:B------:R-:W-:Y:S05]  /*1260*/  BSYNC B0 ;  /* 0x0000000000007941 */ /* 0x000fea0003800000 */
.L_x_1756:
        /* <DEDUP_REMOVED lines=25> */
.L_x_1778:
[----:B------:R-:W1:Y:S01]  /*1400*/  LDS R19, [R7+0x230] ;  /* 0x0002300007137984 */ /* 0x000e620000000800 */
[----:B------:R-:W-:Y:S02]  /*1410*/  ISETP.NE.AND P1, PT, R0, RZ, PT ;  /* 0x000000ff0000720c */ /* 0x000fe40003f25270 */
[----:B------:R-:W-:Y:S01]  /*1420*/  PLOP3.LUT P0, PT, PT, PT, PT, 0x80, 0x0 ;  /* 0x000000000000781c */ /* 0x000fe20003f0f070 */
[----:B0-----:R-:W0:Y:S04]  /*1430*/  LDS R12, [R7+0x23c] ;  /* 0x00023c00070c7984 */ /* 0x001e280000000800 */
[----:B------:R-:W2:Y:S04]  /*1440*/  LDS R13, [R7+0x248] ;  /* 0x00024800070d7984 */ /* 0x000ea80000000800 */
[----:B------:R-:W3:Y:S04]  /*1450*/  LDS R2, [R10+0xb4] ;  /* 0x0000b4000a027984 */ /* 0x000ee80000000800 */
[----:B------:R-:W-:Y:S04]  /*1460*/  LDS R3, [R10+0xb8] ;  /* 0x0000b8000a037984 */ /* 0x000fe80000000800 */
[----:B------:R-:W4:Y:S04]  /*1470*/  LDS R24, [R7+0x234] ;  /* 0x0002340007187984 */ /* 0x000f280000000800 */
[----:B------:R-:W-:Y:S04]  /*1480*/  LDS R26, [R7+0x238] ;  /* 0x00023800071a7984 */ /* 0x000fe80000000800 */
[----:B------:R-:W5:Y:S04]  /*1490*/  LDS R11, [R10+0xbc] ;  /* 0x0000bc000a0b7984 */ /* 0x000f680000000800 */
[----:B------:R-:W5:Y:S04]  /*14a0*/  LDS R18, [R7+0x254] ;  /* 0x0002540007127984 */ /* 0x000f680000000800 */
[----:B------:R-:W5:Y:S04]  /*14b0*/  LDS R14, [R7+0x240] ;  /* 0x00024000070e7984 */ /* 0x000f680000000800 */
[----:B------:R-:W5:Y:S01]  /*14c0*/  LDS R16, [R7+0x244] ;  /* 0x0002440007107984 */ /* 0x000f620000000800 */
[----:B-1----:R-:W-:-:S03]  /*14d0*/  @P1 ISETP.NE.AND P2, PT, R19, RZ, PT ;  /* 0x000000ff1300120c */ /* 0x002fc60003f45270 */
[----:B------:R-:W1:Y:S01]  /*14e0*/  LDS R15, [R7+0x24c] ;  /* 0x00024c00070f7984 */ /* 0x000e620000000800 */
[----:B------:R-:W-:Y:S02]  /*14f0*/  @P1 PLOP3.LUT P0, PT, P2, PT, PT, 0x80, 0x0 ;  /* 0x000000000000181c */ /* 0x000fe4000170f070 */
[----:B0-----:R-:W-:Y:S01]  /*1500*/  ISETP.NE.AND P3, PT, R12, RZ, PT ;  /* 0x000000ff0c00720c */ /* 0x001fe20003f65270 */
[----:B------:R-:W0:Y:S01]  /*1510*/  LDS R17, [R7+0x250] ;  /* 0x0002500007117984 */ /* 0x000e220000000800 */
[----:B--2---:R-:W-:-:S03]  /*1520*/  ISETP.NE.AND P2, PT, R13, RZ, PT ;  /* 0x000000ff0d00720c */ /* 0x004fc60003f45270 */
[----:B------:R-:W2:Y:S01]  /*1530*/  LDS R20, [R7+0x258] ;  /* 0x0002580007147984 */ /* 0x000ea20000000800 */
[----:B---3--:R-:W-:-:S03]  /*1540*/  @P1 IMAD.IADD R19, R2, 0x1, R19 ;  /* 0x0000000102131824 */ /* 0x008fc600078e0213 */
[----:B------:R-:W3:Y:S02]  /*1550*/  LDS R22, [R7+0x25c] ;  /* 0x00025c0007167984 */ /* 0x000ee40000000800 */
[----:B------:R-:W-:Y:S01]  /*1560*/  IADD3 R12, R12, R19, RZ ;  /* 0x000000130c0c7210 */ /* 0x000fe20007ffe0ff */
[----:B----4-:R-:W-:Y:S01]  /*1570*/  @!P0 FADD.FTZ R24, R3, R24 ;  /* 0x0000001803188221 */ /* 0x010fe20000010000 */
[----:B------:R4:W-:Y:S03]  /*1580*/  STS [R7+0x230], R19 ;  /* 0x0002301307007388 */ /* 0x0009e60000000800 */
[----:B------:R-:W-:Y:S01]  /*1590*/  IMAD.IADD R13, R13, 0x1, R12 ;  /* 0x000000010d0d7824 */ /* 0x000fe200078e020c */
[----:B------:R4:W-:Y:S01]  /*15a0*/  STS [R7+0x23c], R12 ;  /* 0x00023c0c07007388 */ /* 0x0009e20000000800 */
[----:B-----5:R-:W-:-:S03]  /*15b0*/  @!P0 FADD.FTZ R26, R11, R26 ;  /* 0x0000001a0b1a8221 */ /* 0x020fc60000010000 */
[----:B------:R4:W-:Y:S01]  /*15c0*/  STS [R7+0x248], R13 ;  /* 0x0002480d07007388 */ /* 0x0009e20000000800 */
[----:B------:R-:W-:-:S03]  /*15d0*/  ISETP.NE.AND P0, PT, R18, RZ, PT ;  /* 0x000000ff1200720c */ /* 0x000fc60003f05270 */
[----:B------:R4:W-:Y:S01]  /*15e0*/  STS [R7+0x234], R24 ;  /* 0x0002341807007388 */ /* 0x0009e20000000800 */
[----:B------:R-:W-:Y:S01]  /*15f0*/  IADD3 R18, R18, R13, RZ ;  /* 0x0000000d12127210 */ /* 0x000fe20007ffe0ff */
[----:B------:R-:W-:Y:S02]  /*1600*/  @!P3 FADD.FTZ R14, R14, R24 ;  /* 0x000000180e0eb221 */ /* 0x000fe40000010000 */
[----:B------:R4:W-:Y:S01]  /*1610*/  STS [R7+0x238], R26 ;  /* 0x0002381a07007388 */ /* 0x0009e20000000800 */
[----:B------:R-:W-:-:S03]  /*1620*/  @!P3 FADD.FTZ R16, R16, R26 ;  /* 0x0000001a1010b221 */ /* 0x000fc60000010000 */
[----:B------:R4:W-:Y:S01]  /*1630*/  STS [R7+0x254], R18 ;  /* 0x0002541207007388 */ /* 0x0009e20000000800 */
[----:B-1----:R-:W-:-:S03]  /*1640*/  @!P2 FADD.FTZ R15, R15, R14 ;  /* 0x0000000e0f0fa221 */ /* 0x002fc60000010000 */
[----:B------:R4:W-:Y:S01]  /*1650*/  STS [R7+0x240], R14 ;  /* 0x0002400e07007388 */ /* 0x0009e20000000800 */
[----:B0-----:R-:W-:-:S03]  /*1660*/  @!P2 FADD.FTZ R17, R17, R16 ;  /* 0x000000101111a221 */ /* 0x001fc60000010000 */
[----:B------:R4:W-:Y:S01]  /*1670*/  STS [R7+0x24c], R15 ;  /* 0x00024c0f07007388 */ /* 0x0009e20000000800 */
[----:B--2---:R-:W-:-:S03]  /*1680*/  @!P0 FADD.FTZ R20, R20, R15 ;  /* 0x0000000f14148221 */ /* 0x004fc60000010000 */
[----:B------:R4:W-:Y:S01]  /*1690*/  STS [R7+0x244], R16 ;  /* 0x0002441007007388 */ /* 0x0009e20000000800 */
[----:B---3--:R-:W-:-:S03]  /*16a0*/  @!P0 FADD.FTZ R22, R22, R17 ;  /* 0x0000001116168221 */ /* 0x008fc60000010000 */
[----:B------:R4:W-:Y:S04]  /*16b0*/  STS [R7+0x258], R20 ;  /* 0x0002581407007388 */ /* 0x0009e80000000800 */
[----:B------:R4:W-:Y:S04]  /*16c0*/  STS [R7+0x250], R17 ;  /* 0x0002501107007388 */ /* 0x0009e80000000800 */
[----:B------:R4:W-:Y:S02]  /*16d0*/  STS [R7+0x25c], R22 ;  /* 0x00025c1607007388 */ /* 0x0009e40000000800 */
.L_x_1745:
[----:B------:R-:W-:Y:S05]  /*16e0*/  WARPSYNC.ALL ;  /* 0x0000000000007948 */ /* 0x000fea0003800000 */
[----:B------:R-:W-:Y:S01]  /*16f0*/  BAR.SYNC.DEFER_BLOCKING 0x0 ;  /* 0x0000000000007b1d */ /* 0x000fe20000010000 */
[----:B------:R-:W-:-:S07]  /*1700*/  UIADD3 UR4, UR9, -0x2, URZ ;  /* 0xfffffffe09047890 */ /* 0x000fce000fffe03f */
[----:B------:R-:W0:Y:S01]  /*1710*/  LDC R11, c[0x0][0x298] ;  /* 0x0000a600ff0b7b82 */ /* 0x000e220000000800 */
[----:B------:R-:W-:-:S07]  /*1720*/  ISETP.NE.AND P1, PT, R4, UR4, PT ;  /* 0x0000000404007c0c */ /* 0x000fce000bf25270 */
[----:B----4-:R-:W1:Y:S06]  /*1730*/  LDC R13, c[0x0][0x288] ;  /* 0x0000a200ff0d7b82 */ /* 0x010e6c0000000800 */
[----:B------:R-:W-:Y:S01]  /*1740*/  @!P1 VIADD R7, R9, 0x950 ;  /* 0x0000095009079836 */ /* 0x000fe20000000000 */
[----:B------:R-:W-:Y:S04]  /*1750*/  @!P1 LDS R3, [R8+0x238] ;  /* 0x0002380008039984 */ /* 0x000fe80000000800 */
[----:B------:R-:W-:Y:S01]  /*1760*/  @!P1 LEA R4, R6, R7, 0x18 ;  /* 0x0000000706049211 */ /* 0x000fe200078ec0ff */
[----:B------:R-:W2:Y:S03]  /*1770*/  @!P1 LDS R2, [R8+0x234] ;  /* 0x0002340008029984 */ /* 0x000ea60000000800 */
[----:B------:R-:W-:Y:S01]  /*1780*/  @!P1 LEA R4, R5, R4, 0x3 ;  /* 0x0000000405049211 */ /* 0x000fe200078e18ff */
[----:B0-----:R-:W-:-:S05]  /*1790*/  IMAD R10, R11, UR5, R0 ;  /* 0x000000050b0a7c24 */ /* 0x001fca000f8e0200 */
[----:B-1----:R-:W-:-:S04]  /*17a0*/  ISETP.GE.AND P0, PT, R10, R13, PT ;  /* 0x0000000d0a00720c */ /* 0x002fc80003f06270 */
[----:B------:R-:W-:Y:S01]  /*17b0*/  ISETP.GE.U32.OR P0, PT, R0, R11, P0 ;  /* 0x0000000b0000720c */ /* 0x000fe20000706470 */
[----:B--2---:R0:W-:Y:S01]  /*17c0*/  @!P1 STS.64 [R4], R2 ;  /* 0x0000000204009388 */ /* 0x0041e20000000a00 */
[----:B------:R-:W-:Y:S11]  /*17d0*/  BAR.SYNC.DEFER_BLOCKING 0x0 ;  /* 0x0000000000007b1d */ /* 0x000ff60000010000 */
[----:B0-----:R-:W-:Y:S05]  /*17e0*/  @P0 EXIT ;  /* 0x000000000000094d */ /* 0x001fea0003800000 */
[----:B------:R-:W-:Y:S01]  /*17f0*/  VIADD R9, R9, 0x950 ;  /* 0x0000095009097836 */ /* 0x000fe20000000000 */
[----:B------:R-:W0:Y:S01]  /*1800*/  LDC.64 R4, c[0x0][0x250] ;  /* 0x00009400ff047b82 */ /* 0x000e220000000a00 */
[----:B------:R-:W-:-:S03]  /*1810*/  USHF.L.U32 UR4, UR8, 0x1, URZ ;  /* 0x0000000108047899 */ /* 0x000fc6000800063f */
[----:B------:R-:W-:Y:S01]  /*1820*/  LEA R9, R6, R9, 0x18 ;  /* 0x0000000906097211 */ /* 0x000fe200078ec0ff */
[----:B------:R-:W-:Y:S02]  /*1830*/  UIADD3 UR5, UR4, 0x1, URZ ;  /* 0x0000000104057890 */ /* 0x000fe4000fffe03f */
[----:B------:R-:W-:Y:S01]  /*1840*/  IMAD R3, R13, UR4, R10 ;  /* 0x000000040d037c24 */ /* 0x000fe2000f8e020a */
[----:B------:R-:W-:-:S03]  /*1850*/  LEA R0, R0, R9, 0x3 ;  /* 0x0000000900007211 */ /* 0x000fc600078e18ff */
[----:B------:R-:W-:Y:S02]  /*1860*/  IMAD R9, R13, UR5, R10 ;  /* 0x000000050d097c24 */ /* 0x000fe4000f8e020a */
[----:B------:R-:W1:Y:S01]  /*1870*/  LDS.64 R6, [R0] ;  /* 0x0000000000067984 */ /* 0x000e620000000a00 */
[----:B0-----:R-:W-:-:S04]  /*1880*/  IMAD.WIDE R2, R3, 0x4, R4 ;  /* 0x0000000403027825 */ /* 0x001fc800078e0204 */
[----:B------:R-:W-:Y:S01]  /*1890*/  IMAD.WIDE R4, R9, 0x4, R4 ;  /* 0x0000000409047825 */ /* 0x000fe200078e0204 */
[----:B-1----:R-:W-:Y:S04]  /*18a0*/  REDG.E.ADD.F32.FTZ.RN.STRONG.GPU desc[UR6][R2.64], R6 ;  /* 0x00000006020079a6 */ /* 0x002fe8000c10f386 */
[----:B------:R-:W-:Y:S01]  /*18b0*/  REDG.E.ADD.F32.FTZ.RN.STRONG.GPU desc[UR6][R4.64], R7 ;  /* 0x00000007040079a6 */ /* 0x000fe2000c10f386 */
[----:B------:R-:W-:Y:S05]  /*18c0*/  EXIT ;  /* 0x000000000000794d */ /* 0x000fea0003800000 */
.L_x_1746:
[----:B0-----:R-:W-:Y:S05]  /*18d0*/  WARPSYNC.COLLECTIVE R11, `(.L_x_1759) ;  /* 0x000000000b087348 */ /* 0x001fea0003c00000 */
[----:B------:R-:W-:Y:S01]  /*18e0*/  NOP ;  /* 0x0000000000007918 */ /* 0x000fe20000000000 */
[----:B0-----:R-:W-:Y:S01]  /*18f0*/  ENDCOLLECTIVE ;  /* 0x000000000000791b */ /* 0x001fe20003800000 */
.L_x_1759:
[----:B------:R-:W-:Y:S05]  /*1900*/  BRA `(.L_x_1760) ;  /* 0xfffffff400347947 */ /* 0x000fea000383ffff */
.L_x_1749:
[----:B------:R-:W-:Y:S01]  /*1910*/  BSSY B0, `(.L_x_1761) ;  /* 0x0000004000007945 */ /* 0x000fe20003800000 */
[----:B0-----:R-:W-:Y:S05]  /*1920*/  WARPSYNC.COLLECTIVE R11, `(.L_x_1762) ;  /* 0x000000000b087348 */ /* 0x001fea0003c00000 */
[----:B------:R-:W-:Y:S01]  /*1930*/  NOP ;  /* 0x0000000000007918 */ /* 0x000fe20000000000 */
[----:B0-----:R-:W-:Y:S01]  /*1940*/  ENDCOLLECTIVE ;  /* 0x000000000000791b */ /* 0x001fe20003800000 */
.L_x_1762:
[----:B------:R-:W-:Y:S05]  /*1950*/  BSYNC B0 ;  /* 0x0000000000007941 */ /* 0x000fea0003800000 */
.L_x_1761:
[----:B------:R0:W-:Y:S04]  /*1960*/  STS [R10+0xc0], R3 ;  /* 0x0000c0030a007388 */ /* 0x0001e80000000800 */
[----:B------:R0:W-:Y:S04]  /*1970*/  STS [R10+0xc4], R12 ;  /* 0x0000c40c0a007388 */ /* 0x0001e80000000800 */
[----:B------:R0:W-:Y:S02]  /*1980*/  STS [R10+0xc8], R13 ;  /* 0x0000c80d0a007388 */ /* 0x0001e40000000800 */
[----:B0-----:R-:W-:Y:S05]  /*1990*/  WARPSYNC.COLLECTIVE R11, `(.L_x_1763) ;  /* 0x000000000b087348 */ /* 0x001fea0003c00000 */
[----:B------:R-:W-:Y:S01]  /*19a0*/  NOP ;  /* 0x0000000000007918 */ /* 0x000fe20000000000 */
[----:B0-----:R-:W-:Y:S01]  /*19b0*/  ENDCOLLECTIVE ;  /* 0x000000000000791b */ /* 0x001fe20003800000 */
.L_x_1763:
[----:B------:R-:W-:Y:S05]  /*19c0*/  BRA `(.L_x_1764) ;  /* 0xfffffff400547947 */ /* 0x000fea000383ffff */
.L_x_1752:
[----:B------:R-:W-:Y:S01]  /*19d0*/  BSSY B0, `(.L_x_1765) ;  /* 0x0000004000007945 */ /* 0x000fe20003800000 */
[----:B01----:R-:W-:Y:S05]  /*19e0*/  WARPSYNC.COLLECTIVE R11, `(.L_x_1766) ;  /* 0x000000000b087348 */ /* 0x003fea0003c00000 */
[----:B------:R-:W-:Y:S01]  /*19f0*/  NOP ;  /* 0x0000000000007918 */ /* 0x000fe20000000000 */
[----:B01----:R-:W-:Y:S01]  /*1a00*/  ENDCOLLECTIVE ;  /* 0x000000000000791b */ /* 0x003fe20003800000 */
.L_x_1766:
[----:B------:R-:W-:Y:S05]  /*1a10*/  BSYNC B0 ;  /* 0x0000000000007941 */ /* 0x000fea0003800000 */
.L_x_1765:
[----:B------:R0:W-:Y:S04]  /*1a20*/  STS [R10+0xc0], R3 ;  /* 0x0000c0030a007388 */ /* 0x0001e80000000800 */
[----:B------:R0:W-:Y:S04]  /*1a30*/  STS [R10+0xc4], R12 ;  /* 0x0000c40c0a007388 */ /* 0x0001e80000000800 */
[----:B------:R0:W-:Y:S02]  /*1a40*/  STS [R10+0xc8], R13 ;  /* 0x0000c80d0a007388 */ /* 0x0001e40000000800 */
[----:B0-----:R-:W-:Y:S05]  /*1a50*/  WARPSYNC.COLLECTIVE R11, `(.L_x_1767) ;  /* 0x000000000b087348 */ /* 0x001fea0003c00000 */
[----:B------:R-:W-:Y:S01]  /*1a60*/  NOP ;  /* 0x0000000000007918 */ /* 0x000fe20000000000 */
[----:B0-----:R-:W-:Y:S01]  /*1a70*/  ENDCOLLECTIVE ;  /* 0x000000000000791b */ /* 0x001fe20003800000 */
.L_x_1767:
[----:B------:R-:W-:Y:S05]  /*1a80*/  BRA `(.L_x_1768) ;  /* 0xfffffff400747947 */ /* 0x000fea000383ffff */
.L_x_1755:
[----:B------:R-:W-:Y:S01]  /*1a90*/  BSSY B0, `(.L_x_1769) ;  /* 0x0000004000007945 */ /* 0x000fe20003800000 */
[----:B012---:R-:W-:Y:S05]  /*1aa0*/  WARPSYNC.COLLECTIVE R11, `(.L_x_1770) ;  /* 0x000000000b087348 */ /* 0x007fea0003c00000 */
[----:B------:R-:W-:Y:S01]  /*1ab0*/  NOP ;  /* 0x0000000000007918 */ /* 0x000fe20000000000 */
[----:B012---:R-:W-:Y:S01]  /*1ac0*/  ENDCOLLECTIVE ;  /* 0x000000000000791b */ /* 0x007fe20003800000 */
.L_x_1770:
[----:B------:R-:W-:Y:S05]  /*1ad0*/  BSYNC B0 ;  /* 0x0000000000007941 */ /* 0x000fea0003800000 */
.L_x_1769:
[----:B------:R0:W-:Y:S04]  /*1ae0*/  STS [R10+0xc0], R3 ;  /* 0x0000c0030a007388 */ /* 0x0001e80000000800 */
[----:B------:R0:W-:Y:S04]  /*1af0*/  STS [R10+0xc4], R12 ;  /* 0x0000c40c0a007388 */ /* 0x0001e80000000800 */
[----:B------:R0:W-:Y:S02]  /*1b00*/  STS [R10+0xc8], R13 ;  /* 0x0000c80d0a007388 */ /* 0x0001e40000000800 */
[----:B0-----:R-:W-:Y:S05]  /*1b10*/  WARPSYNC.COLLECTIVE R11, `(.L_x_1771) ;  /* 0x000000000b087348 */ /* 0x001fea0003c00000 */
[----:B------:R-:W-:Y:S01]  /*1b20*/  NOP ;  /* 0x0000000000007918 */ /* 0x000fe20000000000 */
[----:B0-----:R-:W-:Y:S01]  /*1b30*/  ENDCOLLECTIVE ;  /* 0x000000000000791b */ /* 0x001fe20003800000 */
.L_x_1771:
[----:B------:R-:W-:Y:S05]  /*1b40*/  BRA `(.L_x_1772) ;  /* 0xfffffff400947947 */ /* 0x000fea000383ffff */
.L_x_1758:
[----:B------:R-:W-:Y:S01]  /*1b50*/  BSSY B0, `(.L_x_1773) ;  /* 0x0000005000007945 */ /* 0x000fe20003800000 */
[----:B------:R-:W-:-:S13]  /*1b60*/  ISETP.GE.U32.AND P0, PT, R2, 0x10, PT ;  /* 0x000000100200780c */ /* 0x000fda0003f06070 */
[----:B0123--:R-:W-:Y:S05]  /*1b70*/  WARPSYNC.COLLECTIVE R11, `(.L_x_1774) ;  /* 0x000000000b087348 */ /* 0x00ffea0003c00000 */
[----:B------:R-:W-:Y:S01]  /*1b80*/  NOP ;  /* 0x0000000000007918 */ /* 0x000fe20000000000 */
[----:B0123--:R-:W-:Y:S01]  /*1b90*/  ENDCOLLECTIVE ;  /* 0x000000000000791b */ /* 0x00ffe20003800000 */
.L_x_1774:
[----:B------:R-:W-:Y:S05]  /*1ba0*/  BSYNC B0 ;  /* 0x0000000000007941 */ /* 0x000fea0003800000 */
.L_x_1773:
[----:B------:R0:W-:Y:S01]  /*1bb0*/  STS [R10+0xc0], R3 ;  /* 0x0000c0030a007388 */ /* 0x0001e20000000800 */
[----:B------:R-:W-:-:S03]  /*1bc0*/  ISETP.NE.OR P1, PT, R3, RZ, !P0 ;  /* 0x000000ff0300720c */ /* 0x000fc60004725670 */
[----:B------:R0:W-:Y:S04]  /*1bd0*/  STS [R10+0xc4], R12 ;  /* 0x0000c40c0a007388 */ /* 0x0001e80000000800 */
[----:B------:R0:W-:Y:S06]  /*1be0*/  STS [R10+0xc8], R13 ;  /* 0x0000c80d0a007388 */ /* 0x0001ec0000000800 */
[----:B0-----:R-:W-:Y:S05]  /*1bf0*/  WARPSYNC.COLLECTIVE R11, `(.L_x_1775) ;  /* 0x000000000b087348 */ /* 0x001fea0003c00000 */
[----:B------:R-:W-:Y:S01]  /*1c00*/  NOP ;  /* 0x0000000000007918 */ /* 0x000fe20000000000 */
[----:B0-----:R-:W-:Y:S01]  /*1c10*/  ENDCOLLECTIVE ;  /* 0x000000000000791b */ /* 0x001fe20003800000 */
.L_x_1775:
[----:B------:R-:W0:Y:S04]  /*1c20*/  @P0 LDS R2, [R10] ;  /* 0x000000000a020984 */ /* 0x000e280000000800 */
[----:B------:R-:W1:Y:S04]  /*1c30*/  @P0 LDS R14, [R10+0x8] ;  /* 0x000008000a0e0984 */ /* 0x000e680000000800 */
[----:B------:R2:W3:Y:S01]  /*1c40*/  @P0 LDS R15, [R10+0x4] ;  /* 0x000004000a0f0984 */ /* 0x0004e20000000800 */
[----:B0-----:R-:W-:Y:S02]  /*1c50*/  @P0 IMAD.IADD R2, R3, 0x1, R2 ;  /* 0x0000000103020824 */ /* 0x001fe400078e0202 */
[----:B-1----:R-:W-:-:S03]  /*1c60*/  @!P1 FADD.FTZ R17, R14, R17 ;  /* 0x000000110e119221 */ /* 0x002fc60000010000 */
[----:B--2---:R-:W-:-:S07]  /*1c70*/  @P0 MOV R3, R2 ;  /* 0x0000000200030202 */ /* 0x004fce0000000f00 */
[----:B---3--:R-:W-:Y:S05]  /*1c80*/  WARPSYNC.COLLECTIVE R11, `(.L_x_1776) ;  /* 0x000000000b087348 */ /* 0x008fea0003c00000 */
[----:B------:R-:W-:Y:S01]  /*1c90*/  NOP ;  /* 0x0000000000007918 */ /* 0x000fe20000000000 */
[----:B---3--:R-:W-:Y:S01]  /*1ca0*/  ENDCOLLECTIVE ;  /* 0x000000000000791b */ /* 0x008fe20003800000 */
.L_x_1776:
[----:B------:R-:W-:Y:S01]  /*1cb0*/  @!P1 FADD.FTZ R16, R15, R16 ;  /* 0x000000100f109221 */ /* 0x000fe20000010000 */
[----:B------:R-:W-:Y:S01]  /*1cc0*/  @P0 IMAD.MOV.U32 R13, RZ, RZ, R17 ;  /* 0x000000ffff0d0224 */ /* 0x000fe200078e0011 */
[----:B------:R0:W-:Y:S03]  /*1cd0*/  STS [R10+0xc0], R3 ;  /* 0x0000c0030a007388 */ /* 0x0001e60000000800 */
[----:B------:R-:W-:-:S05]  /*1ce0*/  @P0 MOV R12, R16 ;  /* 0x00000010000c0202 */ /* 0x000fca0000000f00 */
[----:B------:R0:W-:Y:S04]  /*1cf0*/  STS [R10+0xc4], R12 ;  /* 0x0000c40c0a007388 */ /* 0x0001e80000000800 */
[----:B------:R0:W-:Y:S02]  /*1d00*/  STS [R10+0xc8], R13 ;  /* 0x0000c80d0a007388 */ /* 0x0001e40000000800 */
[----:B0-----:R-:W-:Y:S05]  /*1d10*/  WARPSYNC.COLLECTIVE R11, `(.L_x_1777) ;  /* 0x000000000b087348 */ /* 0x001fea0003c00000 */
[----:B------:R-:W-:Y:S01]  /*1d20*/  NOP ;  /* 0x0000000000007918 */ /* 0x000fe20000000000 */
[----:B0-----:R-:W-:Y:S01]  /*1d30*/  ENDCOLLECTIVE ;  /* 0x000000000000791b */ /* 0x001fe20003800000 */
.L_x_1777:
[----:B------:R-:W-:Y:S05]  /*1d40*/  BRA `(.L_x_1778) ;  /* 0xfffffff400ac7947 */ /* 0x000fea000383ffff */
.L_x_1779:
        /* <DEDUP_REMOVED lines=11> */
.L_x_4455:


//--------------------- .text._Z30group_norm_nhwc_fwd_sum_kernelI11Fp32IOFp32WLi140EEv26Group_norm_nhwc_fwd_params --------------------------
	.section	.text._Z30group_norm_nhwc_fwd_sum_kernelI11Fp32IOFp32WLi140EEv26Group_norm_nhwc_fwd_params,"ax",@progbits
	.align	128
        .global         _Z30group_norm_nhwc_fwd_sum_kernelI11Fp32IOFp32WLi140EEv26Group_norm_nhwc_fwd_params
        .type           _Z30group_norm_nhwc_fwd_sum_kernelI11Fp32IOFp32WLi140EEv26Group_norm_nhwc_fwd_params,@function
        .size           _Z30group_norm_nhwc_fwd_sum_kernelI11Fp32IOFp32WLi140EEv26Group_norm_nhwc_fwd_params,(.L_x_4456 - _Z30group_norm_nhwc_fwd_sum_kernelI11Fp32IOFp32WLi140EEv26Group_norm_nhwc_fwd_params)
        .other          _Z30group_norm_nhwc_fwd_sum_kernelI11Fp32IOFp32WLi140EEv26Group_norm_nhwc_fwd_params,@"STO_CUDA_ENTRY STV_DEFAULT"
_Z30group_norm_nhwc_fwd_sum_kernelI11Fp32IOFp32WLi140EEv26Group_norm_nhwc_fwd_params:
.text._Z30group_norm_nhwc_fwd_sum_kernelI11Fp32IOFp32WLi140EEv26Group_norm_nhwc_fwd_params:
        /* <DEDUP_REMOVED lines=36> */
[----:B------:R-:W-:Y:S01]  /*0240*/  HFMA2.MMA R7, -RZ, RZ, 0, 0 ;  /* 0x00000000ff077435 */ /* 0x000fe200000001ff */
[----:B------:R-:W-:Y:S01]  /*0250*/  ISETP.GE.U32.AND P0, PT, R10, UR10, PT ;  /* 0x0000000a0a007c0c */ /* 0x000fe2000bf06070 */
[----:B------:R-:W-:Y:S02]  /*0260*/  IMAD.MOV.U32 R21, RZ, RZ, R3 ;  /* 0x000000ffff157224 */ /* 0x000fe400078e0003 */
[----:B------:R-:W-:Y:S01]  /*0270*/  IMAD.MOV.U32 R20, RZ, RZ, RZ ;  /* 0x000000ffff147224 */ /* 0x000fe200078e00ff */
[----:B------:R-:W-:-:S13]  /*0280*/  ISETP.GE.AND.EX P0, PT, R11, UR11, PT, P0 ;  /* 0x0000000b0b007c0c */ /* 0x000fda000bf06300 */
.L_x_1782:
        /* <DEDUP_REMOVED lines=23> */
.L_x_1781:
        /* <DEDUP_REMOVED lines=9> */
.L_x_1783:
        /* <DEDUP_REMOVED lines=79> */
.L_x_1780:
[----:B------:R-:W-:Y:S01]  /*0980*/  ULDC UR9, c[0x0][0x29c] ;  /* 0x0000a70000097ab9 */ /* 0x000fe20000000800 */
[----:B------:R-:W-:Y:S01]  /*0990*/  IMAD.MOV.U32 R2, RZ, RZ, RZ ;  /* 0x000000ffff027224 */ /* 0x000fe200078e00ff */
[----:B------:R-:W0:Y:S01]  /*09a0*/  I2F.U32.RP R5, UR9 ;  /* 0x0000000900057d06 */ /* 0x000e220008209000 */
[----:B------:R-:W-:-:S07]  /*09b0*/  ISETP.NE.U32.AND P2, PT, RZ, UR9, PT ;  /* 0x00000009ff007c0c */ /* 0x000fce000bf45070 */
[----:B0-----:R-:W0:Y:S02]  /*09c0*/  MUFU.RCP R5, R5 ;  /* 0x0000000500057308 */ /* 0x001e240000001000 */
[----:B0-----:R-:W-:-:S06]  /*09d0*/  VIADD R6, R5, 0xffffffe ;  /* 0x0ffffffe05067836 */ /* 0x001fcc0000000000 */
[----:B------:R0:W1:Y:S02]  /*09e0*/  F2I.FTZ.U32.TRUNC.NTZ R3, R6 ;  /* 0x0000000600037305 */ /* 0x000064000021f000 */
[----:B0-----:R-:W-:Y:S02]  /*09f0*/  MOV R6, 0x400 ;  /* 0x0000040000067802 */ /* 0x001fe40000000f00 */
[----:B-1----:R-:W-:-:S05]  /*0a00*/  IADD3 R9, RZ, -R3, RZ ;  /* 0x80000003ff097210 */ /* 0x002fca0007ffe0ff */
[----:B------:R-:W-:-:S04]  /*0a10*/  IMAD R9, R9, UR9, RZ ;  /* 0x0000000909097c24 */ /* 0x000fc8000f8e02ff */
[----:B------:R-:W-:-:S06]  /*0a20*/  IMAD.HI.U32 R3, R3, R9, R2 ;  /* 0x0000000903037227 */ /* 0x000fcc00078e0002 */
[----:B------:R-:W-:-:S05]  /*0a30*/  IMAD.HI.U32 R2, R3, R4, RZ ;  /* 0x0000000403027227 */ /* 0x000fca00078e00ff */
[----:B------:R-:W-:-:S05]  /*0a40*/  IADD3 R3, -R2, RZ, RZ ;  /* 0x000000ff02037210 */ /* 0x000fca0007ffe1ff */
        /* <DEDUP_REMOVED lines=8> */
[----:B------:R-:W-:Y:S01]  /*0ad0*/  @!P2 LOP3.LUT R2, RZ, UR9, RZ, 0x33, !PT ;  /* 0x00000009ff02ac12 */ /* 0x000fe2000f8e33ff */
[----:B------:R-:W-:-:S03]  /*0ae0*/  IMAD R8, R0, 0xc, R11 ;  /* 0x0000000c00087824 */ /* 0x000fc600078e020b */
[----:B------:R-:W-:Y:S02]  /*0af0*/  IADD3 R5, -R2, RZ, RZ ;  /* 0x000000ff02057210 */ /* 0x000fe40007ffe1ff */
[----:B------:R0:W-:Y:S03]  /*0b00*/  STS [R8+0x214], R20 ;  /* 0x0002141408007388 */ /* 0x0001e60000000800 */
[----:B------:R-:W-:Y:S01]  /*0b10*/  IMAD R4, R5, UR9, R4 ;  /* 0x0000000905047c24 */ /* 0x000fe2000f8e0204 */
[----:B------:R0:W-:Y:S04]  /*0b20*/  STS [R8+0x218], R7 ;  /* 0x0002180708007388 */ /* 0x0001e80000000800 */
        /* <DEDUP_REMOVED lines=15> */
[----:B------:R-:W5:Y:S01]  /*0c20*/  LDS R9, [R5+0x218] ;  /* 0x0002180005097984 */ /* 0x000f620000000800 */
[----:B0-----:R-:W-:-:S03]  /*0c30*/  SHF.R.U32.HI R23, RZ, 0x2, R25 ;  /* 0x00000002ff177819 */ /* 0x001fc60000011619 */
        /* <DEDUP_REMOVED lines=10> */
[----:B------:R-:W4:Y:S01]  /*0ce0*/  LDS R7, [R5+0x248] ;  /* 0x0002480005077984 */ /* 0x000f220000000800 */
[----:B-----5:R-:W-:Y:S01]  /*0cf0*/  @!P0 FADD.FTZ R15, R15, R8 ;  /* 0x000000080f0f8221 */ /* 0x020fe20000010000 */
[----:B------:R-:W-:Y:S01]  /*0d00*/  @!P0 FADD.FTZ R16, R16, R9 ;  /* 0x0000000910108221 */ /* 0x000fe20000010000 */
[----:B------:R-:W-:-:S04]  /*0d10*/  IMAD.WIDE.U32 R8, R23, 0x24924925, RZ ;  /* 0x2492492517087825 */ /* 0x000fc800078e00ff */
[----:B0-----:R-:W-:Y:S01]  /*0d20*/  @!P1 FADD.FTZ R20, R15, R20 ;  /* 0x000000140f149221 */ /* 0x001fe20000010000 */
[----:B------:R-:W-:Y:S02]  /*0d30*/  IMAD R8, R9, -0x1c, R25 ;  /* 0xffffffe409087824 */ /* 0x000fe400078e0219 */
[----:B------:R-:W-:Y:S01]  /*0d40*/  @!P1 FADD.FTZ R19, R16, R19 ;  /* 0x0000001310139221 */ /* 0x000fe20000010000 */
[----:B------:R-:W-:Y:S01]  /*0d50*/  IADD3 R17, R18, R12, R17 ;  /* 0x0000000c12117210 */ /* 0x000fe20007ffe011 */
[----:B------:R-:W-:Y:S02]  /*0d60*/  IMAD R12, R8, 0xc, R11 ;  /* 0x0000000c080c7824 */ /* 0x000fe400078e020b */
[----:B------:R-:W-:Y:S02]  /*0d70*/  IMAD.MOV.U32 R11, RZ, RZ, 0xfffffff ;  /* 0x0fffffffff0b7424 */ /* 0x000fe400078e00ff */
[----:B-1----:R-:W-:Y:S01]  /*0d80*/  @!P2 FADD.FTZ R13, R20, R13 ;  /* 0x0000000d140da221 */ /* 0x002fe20000010000 */
[----:B------:R-:W-:Y:S01]  /*0d90*/  IADD3 R9, R21, R17, R22 ;  /* 0x0000001115097210 */ /* 0x000fe20007ffe016 */
[----:B--2---:R-:W-:Y:S01]  /*0da0*/  @!P2 FADD.FTZ R14, R19, R14 ;  /* 0x0000000e130ea221 */ /* 0x004fe20000010000 */
[----:B------:R-:W-:-:S03]  /*0db0*/  R2UR UR4, R11 ;  /* 0x000000000b0472ca */ /* 0x000fc600000e0000 */
[----:B------:R0:W-:Y:S01]  /*0dc0*/  STS [R12+0xc0], R9 ;  /* 0x0000c0090c007388 */ /* 0x0001e20000000800 */
[----:B---3--:R-:W-:Y:S01]  /*0dd0*/  @!P3 FADD.FTZ R10, R13, R10 ;  /* 0x0000000a0d0ab221 */ /* 0x008fe20000010000 */
[----:B----4-:R-:W-:-:S04]  /*0de0*/  @!P3 FADD.FTZ R7, R14, R7 ;  /* 0x000000070e07b221 */ /* 0x010fc80000010000 */
[----:B------:R0:W-:Y:S04]  /*0df0*/  STS [R12+0xc4], R10 ;  /* 0x0000c40a0c007388 */ /* 0x0001e80000000800 */
[----:B------:R0:W-:Y:S01]  /*0e00*/  STS [R12+0xc8], R7 ;  /* 0x0000c8070c007388 */ /* 0x0001e20000000800 */
[----:B------:R-:W-:Y:S05]  /*0e10*/  BRA.DIV UR4, `(.L_x_1785) ;  /* 0x0000000a04f87947 */ /* 0x000fea000b800000 */
[----:B------:R-:W-:Y:S01]  /*0e20*/  NOP ;  /* 0x0000000000007918 */ /* 0x000fe20000000000 */
.L_x_1799:
        /* <DEDUP_REMOVED lines=9> */
[----:B0-----:R-:W-:Y:S02]  /*0ec0*/  FSEL R7, R14, R7, !P0 ;  /* 0x000000070e077208 */ /* 0x001fe40004000000 */
[----:B---3--:R-:W-:Y:S02]  /*0ed0*/  IADD3 R9, R9, R16, RZ ;  /* 0x0000001009097210 */ /* 0x008fe40007ffe0ff */
[----:B------:R-:W-:-:S07]  /*0ee0*/  FSEL R10, R13, R10, !P0 ;  /* 0x0000000a0d0a7208 */ /* 0x000fce0004000000 */
.L_x_1787:
[----:B------:R-:W-:Y:S05]  /*0ef0*/  BSYNC B0 ;  /* 0x0000000000007941 */ /* 0x000fea0003800000 */
.L_x_1786:
[----:B------:R-:W-:-:S13]  /*0f00*/  R2UR UR4, R11 ;  /* 0x000000000b0472ca */ /* 0x000fda00000e0000 */
[----:B------:R-:W-:Y:S05]  /*0f10*/  BRA.DIV UR4, `(.L_x_1788) ;  /* 0x0000000a04c87947 */ /* 0x000fea000b800000 */
[----:B------:R-:W-:Y:S01]  /*0f20*/  NOP ;  /* 0x0000000000007918 */ /* 0x000fe20000000000 */
[----:B------:R1:W-:Y:S04]  /*0f30*/  STS [R12+0xc0], R9 ;  /* 0x0000c0090c007388 */ /* 0x0003e80000000800 */
[----:B------:R1:W-:Y:S04]  /*0f40*/  STS [R12+0xc4], R10 ;  /* 0x0000c40a0c007388 */ /* 0x0003e80000000800 */
[----:B------:R1:W-:Y:S01]  /*0f50*/  STS [R12+0xc8], R7 ;  /* 0x0000c8070c007388 */ /* 0x0003e20000000800 */
[----:B------:R-:W-:Y:S01]  /*0f60*/  NOP ;  /* 0x0000000000007918 */ /* 0x000fe20000000000 */
.L_x_1803:
        /* <DEDUP_REMOVED lines=9> */
[----:B01----:R-:W-:Y:S01]  /*1000*/  FSEL R7, R14, R7, !P0 ;  /* 0x000000070e077208 */ /* 0x003fe20004000000 */
[----:B----4-:R-:W-:Y:S01]  /*1010*/  IMAD.IADD R9, R9, 0x1, R16 ;  /* 0x0000000109097824 */ /* 0x010fe200078e0210 */
[----:B------:R-:W-:-:S07]  /*1020*/  FSEL R10, R13, R10, !P0 ;  /* 0x0000000a0d0a7208 */ /* 0x000fce0004000000 */
.L_x_1790:
[----:B------:R-:W-:Y:S05]  /*1030*/  BSYNC B0 ;  /* 0x0000000000007941 */ /* 0x000fea0003800000 */
.L_x_1789:
[----:B------:R-:W-:-:S13]  /*1040*/  R2UR UR4, R11 ;  /* 0x000000000b0472ca */ /* 0x000fda00000e0000 */
[----:B------:R-:W-:Y:S05]  /*1050*/  BRA.DIV UR4, `(.L_x_1791) ;  /* 0x0000000a04a87947 */ /* 0x000fea000b800000 */
[----:B------:R-:W-:Y:S01]  /*1060*/  NOP ;  /* 0x0000000000007918 */ /* 0x000fe20000000000 */
[----:B------:R2:W-:Y:S04]  /*1070*/  STS [R12+0xc0], R9 ;  /* 0x0000c0090c007388 */ /* 0x0005e80000000800 */
[----:B------:R2:W-:Y:S04]  /*1080*/  STS [R12+0xc4], R10 ;  /* 0x0000c40a0c007388 */ /* 0x0005e80000000800 */
[----:B------:R2:W-:Y:S01]  /*1090*/  STS [R12+0xc8], R7 ;  /* 0x0000c8070c007388 */ /* 0x0005e20000000800 */
[----:B------:R-:W-:Y:S01]  /*10a0*/  NOP ;  /* 0x0000000000007918 */ /* 0x000fe20000000000 */
.L_x_1807:
        /* <DEDUP_REMOVED lines=9> */
[----:B012---:R-:W-:Y:S02]  /*1140*/  FSEL R7, R14, R7, !P0 ;  /* 0x000000070e077208 */ /* 0x007fe40004000000 */
[----:B-----5:R-:W-:Y:S02]  /*1150*/  IADD3 R9, R9, R16, RZ ;  /* 0x0000001009097210 */ /* 0x020fe40007ffe0ff */
[----:B------:R-:W-:-:S07]  /*1160*/  FSEL R10, R13, R10, !P0 ;  /* 0x0000000a0d0a7208 */ /* 0x000fce0004000000 */
.L_x_1793:
[----:B------:R-:W-:Y:S05]  /*1170*/  BSYNC B0 ;  /* 0x0000000000007941 */ /* 0x000fea0003800000 */
.L_x_1792:
[----:B------:R-:W-:-:S13]  /*1180*/  R2UR UR4, R11 ;  /* 0x000000000b0472ca */ /* 0x000fda00000e0000 */
[----:B------:R-:W-:Y:S05]  /*1190*/  BRA.DIV UR4, `(.L_x_1794) ;  /* 0x0000000a04887947 */ /* 0x000fea000b800000 */
[----:B------:R-:W-:Y:S01]  /*11a0*/  NOP ;  /* 0x0000000000007918 */ /* 0x000fe20000000000 */
[----:B------:R3:W-:Y:S04]  /*11b0*/  STS [R12+0xc0], R9 ;  /* 0x0000c0090c007388 */ /* 0x0007e80000000800 */
[----:B------:R3:W-:Y:S04]  /*11c0*/  STS [R12+0xc4], R10 ;  /* 0x0000c40a0c007388 */ /* 0x0007e80000000800 */
[----:B------:R3:W-:Y:S01]  /*11d0*/  STS [R12+0xc8], R7 ;  /* 0x0000c8070c007388 */ /* 0x0007e20000000800 */
[----:B------:R-:W-:Y:S01]  /*11e0*/  NOP ;  /* 0x0000000000007918 */ /* 0x000fe20000000000 */
.L_x_1811:
        /* <DEDUP_REMOVED lines=9> */
[----:B0123--:R-:W-:Y:S01]  /*1280*/  FSEL R7, R14, R7, !P0 ;  /* 0x000000070e077208 */ /* 0x00ffe20004000000 */
[----:B------:R-:W-:Y:S01]  /*1290*/  IMAD.IADD R9, R9, 0x1, R16 ;  /* 0x0000000109097824 */ /* 0x000fe200078e0210 */
[----:B------:R-:W-:-:S07]  /*12a0*/  FSEL R10, R13, R10, !P0 ;  /* 0x0000000a0d0a7208 */ /* 0x000fce0004000000 */
.L_x_1796:
[----:B------:R-:W-:Y:S05]  /*12b0*/  BSYNC B0 ;  /* 0x0000000000007941 */ /* 0x000fea0003800000 */
.L_x_1795:
        /* <DEDUP_REMOVED lines=14> */
[----:B----4-:R-:W-:Y:S01]  /*13a0*/  @P0 IADD3 R8, R9, R8, RZ ;  /* 0x0000000809080210 */ /* 0x010fe20007ffe0ff */
[----:B-----5:R-:W-:-:S04]  /*13b0*/  @!P1 FADD.FTZ R16, R13, R16 ;  /* 0x000000100d109221 */ /* 0x020fc80000010000 */
[----:B0123--:R-:W-:Y:S01]  /*13c0*/  @P0 IMAD.MOV.U32 R9, RZ, RZ, R8 ;  /* 0x000000ffff090224 */ /* 0x00ffe200078e0008 */
[----:B------:R-:W-:Y:S01]  /*13d0*/  NOP ;  /* 0x0000000000007918 */ /* 0x000fe20000000000 */
[----:B------:R-:W-:Y:S01]  /*13e0*/  @!P1 FADD.FTZ R15, R14, R15 ;  /* 0x0000000f0e0f9221 */ /* 0x000fe20000010000 */
[----:B------:R-:W-:Y:S02]  /*13f0*/  @P0 MOV R7, R16 ;  /* 0x0000001000070202 */ /* 0x000fe40000000f00 */
[----:B------:R0:W-:Y:S01]  /*1400*/  STS [R12+0xc0], R9 ;  /* 0x0000c0090c007388 */ /* 0x0001e20000000800 */
[----:B------:R-:W-:-:S05]  /*1410*/  @P0 IMAD.MOV.U32 R10, RZ, RZ, R15 ;  /* 0x000000ffff0a0224 */ /* 0x000fca00078e000f */
[----:B------:R0:W-:Y:S04]  /*1420*/  STS [R12+0xc4], R10 ;  /* 0x0000c40a0c007388 */ /* 0x0001e80000000800 */
[----:B------:R0:W-:Y:S01]  /*1430*/  STS [R12+0xc8], R7 ;  /* 0x0000c8070c007388 */ /* 0x0001e20000000800 */
[----:B------:R-:W-:Y:S01]  /*1440*/  NOP ;  /* 0x0000000000007918 */ /* 0x000fe20000000000 */
.L_x_1817:
[----:B------:R-:W1:Y:S01]  /*1450*/  LDS R22, [R5+0x210] ;  /* 0x0002100005167984 */ /* 0x000e620000000800 */
[----:B------:R-:W-:Y:S02]  /*1460*/  ISETP.NE.AND P1, PT, R0, RZ, PT ;  /* 0x000000ff0000720c */ /* 0x000fe40003f25270 */
[----:B------:R-:W-:Y:S01]  /*1470*/  PLOP3.LUT P0, PT, PT, PT, PT, 0x80, 0x0 ;  /* 0x000000000000781c */ /* 0x000fe20003f0f070 */
[----:B------:R-:W2:Y:S01]  /*1480*/  LDS R16, [R5+0x21c] ;  /* 0x00021c0005107984 */ /* 0x000ea20000000800 */
[----:B------:R-:W-:-:S03]  /*1490*/  LEA R27, R3, R6, 0x18 ;  /* 0x00000006031b7211 */ /* 0x000fc600078ec0ff */
[----:B------:R-:W3:Y:S02]  /*14a0*/  LDS R13, [R12+0xb4] ;  /* 0x0000b4000c0d7984 */ /* 0x000ee40000000800 */
[----:B------:R-:W-:Y:S02]  /*14b0*/  IMAD R27, R0, 0x3c, R27 ;  /* 0x0000003c001b7824 */ /* 0x000fe400078e021b */
[----:B------:R-:W-:Y:S04]  /*14c0*/  LDS R14, [R12+0xb8] ;  /* 0x0000b8000c0e7984 */ /* 0x000fe80000000800 */
[----:B------:R-:W4:Y:S04]  /*14d0*/  LDS R25, [R5+0x214] ;  /* 0x0002140005197984 */ /* 0x000f280000000800 */
[----:B------:R-:W-:Y:S04]  /*14e0*/  LDS R24, [R5+0x218] ;  /* 0x0002180005187984 */ /* 0x000fe80000000800 */
[----:B------:R-:W5:Y:S04]  /*14f0*/  LDS R15, [R12+0xbc] ;  /* 0x0000bc000c0f7984 */ /* 0x000f680000000800 */
[----:B------:R-:W5:Y:S04]  /*1500*/  LDS R17, [R5+0x228] ;  /* 0x0002280005117984 */ /* 0x000f680000000800 */
[----:B------:R-:W5:Y:S04]  /*1510*/  LDS R19, [R5+0x234] ;  /* 0x0002340005137984 */ /* 0x000f680000000800 */
[----:B------:R-:W5:Y:S04]  /*1520*/  LDS R18, [R5+0x220] ;  /* 0x0002200005127984 */ /* 0x000f680000000800 */
[----:B------:R-:W5:Y:S01]  /*1530*/  LDS R20, [R5+0x224] ;  /* 0x0002240005147984 */ /* 0x000f620000000800 */
[----:B-1----:R-:W-:-:S03]  /*1540*/  @P1 ISETP.NE.AND P2, PT, R22, RZ, PT ;  /* 0x000000ff1600120c */ /* 0x002fc60003f45270 */
[----:B------:R-:W1:Y:S01]  /*1550*/  LDS R21, [R5+0x240] ;  /* 0x0002400005157984 */ /* 0x000e620000000800 */
[----:B------:R-:W-:Y:S02]  /*1560*/  @P1 PLOP3.LUT P0, PT, P2, PT, PT, 0x80, 0x0 ;  /* 0x000000000000181c */ /* 0x000fe4000170f070 */
[----:B--2---:R-:W-:Y:S01]  /*1570*/  ISETP.NE.AND P2, PT, R16, RZ, PT ;  /* 0x000000ff1000720c */ /* 0x004fe20003f45270 */
[----:B------:R-:W2:Y:S01]  /*1580*/  LDS R11, [R5+0x22c] ;  /* 0x00022c00050b7984 */ /* 0x000ea20000000800 */
[----:B---3--:R-:W-:-:S03]  /*1590*/  @P1 IADD3 R22, R13, R22, RZ ;  /* 0x000000160d161210 */ /* 0x008fc60007ffe0ff */
[----:B0-----:R-:W0:Y:S02]  /*15a0*/  LDS R9, [R5+0x230] ;  /* 0x0002300005097984 */ /* 0x001e240000000800 */
[----:B------:R-:W-:Y:S02]  /*15b0*/  IMAD.IADD R16, R16, 0x1, R22 ;  /* 0x0000000110107824 */ /* 0x000fe400078e0216 */
[----:B------:R-:W3:Y:S02]  /*15c0*/  LDS R10, [R5+0x238] ;  /* 0x00023800050a7984 */ /* 0x000ee40000000800 */
[----:B----4-:R-:W-:Y:S02]  /*15d0*/  @!P0 FADD.FTZ R25, R14, R25 ;  /* 0x000000190e198221 */ /* 0x010fe40000010000 */
[----:B------:R-:W4:Y:S04]  /*15e0*/  LDS R8, [R5+0x23c] ;  /* 0x00023c0005087984 */ /* 0x000f280000000800 */
[----:B------:R-:W4:Y:S01]  /*15f0*/  LDS R7, [R5+0x244] ;  /* 0x0002440005077984 */ /* 0x000f220000000800 */
[----:B-----5:R-:W-:-:S03]  /*1600*/  @!P0 FADD.FTZ R24, R15, R24 ;  /* 0x000000180f188221 */ /* 0x020fc60000010000 */
[----:B------:R-:W5:Y:S01]  /*1610*/  LDS R23, [R5+0x248] ;  /* 0x0002480005177984 */ /* 0x000f620000000800 */
[C---:B------:R-:W-:Y:S02]  /*1620*/  ISETP.NE.AND P0, PT, R17.reuse, RZ, PT ;  /* 0x000000ff1100720c */ /* 0x040fe40003f05270 */
[----:B------:R-:W-:Y:S01]  /*1630*/  IADD3 R12, R17, R16, RZ ;  /* 0x00000010110c7210 */ /* 0x000fe20007ffe0ff */
[----:B------:R0:W-:Y:S01]  /*1640*/  STS [R27+0x210], R22 ;  /* 0x000210161b007388 */ /* 0x0001e20000000800 */
[C---:B------:R-:W-:Y:S01]  /*1650*/  ISETP.NE.AND P1, PT, R19.reuse, RZ, PT ;  /* 0x000000ff1300720c */ /* 0x040fe20003f25270 */
[----:B------:R-:W-:Y:S02]  /*1660*/  @!P2 FADD.FTZ R18, R18, R25 ;  /* 0x000000191212a221 */ /* 0x000fe40000010000 */
[----:B------:R-:W-:Y:S01]  /*1670*/  IMAD.IADD R14, R19, 0x1, R12 ;  /* 0x00000001130e7824 */ /* 0x000fe200078e020c */
[----:B------:R0:W-:Y:S01]  /*1680*/  STS [R27+0x21c], R16 ;  /* 0x00021c101b007388 */ /* 0x0001e20000000800 */
[----:B------:R-:W-:-:S03]  /*1690*/  @!P2 FADD.FTZ R20, R20, R24 ;  /* 0x000000181414a221 */ /* 0x000fc60000010000 */
[----:B------:R3:W-:Y:S01]  /*16a0*/  STS [R27+0x214], R25 ;  /* 0x000214191b007388 */ /* 0x0007e20000000800 */
[C---:B-1----:R-:W-:Y:S02]  /*16b0*/  ISETP.NE.AND P2, PT, R21.reuse, RZ, PT ;  /* 0x000000ff1500720c */ /* 0x042fe40003f45270 */
[----:B------:R-:W-:Y:S01]  /*16c0*/  IADD3 R21, R21, R14, RZ ;  /* 0x0000000e15157210 */ /* 0x000fe20007ffe0ff */
[----:B------:R1:W-:Y:S01]  /*16d0*/  STS [R27+0x218], R24 ;  /* 0x000218181b007388 */ /* 0x0003e20000000800 */
[----:B--2---:R-:W-:-:S03]  /*16e0*/  @!P0 FADD.FTZ R11, R11, R18 ;  /* 0x000000120b0b8221 */ /* 0x004fc60000010000 */
[----:B------:R1:W-:Y:S01]  /*16f0*/  STS [R27+0x228], R12 ;  /* 0x0002280c1b007388 */ /* 0x0003e20000000800 */
[----:B0-----:R-:W-:-:S03]  /*1700*/  @!P0 FADD.FTZ R9, R9, R20 ;  /* 0x0000001409098221 */ /* 0x001fc60000010000 */
[----:B------:R1:W-:Y:S01]  /*1710*/  STS [R27+0x220], R18 ;  /* 0x000220121b007388 */ /* 0x0003e20000000800 */
[----:B---3--:R-:W-:-:S03]  /*1720*/  @!P1 FADD.FTZ R10, R10, R11 ;  /* 0x0000000b0a0a9221 */ /* 0x008fc60000010000 */
[----:B------:R1:W-:Y:S01]  /*1730*/  STS [R27+0x224], R20 ;  /* 0x000224141b007388 */ /* 0x0003e20000000800 */
[----:B----4-:R-:W-:-:S03]  /*1740*/  @!P1 FADD.FTZ R8, R8, R9 ;  /* 0x0000000908089221 */ /* 0x010fc60000010000 */
[----:B------:R1:W-:Y:S01]  /*1750*/  STS [R27+0x234], R14 ;  /* 0x0002340e1b007388 */ /* 0x0003e20000000800 */
[----:B------:R-:W-:-:S03]  /*1760*/  @!P2 FADD.FTZ R7, R7, R10 ;  /* 0x0000000a0707a221 */ /* 0x000fc60000010000 */
[----:B------:R1:W-:Y:S01]  /*1770*/  STS [R27+0x22c], R11 ;  /* 0x00022c0b1b007388 */ /* 0x0003e20000000800 */
[----:B-----5:R-:W-:-:S03]  /*1780*/  @!P2 FADD.FTZ R23, R23, R8 ;  /* 0x000000081717a221 */ /* 0x020fc60000010000 */
[----:B------:R1:W-:Y:S04]  /*1790*/  STS [R27+0x230], R9 ;  /* 0x000230091b007388 */ /* 0x0003e80000000800 */
[----:B------:R1:W-:Y:S04]  /*17a0*/  STS [R27+0x240], R21 ;  /* 0x000240151b007388 */ /* 0x0003e80000000800 */
[----:B------:R1:W-:Y:S04]  /*17b0*/  STS [R27+0x238], R10 ;  /* 0x0002380a1b007388 */ /* 0x0003e80000000800 */
[----:B------:R1:W-:Y:S04]  /*17c0*/  STS [R27+0x23c], R8 ;  /* 0x00023c081b007388 */ /* 0x0003e80000000800 */
[----:B------:R1:W-:Y:S04]  /*17d0*/  STS [R27+0x244], R7 ;  /* 0x000244071b007388 */ /* 0x0003e80000000800 */
[----:B------:R1:W-:Y:S02]  /*17e0*/  STS [R27+0x248], R23 ;  /* 0x000248171b007388 */ /* 0x0003e40000000800 */
.L_x_1784:
[----:B------:R-:W-:Y:S01]  /*17f0*/  LEA R5, R3, R6, 0x18 ;  /* 0x0000000603057211 */ /* 0x000fe200078ec0ff */
[----:B------:R-:W-:Y:S05]  /*1800*/  WARPSYNC.ALL ;  /* 0x0000000000007948 */ /* 0x000fea0003800000 */
[----:B-1----:R-:W-:Y:S01]  /*1810*/  IMAD R12, R0, 0xc, R5 ;  /* 0x0000000c000c7824 */ /* 0x002fe200078e0205 */
[----:B------:R-:W-:Y:S01]  /*1820*/  BAR.SYNC.DEFER_BLOCKING 0x0 ;  /* 0x0000000000007b1d */ /* 0x000fe20000010000 */
[----:B------:R-:W-:-:S07]  /*1830*/  UIADD3 UR4, UR9, -0x2, URZ ;  /* 0xfffffffe09047890 */ /* 0x000fce000fffe03f */
[----:B------:R-:W0:Y:S01]  /*1840*/  LDC R11, c[0x0][0x298] ;  /* 0x0000a600ff0b7b82 */ /* 0x000e220000000800 */
[----:B------:R-:W-:-:S07]  /*1850*/  ISETP.NE.AND P1, PT, R4, UR4, PT ;  /* 0x0000000404007c0c */ /* 0x000fce000bf25270 */
[----:B------:R-:W1:Y:S06]  /*1860*/  LDC R10, c[0x0][0x288] ;  /* 0x0000a200ff0a7b82 */ /* 0x000e6c0000000800 */
        /* <DEDUP_REMOVED lines=15> */
[----:B------:R-:W-:-:S03]  /*1960*/  UIADD3 UR5, UR4, 0x1, URZ ;  /* 0x0000000104057890 */ /* 0x000fc6000fffe03f */
[----:B------:R-:W-:Y:S01]  /*1970*/  LEA R0, R0, R3, 0x3 ;  /* 0x0000000300007211 */ /* 0x000fe200078e18ff */
[C-C-:B------:R-:W-:Y:S02]  /*1980*/  IMAD R3, R10.reuse, UR4, R9.reuse ;  /* 0x000000040a037c24 */ /* 0x140fe4000f8e0209 */
[----:B------:R-:W-:Y:S02]  /*1990*/  IMAD R9, R10, UR5, R9 ;  /* 0x000000050a097c24 */ /* 0x000fe4000f8e0209 */
[----:B------:R-:W1:Y:S01]  /*19a0*/  LDS.64 R6, [R0] ;  /* 0x0000000000067984 */ /* 0x000e620000000a00 */
[----:B0-----:R-:W-:-:S04]  /*19b0*/  IMAD.WIDE R2, R3, 0x4, R4 ;  /* 0x0000000403027825 */ /* 0x001fc800078e0204 */
[----:B------:R-:W-:Y:S01]  /*19c0*/  IMAD.WIDE R4, R9, 0x4, R4 ;  /* 0x0000000409047825 */ /* 0x000fe200078e0204 */
[----:B-1----:R-:W-:Y:S04]  /*19d0*/  REDG.E.ADD.F32.FTZ.RN.STRONG.GPU desc[UR6][R2.64], R6 ;  /* 0x00000006020079a6 */ /* 0x002fe8000c10f386 */
[----:B------:R-:W-:Y:S01]  /*19e0*/  REDG.E.ADD.F32.FTZ.RN.STRONG.GPU desc[UR6][R4.64], R7 ;  /* 0x00000007040079a6 */ /* 0x000fe2000c10f386 */
[----:B------:R-:W-:Y:S05]  /*19f0*/  EXIT ;  /* 0x000000000000794d */ /* 0x000fea0003800000 */
.L_x_1785:
[----:B0-----:R-:W-:Y:S05]  /*1a00*/  WARPSYNC.COLLECTIVE R11, `(.L_x_1798) ;  /* 0x000000000b087348 */ /* 0x001fea0003c00000 */
[----:B------:R-:W-:Y:S01]  /*1a10*/  NOP ;  /* 0x0000000000007918 */ /* 0x000fe20000000000 */
[----:B0-----:R-:W-:Y:S01]  /*1a20*/  ENDCOLLECTIVE ;  /* 0x000000000000791b */ /* 0x001fe20003800000 */
.L_x_1798:
[----:B------:R-:W-:Y:S05]  /*1a30*/  BRA `(.L_x_1799) ;  /* 0xfffffff000fc7947 */ /* 0x000fea000383ffff */
.L_x_1788:
[----:B------:R-:W-:Y:S01]  /*1a40*/  BSSY B0, `(.L_x_1800) ;  /* 0x0000004000007945 */ /* 0x000fe20003800000 */
[----:B0-----:R-:W-:Y:S05]  /*1a50*/  WARPSYNC.COLLECTIVE R11, `(.L_x_1801) ;  /* 0x000000000b087348 */ /* 0x001fea0003c00000 */
[----:B------:R-:W-:Y:S01]  /*1a60*/  NOP ;  /* 0x0000000000007918 */ /* 0x000fe20000000000 */
[----:B0-----:R-:W-:Y:S01]  /*1a70*/  ENDCOLLECTIVE ;  /* 0x000000000000791b */ /* 0x001fe20003800000 */
.L_x_1801:
[----:B------:R-:W-:Y:S05]  /*1a80*/  BSYNC B0 ;  /* 0x0000000000007941 */ /* 0x000fea0003800000 */
.L_x_1800:
[----:B------:R0:W-:Y:S04]  /*1a90*/  STS [R12+0xc0], R9 ;  /* 0x0000c0090c007388 */ /* 0x0001e80000000800 */
[----:B------:R0:W-:Y:S04]  /*1aa0*/  STS [R12+0xc4], R10 ;  /* 0x0000c40a0c007388 */ /* 0x0001e80000000800 */
[----:B------:R0:W-:Y:S02]  /*1ab0*/  STS [R12+0xc8], R7 ;  /* 0x0000c8070c007388 */ /* 0x0001e40000000800 */
[----:B0-----:R-:W-:Y:S05]  /*1ac0*/  WARPSYNC.COLLECTIVE R11, `(.L_x_1802) ;  /* 0x000000000b087348 */ /* 0x001fea0003c00000 */
[----:B------:R-:W-:Y:S01]  /*1ad0*/  NOP ;  /* 0x0000000000007918 */ /* 0x000fe20000000000 */
[----:B0-----:R-:W-:Y:S01]  /*1ae0*/  ENDCOLLECTIVE ;  /* 0x000000000000791b */ /* 0x001fe20003800000 */
.L_x_1802:
[----:B------:R-:W-:Y:S05]  /*1af0*/  BRA `(.L_x_1803) ;  /* 0xfffffff4001c7947 */ /* 0x000fea000383ffff */
.L_x_1791:
[----:B------:R-:W-:Y:S01]  /*1b00*/  BSSY B0, `(.L_x_1804) ;  /* 0x0000004000007945 */ /* 0x000fe20003800000 */
[----:B01----:R-:W-:Y:S05]  /*1b10*/  WARPSYNC.COLLECTIVE R11, `(.L_x_1805) ;  /* 0x000000000b087348 */ /* 0x003fea0003c00000 */
[----:B------:R-:W-:Y:S01]  /*1b20*/  NOP ;  /* 0x0000000000007918 */ /* 0x000fe20000000000 */
[----:B01----:R-:W-:Y:S01]  /*1b30*/  ENDCOLLECTIVE ;  /* 0x000000000000791b */ /* 0x003fe20003800000 */
.L_x_1805:
[----:B------:R-:W-:Y:S05]  /*1b40*/  BSYNC B0 ;  /* 0x0000000000007941 */ /* 0x000fea0003800000 */
.L_x_1804:
[----:B------:R0:W-:Y:S04]  /*1b50*/  STS [R12+0xc0], R9 ;  /* 0x0000c0090c007388 */ /* 0x0001e80000000800 */
[----:B------:R0:W-:Y:S04]  /*1b60*/  STS [R12+0xc4], R10 ;  /* 0x0000c40a0c007388 */ /* 0x0001e80000000800 */
[----:B------:R0:W-:Y:S02]  /*1b70*/  STS [R12+0xc8], R7 ;  /* 0x0000c8070c007388 */ /* 0x0001e40000000800 */
[----:B0-----:R-:W-:Y:S05]  /*1b80*/  WARPSYNC.COLLECTIVE R11, `(.L_x_1806) ;  /* 0x000000000b087348 */ /* 0x001fea0003c00000 */
[----:B------:R-:W-:Y:S01]  /*1b90*/  NOP ;  /* 0x0000000000007918 */ /* 0x000fe20000000000 */
[----:B0-----:R-:W-:Y:S01]  /*1ba0*/  ENDCOLLECTIVE ;  /* 0x000000000000791b */ /* 0x001fe20003800000 */
.L_x_1806:
[----:B------:R-:W-:Y:S05]  /*1bb0*/  BRA `(.L_x_1807) ;  /* 0xfffffff4003c7947 */ /* 0x000fea000383ffff */
.L_x_1794:
[----:B------:R-:W-:Y:S01]  /*1bc0*/  BSSY B0, `(.L_x_1808) ;  /* 0x0000004000007945 */ /* 0x000fe20003800000 */
[----:B012---:R-:W-:Y:S05]  /*1bd0*/  WARPSYNC.COLLECTIVE R11, `(.L_x_1809) ;  /* 0x000000000b087348 */ /* 0x007fea0003c00000 */
[----:B------:R-:W-:Y:S01]  /*1be0*/  NOP ;  /* 0x0000000000007918 */ /* 0x000fe20000000000 */
[----:B012---:R-:W-:Y:S01]  /*1bf0*/  ENDCOLLECTIVE ;  /* 0x000000000000791b */ /* 0x007fe20003800000 */
.L_x_1809:
[----:B------:R-:W-:Y:S05]  /*1c00*/  BSYNC B0 ;  /* 0x0000000000007941 */ /* 0x000fea0003800000 */
.L_x_1808:
[----:B------:R0:W-:Y:S04]  /*1c10*/  STS [R12+0xc0], R9 ;  /* 0x0000c0090c007388 */ /* 0x0001e80000000800 */
[----:B------:R0:W-:Y:S04]  /*1c20*/  STS [R12+0xc4], R10 ;  /* 0x0000c40a0c007388 */ /* 0x0001e80000000800 */
[----:B------:R0:W-:Y:S02]  /*1c30*/  STS [R12+0xc8], R7 ;  /* 0x0000c8070c007388 */ /* 0x0001e40000000800 */
[----:B0-----:R-:W-:Y:S05]  /*1c40*/  WARPSYNC.COLLECTIVE R11, `(.L_x_1810) ;  /* 0x000000000b087348 */ /* 0x001fea0003c00000 */
[----:B------:R-:W-:Y:S01]  /*1c50*/  NOP ;  /* 0x0000000000007918 */ /* 0x000fe20000000000 */
[----:B0-----:R-:W-:Y:S01]  /*1c60*/  ENDCOLLECTIVE ;  /* 0x000000000000791b */ /* 0x001fe20003800000 */
.L_x_1810:
[----:B------:R-:W-:Y:S05]  /*1c70*/  BRA `(.L_x_1811) ;  /* 0xfffffff4005c7947 */ /* 0x000fea000383ffff */
.L_x_1797:
[----:B------:R-:W-:Y:S01]  /*1c80*/  BSSY B0, `(.L_x_1812) ;  /* 0x0000005000007945 */ /* 0x000fe20003800000 */
[----:B------:R-:W-:-:S13]  /*1c90*/  ISETP.GE.U32.AND P0, PT, R8, 0x10, PT ;  /* 0x000000100800780c */ /* 0x000fda0003f06070 */
[----:B0123--:R-:W-:Y:S05]  /*1ca0*/  WARPSYNC.COLLECTIVE R11, `(.L_x_1813) ;  /* 0x000000000b087348 */ /* 0x00ffea0003c00000 */
[----:B------:R-:W-:Y:S01]  /*1cb0*/  NOP ;  /* 0x0000000000007918 */ /* 0x000fe20000000000 */
[----:B0123--:R-:W-:Y:S01]  /*1cc0*/  ENDCOLLECTIVE ;  /* 0x000000000000791b */ /* 0x00ffe20003800000 */
.L_x_1813:
[----:B------:R-:W-:Y:S05]  /*1cd0*/  BSYNC B0 ;  /* 0x0000000000007941 */ /* 0x000fea0003800000 */
.L_x_1812:
[----:B------:R0:W-:Y:S01]  /*1ce0*/  STS [R12+0xc0], R9 ;  /* 0x0000c0090c007388 */ /* 0x0001e20000000800 */
[----:B------:R-:W-:-:S03]  /*1cf0*/  ISETP.NE.OR P1, PT, R9, RZ, !P0 ;  /* 0x000000ff0900720c */ /* 0x000fc60004725670 */
[----:B------:R0:W-:Y:S04]  /*1d00*/  STS [R12+0xc4], R10 ;  /* 0x0000c40a0c007388 */ /* 0x0001e80000000800 */
[----:B------:R0:W-:Y:S06]  /*1d10*/  STS [R12+0xc8], R7 ;  /* 0x0000c8070c007388 */ /* 0x0001ec0000000800 */
[----:B0-----:R-:W-:Y:S05]  /*1d20*/  WARPSYNC.COLLECTIVE R11, `(.L_x_1814) ;  /* 0x000000000b087348 */ /* 0x001fea0003c00000 */
[----:B------:R-:W-:Y:S01]  /*1d30*/  NOP ;  /* 0x0000000000007918 */ /* 0x000fe20000000000 */
[----:B0-----:R-:W-:Y:S01]  /*1d40*/  ENDCOLLECTIVE ;  /* 0x000000000000791b */ /* 0x001fe20003800000 */
.L_x_1814:
        /* <DEDUP_REMOVED lines=9> */
.L_x_1815:
        /* <DEDUP_REMOVED lines=9> */
.L_x_1816:
[----:B------:R-:W-:Y:S05]  /*1e70*/  BRA `(.L_x_1817) ;  /* 0xfffffff400747947 */ /* 0x000fea000383ffff */
.L_x_1818:
        /* <DEDUP_REMOVED lines=16> */
.L_x_4456:


//--------------------- .text._Z30group_norm_nhwc_fwd_sum_kernelI11Fp32IOFp32WLi160EEv26Group_norm_nhwc_fwd_params --------------------------
	.section	.text._Z30group_norm_nhwc_fwd_sum_kernelI11Fp32IOFp32WLi160EEv26Group_norm_nhwc_fwd_params,"ax",@progbits
	.align	128
        .global         _Z30group_norm_nhwc_fwd_sum_kernelI11Fp32IOFp32WLi160EEv26Group_norm_nhwc_fwd_params
        .type           _Z30group_norm_nhwc_fwd_sum_kernelI11Fp32IOFp32WLi160EEv26Group_norm_nhwc_fwd_params,@function
        .size           _Z30group_norm_nhwc_fwd_sum_kernelI11Fp32IOFp32WLi160EEv26Group_norm_nhwc_fwd_params,(.L_x_4457 - _Z30group_norm_nhwc_fwd_sum_kernelI11Fp32IOFp32WLi160EEv26Group_norm_nhwc_fwd_params)
        .other          _Z30group_norm_nhwc_fwd_sum_kernelI11Fp32IOFp32WLi160EEv26Group_norm_nhwc_fwd_params,@"STO_CUDA_ENTRY STV_DEFAULT"
_Z30group_norm_nhwc_fwd_sum_kernelI11Fp32IOFp32WLi160EEv26Group_norm_nhwc_fwd_params:
.text._Z30group_norm_nhwc_fwd_sum_kernelI11Fp32IOFp32WLi160EEv26Group_norm_nhwc_fwd_params:
        /* <DEDUP_REMOVED lines=41> */
.L_x_1821:
        /* <DEDUP_REMOVED lines=22> */
.L_x_1820:
        /* <DEDUP_REMOVED lines=15> */
.L_x_1822:
        /* <DEDUP_REMOVED lines=78> */
.L_x_1819:
[----:B------:R-:W-:Y:S01]  /*09c0*/  ULDC UR6, c[0x0][0x29c] ;  /* 0x0000a70000067ab9 */ /* 0x000fe20000000800 */
[----:B------:R-:W-:Y:S01]  /*09d0*/  HFMA2.MMA R2, -RZ, RZ, 0, 0 ;  /* 0x00000000ff027435 */ /* 0x000fe200000001ff */
[----:B------:R-:W0:Y:S01]  /*09e0*/  I2F.U32.RP R4, UR6 ;  /* 0x0000000600047d06 */ /* 0x000e220008209000 */
[----:B------:R-:W-:-:S07]  /*09f0*/  ISETP.NE.U32.AND P2, PT, RZ, UR6, PT ;  /* 0x00000006ff007c0c */ /* 0x000fce000bf45070 */
[----:B0-----:R-:W0:Y:S02]  /*0a00*/  MUFU.RCP R4, R4 ;  /* 0x0000000400047308 */ /* 0x001e240000001000 */
[----:B0-----:R-:W-:Y:S02]  /*0a10*/  VIADD R3, R4, 0xffffffe ;  /* 0x0ffffffe04037836 */ /* 0x001fe40000000000 */
[----:B------:R-:W0:Y:S04]  /*0a20*/  S2R R4, SR_CgaCtaId ;  /* 0x0000000000047919 */ /* 0x000e280000008800 */
[----:B------:R-:W1:Y:S02]  /*0a30*/  F2I.FTZ.U32.TRUNC.NTZ R3, R3 ;  /* 0x0000000300037305 */ /* 0x000e64000021f000 */
[----:B-1----:R-:W-:-:S04]  /*0a40*/  IMAD.MOV R5, RZ, RZ, -R3 ;  /* 0x000000ffff057224 */ /* 0x002fc800078e0a03 */
        /* <DEDUP_REMOVED lines=39> */
[----:B--2---:R-:W-:-:S03]  /*0cc0*/  FADD.FTZ R3, R18, R17 ;  /* 0x0000001112037221 */ /* 0x004fc60000010000 */
[----:B------:R-:W2:Y:S01]  /*0cd0*/  LDS R5, [R0+0x48] ;  /* 0x0000480000057984 */ /* 0x000ea20000000800 */
[----:B---3--:R-:W-:-:S03]  /*0ce0*/  ISETP.NE.AND P1, PT, R19, RZ, PT ;  /* 0x000000ff1300720c */ /* 0x008fc60003f25270 */
[----:B------:R-:W3:Y:S01]  /*0cf0*/  LDS R8, [R0+0x40] ;  /* 0x0000400000087984 */ /* 0x000ee20000000800 */
[----:B------:R-:W-:-:S03]  /*0d00*/  FSEL R3, R3, R18, !P1 ;  /* 0x0000001203037208 */ /* 0x000fc60004800000 */
[----:B------:R0:W3:Y:S01]  /*0d10*/  LDS R7, [R0+0x10] ;  /* 0x0000100000077984 */ /* 0x0000e20000000800 */
[----:B----4-:R-:W-:Y:S01]  /*0d20*/  FADD.FTZ R21, R16, R15 ;  /* 0x0000000f10157221 */ /* 0x010fe20000010000 */
[----:B-----5:R-:W-:-:S04]  /*0d30*/  FADD.FTZ R3, R3, R12 ;  /* 0x0000000c03037221 */ /* 0x020fc80000010000 */
[----:B------:R-:W-:Y:S02]  /*0d40*/  FSEL R4, R21, R16, !P1 ;  /* 0x0000001015047208 */ /* 0x000fe40004800000 */
[----:B-1----:R-:W-:-:S03]  /*0d50*/  ISETP.NE.AND P2, PT, R14, RZ, PT ;  /* 0x000000ff0e00720c */ /* 0x002fc60003f45270 */
[----:B------:R-:W-:Y:S01]  /*0d60*/  FADD.FTZ R20, R4, R13 ;  /* 0x0000000d04147221 */ /* 0x000fe20000010000 */
[----:B------:R-:W-:-:S04]  /*0d70*/  FSEL R4, R3, R12, !P2 ;  /* 0x0000000c03047208 */ /* 0x000fc80005000000 */
[----:B------:R-:W-:Y:S01]  /*0d80*/  FSEL R3, R20, R13, !P2 ;  /* 0x0000000d14037208 */ /* 0x000fe20005000000 */
[----:B------:R-:W-:-:S04]  /*0d90*/  FADD.FTZ R4, R4, R9 ;  /* 0x0000000904047221 */ /* 0x000fc80000010000 */
[----:B0-----:R-:W-:Y:S01]  /*0da0*/  FADD.FTZ R21, R3, R10 ;  /* 0x0000000a03157221 */ /* 0x001fe20000010000 */
[----:B------:R-:W-:-:S04]  /*0db0*/  ISETP.NE.AND P3, PT, R11, RZ, PT ;  /* 0x000000ff0b00720c */ /* 0x000fc80003f65270 */
[----:B------:R-:W-:Y:S02]  /*0dc0*/  FSEL R3, R4, R9, !P3 ;  /* 0x0000000904037208 */ /* 0x000fe40005800000 */
[----:B------:R-:W-:-:S03]  /*0dd0*/  FSEL R0, R21, R10, !P3 ;  /* 0x0000000a15007208 */ /* 0x000fc60005800000 */
[----:B------:R-:W-:Y:S02]  /*0de0*/  FADD.FTZ R3, R3, R6 ;  /* 0x0000000603037221 */ /* 0x000fe40000010000 */
[----:B--2---:R-:W-:Y:S01]  /*0df0*/  FADD.FTZ R0, R0, R5 ;  /* 0x0000000500007221 */ /* 0x004fe20000010000 */
[----:B---3--:R-:W-:Y:S02]  /*0e00*/  ISETP.NE.AND P4, PT, R8, RZ, PT ;  /* 0x000000ff0800720c */ /* 0x008fe40003f85270 */
[----:B------:R-:W-:Y:S02]  /*0e10*/  IADD3 R23, R14, R19, R7 ;  /* 0x000000130e177210 */ /* 0x000fe40007ffe007 */
[----:B------:R-:W-:Y:S02]  /*0e20*/  FSEL R22, R3, R6, !P4 ;  /* 0x0000000603167208 */ /* 0x000fe40006000000 */
[----:B------:R-:W-:Y:S02]  /*0e30*/  IADD3 R23, R8, R23, R11 ;  /* 0x0000001708177210 */ /* 0x000fe40007ffe00b */
        /* <DEDUP_REMOVED lines=55> */
[----:B---3--:R-:W4:Y:S02]  /*11b0*/  SHFL.UP PT, R22, R22, 0x1, RZ ;  /* 0x0420000016167989 */ /* 0x008f2400000e00ff */
.L_x_1843:
[----:B------:R-:W-:Y:S01]  /*11c0*/  ISETP.NE.AND P5, PT, R24, RZ, PT ;  /* 0x000000ff1800720c */ /* 0x000fe20003fa5270 */
[----:B------:R-:W3:Y:S01]  /*11d0*/  S2R R3, SR_CgaCtaId ;  /* 0x0000000000037919 */ /* 0x000ee20000008800 */
[----:B------:R-:W-:Y:S02]  /*11e0*/  PLOP3.LUT P0, PT, PT, PT, PT, 0x80, 0x0 ;  /* 0x000000000000781c */ /* 0x000fe40003f0f070 */
[----:B------:R-:W-:Y:S01]  /*11f0*/  MOV R0, 0x400 ;  /* 0x0000040000007802 */ /* 0x000fe20000000f00 */
[----:B------:R-:W5:Y:S08]  /*1200*/  S2R R20, SR_TID.X ;  /* 0x0000000000147919 */ /* 0x000f700000002100 */
[----:B------:R-:W-:Y:S01]  /*1210*/  @P5 ISETP.NE.AND P6, PT, R7, RZ, PT ;  /* 0x000000ff0700520c */ /* 0x000fe20003fc5270 */
[----:B--2---:R-:W-:-:S03]  /*1220*/  @P5 IMAD.IADD R7, R25, 0x1, R7 ;  /* 0x0000000119075824 */ /* 0x004fc600078e0207 */
[----:B------:R-:W-:Y:S02]  /*1230*/  @P5 PLOP3.LUT P0, PT, P6, PT, PT, 0x80, 0x0 ;  /* 0x000000000000581c */ /* 0x000fe4000370f070 */
[----:B------:R-:W-:-:S05]  /*1240*/  IADD3 R19, R19, R7, RZ ;  /* 0x0000000713137210 */ /* 0x000fca0007ffe0ff */
[----:B------:R-:W-:-:S04]  /*1250*/  IMAD.IADD R14, R14, 0x1, R19 ;  /* 0x000000010e0e7824 */ /* 0x000fc800078e0213 */
[----:B------:R-:W-:Y:S02]  /*1260*/  IMAD.IADD R11, R11, 0x1, R14 ;  /* 0x000000010b0b7824 */ /* 0x000fe400078e020e */
[----:B----4-:R-:W-:Y:S01]  /*1270*/  @!P0 FADD.FTZ R17, R22, R17 ;  /* 0x0000001116118221 */ /* 0x010fe20000010000 */
[----:B0-----:R-:W-:Y:S01]  /*1280*/  @!P0 FADD.FTZ R15, R4, R15 ;  /* 0x0000000f040f8221 */ /* 0x001fe20000010000 */
[----:B---3--:R-:W-:Y:S02]  /*1290*/  LEA R3, R3, R0, 0x18 ;  /* 0x0000000003037211 */ /* 0x008fe400078ec0ff */
[----:B------:R-:W-:Y:S01]  /*12a0*/  @!P1 FADD.FTZ R18, R18, R17 ;  /* 0x0000001112129221 */ /* 0x000fe20000010000 */
[----:B------:R-:W-:Y:S01]  /*12b0*/  @!P1 FADD.FTZ R16, R16, R15 ;  /* 0x0000000f10109221 */ /* 0x000fe20000010000 */
[----:B------:R-:W-:Y:S02]  /*12c0*/  IADD3 R8, R8, R11, RZ ;  /* 0x0000000b08087210 */ /* 0x000fe40007ffe0ff */
[----:B------:R-:W-:Y:S01]  /*12d0*/  @!P2 FADD.FTZ R12, R12, R18 ;  /* 0x000000120c0ca221 */ /* 0x000fe20000010000 */
[----:B------:R-:W-:Y:S01]  /*12e0*/  @!P2 FADD.FTZ R13, R13, R16 ;  /* 0x000000100d0da221 */ /* 0x000fe20000010000 */
[----:B-----5:R-:W-:-:S02]  /*12f0*/  IMAD R20, R20, 0x3c, R3 ;  /* 0x0000003c14147824 */ /* 0x020fc400078e0203 */
        /* <DEDUP_REMOVED lines=19> */
.L_x_1823:
[----:B--2---:R-:W2:Y:S01]  /*1430*/  S2R R9, SR_CgaCtaId ;  /* 0x0000000000097919 */ /* 0x004ea20000008800 */
[----:B------:R-:W3:Y:S01]  /*1440*/  LDC R5, c[0x0][0x29c] ;  /* 0x0000a700ff057b82 */ /* 0x000ee20000000800 */
[----:B0-----:R-:W-:Y:S01]  /*1450*/  MOV R10, 0x400 ;  /* 0x00000400000a7802 */ /* 0x001fe20000000f00 */
[----:B------:R-:W-:Y:S05]  /*1460*/  WARPSYNC.ALL ;  /* 0x0000000000007948 */ /* 0x000fea0003800000 */
[----:B------:R-:W0:Y:S01]  /*1470*/  S2R R3, SR_TID.X ;  /* 0x0000000000037919 */ /* 0x000e220000002100 */
[----:B------:R-:W4:Y:S01]  /*1480*/  S2R R8, SR_TID.X ;  /* 0x0000000000087919 */ /* 0x000f220000002100 */
[----:B---3--:R-:W-:Y:S01]  /*1490*/  IMAD R0, R2, R5, RZ ;  /* 0x0000000502007224 */ /* 0x008fe200078e02ff */
[----:B--2---:R-:W-:-:S05]  /*14a0*/  LEA R4, R9, R10, 0x18 ;  /* 0x0000000a09047211 */ /* 0x004fca00078ec0ff */
[----:B0-----:R-:W-:Y:S02]  /*14b0*/  IMAD R11, R3, 0xc, R4 ;  /* 0x0000000c030b7824 */ /* 0x001fe400078e0204 */
[----:B----4-:R-:W-:Y:S01]  /*14c0*/  IMAD R0, R8, 0x2, -R0 ;  /* 0x0000000208007824 */ /* 0x010fe200078e0a00 */
[----:B------:R-:W-:Y:S01]  /*14d0*/  BAR.SYNC.DEFER_BLOCKING 0x0 ;  /* 0x0000000000007b1d */ /* 0x000fe20000010000 */
[----:B------:R-:W-:-:S04]  /*14e0*/  IADD3 R3, R5, -0x2, RZ ;  /* 0xfffffffe05037810 */ /* 0x000fc80007ffe0ff */
[----:B------:R-:W-:-:S03]  /*14f0*/  ISETP.NE.AND P1, PT, R0, R3, PT ;  /* 0x000000030000720c */ /* 0x000fc60003f25270 */
[----:B------:R-:W0:Y:S08]  /*1500*/  S2UR UR6, SR_CTAID.X ;  /* 0x00000000000679c3 */ /* 0x000e300000002500 */
[----:B------:R-:W0:Y:S02]  /*1510*/  LDC R7, c[0x0][0x298] ;  /* 0x0000a600ff077b82 */ /* 0x000e240000000800 */
[----:B------:R-:W-:-:S05]  /*1520*/  @!P1 VIADD R0, R10, 0x7a0 ;  /* 0x000007a00a009836 */ /* 0x000fca0000000000 */
[----:B------:R-:W-:Y:S01]  /*1530*/  @!P1 LEA R3, R9, R0, 0x18 ;  /* 0x0000000009039211 */ /* 0x000fe200078ec0ff */
[----:B------:R-:W-:Y:S03]  /*1540*/  @!P1 LDS R5, [R11+0x18] ;  /* 0x000018000b059984 */ /* 0x000fe60000000800 */
[----:B------:R-:W-:Y:S01]  /*1550*/  @!P1 LEA R3, R2, R3, 0x3 ;  /* 0x0000000302039211 */ /* 0x000fe200078e18ff */
[----:B------:R-:W2:Y:S01]  /*1560*/  @!P1 LDS R4, [R11+0x14] ;  /* 0x000014000b049984 */ /* 0x000ea20000000800 */
[----:B0-----:R-:W-:Y:S01]  /*1570*/  IMAD R6, R7, UR6, R8 ;  /* 0x0000000607067c24 */ /* 0x001fe2000f8e0208 */
[----:B------:R-:W-:-:S04]  /*1580*/  ULDC UR6, c[0x0][0x288] ;  /* 0x0000a20000067ab9 */ /* 0x000fc80000000800 */
[----:B------:R-:W-:-:S04]  /*1590*/  ISETP.GE.AND P0, PT, R6, UR6, PT ;  /* 0x0000000606007c0c */ /* 0x000fc8000bf06270 */
[----:B------:R-:W-:Y:S01]  /*15a0*/  ISETP.GE.U32.OR P0, PT, R8, R7, P0 ;  /* 0x000000070800720c */ /* 0x000fe20000706470 */
[----:B--2---:R0:W-:Y:S01]  /*15b0*/  @!P1 STS.64 [R3], R4 ;  /* 0x0000000403009388 */ /* 0x0041e20000000a00 */
[----:B------:R-:W-:Y:S11]  /*15c0*/  BAR.SYNC.DEFER_BLOCKING 0x0 ;  /* 0x0000000000007b1d */ /* 0x000ff60000010000 */
[----:B0-----:R-:W-:Y:S05]  /*15d0*/  @P0 EXIT ;  /* 0x000000000000094d */ /* 0x001fea0003800000 */
[----:B------:R-:W-:Y:S01]  /*15e0*/  VIADD R0, R10, 0x7a0 ;  /* 0x000007a00a007836 */ /* 0x000fe20000000000 */
[----:B------:R-:W0:Y:S04]  /*15f0*/  S2R R3, SR_CTAID.Z ;  /* 0x0000000000037919 */ /* 0x000e280000002700 */
[----:B------:R-:W-:-:S04]  /*1600*/  LEA R5, R9, R0, 0x18 ;  /* 0x0000000009057211 */ /* 0x000fc800078ec0ff */
[----:B------:R-:W-:Y:S02]  /*1610*/  LEA R0, R8, R5, 0x3 ;  /* 0x0000000508007211 */ /* 0x000fe400078e18ff */
[----:B------:R-:W2:Y:S03]  /*1620*/  LDC.64 R4, c[0x0][0x250] ;  /* 0x00009400ff047b82 */ /* 0x000ea60000000a00 */
[----:B------:R-:W3:Y:S01]  /*1630*/  LDS.64 R8, [R0] ;  /* 0x0000000000087984 */ /* 0x000ee20000000a00 */
[----:B0-----:R-:W-:-:S05]  /*1640*/  IMAD.SHL.U32 R3, R3, 0x2, RZ ;  /* 0x0000000203037824 */ /* 0x001fca00078e00ff */
[C---:B------:R-:W-:Y:S01]  /*1650*/  IADD3 R7, R3.reuse, 0x1, RZ ;  /* 0x0000000103077810 */ /* 0x040fe20007ffe0ff */
[----:B------:R-:W-:-:S04]  /*1660*/  IMAD R3, R3, UR6, R6 ;  /* 0x0000000603037c24 */ /* 0x000fc8000f8e0206 */
[----:B------:R-:W-:Y:S02]  /*1670*/  IMAD R7, R7, UR6, R6 ;  /* 0x0000000607077c24 */ /* 0x000fe4000f8e0206 */
[----:B--2---:R-:W-:-:S04]  /*1680*/  IMAD.WIDE R2, R3, 0x4, R4 ;  /* 0x0000000403027825 */ /* 0x004fc800078e0204 */
[----:B------:R-:W-:Y:S01]  /*1690*/  IMAD.WIDE R4, R7, 0x4, R4 ;  /* 0x0000000407047825 */ /* 0x000fe200078e0204 */
[----:B---3--:R-:W-:Y:S04]  /*16a0*/  REDG.E.ADD.F32.FTZ.RN.STRONG.GPU desc[UR4][R2.64], R8 ;  /* 0x00000008020079a6 */ /* 0x008fe8000c10f384 */
[----:B------:R-:W-:Y:S01]  /*16b0*/  REDG.E.ADD.F32.FTZ.RN.STRONG.GPU desc[UR4][R4.64], R9 ;  /* 0x00000009040079a6 */ /* 0x000fe2000c10f384 */
[----:B------:R-:W-:Y:S05]  /*16c0*/  EXIT ;  /* 0x000000000000794d */ /* 0x000fea0003800000 */
.L_x_1824:
        /* <DEDUP_REMOVED lines=9> */
.L_x_1825:
[----:B------:R-:W-:Y:S01]  /*1760*/  MOV R3, R22 ;  /* 0x0000001600037202 */ /* 0x000fe20000000f00 */
[----:B------:R-:W-:-:S07]  /*1770*/  IMAD.MOV.U32 R26, RZ, RZ, R27 ;  /* 0x000000ffff1a7224 */ /* 0x000fce00078e001b */
[----:B------:R-:W-:Y:S05]  /*1780*/  WARPSYNC.COLLECTIVE R21, `(.L_x_1826) ;  /* 0x0000000015087348 */ /* 0x000fea0003c00000 */
[----:B------:R0:W1:Y:S02]  /*1790*/  SHFL.UP P0, R27, R3, R0, R20 ;  /* 0x04000000031b7389 */ /* 0x0000640000000014 */
[----:B01----:R-:W-:Y:S01]  /*17a0*/  ENDCOLLECTIVE ;  /* 0x000000000000791b */ /* 0x003fe20003800000 */
.L_x_1826:
[----:B------:R-:W-:Y:S01]  /*17b0*/  @P6 IMAD.IADD R23, R23, 0x1, R26 ;  /* 0x0000000117176824 */ /* 0x000fe200078e021a */
[----:B------:R-:W-:Y:S01]  /*17c0*/  MOV R3, R4 ;  /* 0x0000000400037202 */ /* 0x000fe20000000f00 */
[----:B------:R-:W-:-:S07]  /*17d0*/  IMAD.MOV.U32 R25, RZ, RZ, R27 ;  /* 0x000000ffff197224 */ /* 0x000fce00078e001b */
[----:B------:R-:W-:Y:S05]  /*17e0*/  WARPSYNC.COLLECTIVE R21, `(.L_x_1827) ;  /* 0x0000000015087348 */ /* 0x000fea0003c00000 */
[----:B------:R0:W1:Y:S02]  /*17f0*/  SHFL.UP P0, R27, R3, R0, R20 ;  /* 0x04000000031b7389 */ /* 0x0000640000000014 */
[----:B01----:R-:W-:Y:S01]  /*1800*/  ENDCOLLECTIVE ;  /* 0x000000000000791b */ /* 0x003fe20003800000 */
.L_x_1827:
        /* <DEDUP_REMOVED lines=9> */
.L_x_1828:
[----:B------:R-:W-:Y:S02]  /*18a0*/  ISETP.GE.AND P6, PT, R24, 0x2, PT ;  /* 0x000000021800780c */ /* 0x000fe40003fc6270 */
[----:B------:R-:W-:Y:S01]  /*18b0*/  ISETP.NE.AND P5, PT, R23, RZ, PT ;  /* 0x000000ff1700720c */ /* 0x000fe20003fa5270 */
[----:B------:R-:W-:Y:S01]  /*18c0*/  IMAD.MOV.U32 R3, RZ, RZ, R22 ;  /* 0x000000ffff037224 */ /* 0x000fe200078e0016 */
[----:B------:R-:W-:-:S11]  /*18d0*/  MOV R26, R27 ;  /* 0x0000001b001a7202 */ /* 0x000fd60000000f00 */
[----:B------:R-:W-:Y:S05]  /*18e0*/  WARPSYNC.COLLECTIVE R21, `(.L_x_1829) ;  /* 0x0000000015087348 */ /* 0x000fea0003c00000 */
[----:B------:R0:W1:Y:S02]  /*18f0*/  SHFL.UP P0, R27, R3, R0, R20 ;  /* 0x04000000031b7389 */ /* 0x0000640000000014 */
[----:B01----:R-:W-:Y:S01]  /*1900*/  ENDCOLLECTIVE ;  /* 0x000000000000791b */ /* 0x003fe20003800000 */
.L_x_1829:
[----:B------:R-:W-:Y:S01]  /*1910*/  @P6 IADD3 R23, R23, R26, RZ ;  /* 0x0000001a17176210 */ /* 0x000fe20007ffe0ff */
[----:B------:R-:W-:Y:S01]  /*1920*/  IMAD.MOV.U32 R3, RZ, RZ, R4 ;  /* 0x000000ffff037224 */ /* 0x000fe200078e0004 */
[----:B------:R-:W-:-:S07]  /*1930*/  MOV R25, R27 ;  /* 0x0000001b00197202 */ /* 0x000fce0000000f00 */
[----:B------:R-:W-:Y:S05]  /*1940*/  WARPSYNC.COLLECTIVE R21, `(.L_x_1830) ;  /* 0x0000000015087348 */ /* 0x000fea0003c00000 */
[----:B------:R0:W1:Y:S02]  /*1950*/  SHFL.UP P0, R27, R3, R0, R20 ;  /* 0x04000000031b7389 */ /* 0x0000640000000014 */
[----:B01----:R-:W-:Y:S01]  /*1960*/  ENDCOLLECTIVE ;  /* 0x000000000000791b */ /* 0x003fe20003800000 */
.L_x_1830:
        /* <DEDUP_REMOVED lines=9> */
.L_x_1831:
[----:B------:R-:W-:Y:S02]  /*1a00*/  ISETP.GE.AND P6, PT, R24, 0x4, PT ;  /* 0x000000041800780c */ /* 0x000fe40003fc6270 */
[----:B------:R-:W-:Y:S02]  /*1a10*/  ISETP.NE.AND P5, PT, R23, RZ, PT ;  /* 0x000000ff1700720c */ /* 0x000fe40003fa5270 */
[----:B------:R-:W-:Y:S01]  /*1a20*/  MOV R3, R22 ;  /* 0x0000001600037202 */ /* 0x000fe20000000f00 */
[----:B------:R-:W-:-:S10]  /*1a30*/  IMAD.MOV.U32 R26, RZ, RZ, R27 ;  /* 0x000000ffff1a7224 */ /* 0x000fd400078e001b */
[----:B------:R-:W-:Y:S05]  /*1a40*/  WARPSYNC.COLLECTIVE R21, `(.L_x_1832) ;  /* 0x0000000015087348 */ /* 0x000fea0003c00000 */
[----:B------:R0:W1:Y:S02]  /*1a50*/  SHFL.UP P0, R27, R3, R0, R20 ;  /* 0x04000000031b7389 */ /* 0x0000640000000014 */
[----:B01----:R-:W-:Y:S01]  /*1a60*/  ENDCOLLECTIVE ;  /* 0x000000000000791b */ /* 0x003fe20003800000 */
.L_x_1832:
[----:B------:R-:W-:Y:S01]  /*1a70*/  @P6 IMAD.IADD R23, R23, 0x1, R26 ;  /* 0x0000000117176824 */ /* 0x000fe200078e021a */
[----:B------:R-:W-:Y:S01]  /*1a80*/  MOV R3, R4 ;  /* 0x0000000400037202 */ /* 0x000fe20000000f00 */
[----:B------:R-:W-:-:S07]  /*1a90*/  IMAD.MOV.U32 R25, RZ, RZ, R27 ;  /* 0x000000ffff197224 */ /* 0x000fce00078e001b */
[----:B------:R-:W-:Y:S05]  /*1aa0*/  WARPSYNC.COLLECTIVE R21, `(.L_x_1833) ;  /* 0x0000000015087348 */ /* 0x000fea0003c00000 */
[----:B------:R0:W1:Y:S02]  /*1ab0*/  SHFL.UP P0, R27, R3, R0, R20 ;  /* 0x04000000031b7389 */ /* 0x0000640000000014 */
[----:B01----:R-:W-:Y:S01]  /*1ac0*/  ENDCOLLECTIVE ;  /* 0x000000000000791b */ /* 0x003fe20003800000 */
.L_x_1833:
        /* <DEDUP_REMOVED lines=9> */
.L_x_1834:
[----:B------:R-:W-:Y:S02]  /*1b60*/  ISETP.NE.AND P5, PT, R23, RZ, PT ;  /* 0x000000ff1700720c */ /* 0x000fe40003fa5270 */
[----:B------:R-:W-:Y:S01]  /*1b70*/  ISETP.GE.AND P6, PT, R24, 0x8, PT ;  /* 0x000000081800780c */ /* 0x000fe20003fc6270 */
[----:B------:R-:W-:Y:S01]  /*1b80*/  IMAD.MOV.U32 R3, RZ, RZ, R22 ;  /* 0x000000ffff037224 */ /* 0x000fe200078e0016 */
[----:B------:R-:W-:-:S11]  /*1b90*/  MOV R26, R27 ;  /* 0x0000001b001a7202 */ /* 0x000fd60000000f00 */
[----:B------:R-:W-:Y:S05]  /*1ba0*/  WARPSYNC.COLLECTIVE R21, `(.L_x_1835) ;  /* 0x0000000015087348 */ /* 0x000fea0003c00000 */
[----:B------:R0:W1:Y:S02]  /*1bb0*/  SHFL.UP P0, R27, R3, R0, R20 ;  /* 0x04000000031b7389 */ /* 0x0000640000000014 */
[----:B01----:R-:W-:Y:S01]  /*1bc0*/  ENDCOLLECTIVE ;  /* 0x000000000000791b */ /* 0x003fe20003800000 */
.L_x_1835:
[----:B------:R-:W-:Y:S01]  /*1bd0*/  IMAD.MOV.U32 R3, RZ, RZ, R4 ;  /* 0x000000ffff037224 */ /* 0x000fe200078e0004 */
[----:B------:R-:W-:-:S07]  /*1be0*/  MOV R25, R27 ;  /* 0x0000001b00197202 */ /* 0x000fce0000000f00 */
[----:B------:R-:W-:Y:S05]  /*1bf0*/  WARPSYNC.COLLECTIVE R21, `(.L_x_1836) ;  /* 0x0000000015087348 */ /* 0x000fea0003c00000 */
[----:B------:R0:W1:Y:S02]  /*1c00*/  SHFL.UP P0, R27, R3, R0, R20 ;  /* 0x04000000031b7389 */ /* 0x0000640000000014 */
[----:B01----:R-:W-:Y:S01]  /*1c10*/  ENDCOLLECTIVE ;  /* 0x000000000000791b */ /* 0x003fe20003800000 */
.L_x_1836:
[----:B------:R-:W-:-:S05]  /*1c20*/  FADD.FTZ R25, R22, R25 ;  /* 0x0000001916197221 */ /* 0x000fca0000010000 */
[----:B------:R-:W-:Y:S02]  /*1c30*/  @P6 FSEL R22, R25, R22, !P5 ;  /* 0x0000001619166208 */ /* 0x000fe40006800000 */
[C---:B------:R-:W-:Y:S01]  /*1c40*/  ISETP.GE.AND P6, PT, R24.reuse, 0x10, PT ;  /* 0x000000101800780c */ /* 0x040fe20003fc6270 */
[----:B------:R-:W-:Y:S01]  /*1c50*/  HFMA2.MMA R0, -RZ, RZ, 0, 9.5367431640625e-07 ;  /* 0x00000010ff007435 */ /* 0x000fe200000001ff */
[----:B------:R-:W-:Y:S01]  /*1c60*/  ISETP.GE.AND P0, PT, R24, 0x8, PT ;  /* 0x000000081800780c */ /* 0x000fe20003f06270 */
[----:B------:R-:W-:Y:S01]  /*1c70*/  FADD.FTZ R27, R4, R27 ;  /* 0x0000001b041b7221 */ /* 0x000fe20000010000 */
[----:B------:R-:W0:Y:S11]  /*1c80*/  S2R R24, SR_TID.X ;  /* 0x0000000000187919 */ /* 0x000e360000002100 */
[----:B------:R-:W-:-:S02]  /*1c90*/  @P0 IADD3 R23, R23, R26, RZ ;  /* 0x0000001a17170210 */ /* 0x000fc40007ffe0ff */
[----:B------:R-:W-:Y:S02]  /*1ca0*/  @P0 FSEL R4, R27, R4, !P5 ;  /* 0x000000041b040208 */ /* 0x000fe40006800000 */
[----:B------:R-:W-:Y:S01]  /*1cb0*/  ISETP.NE.AND P5, PT, R23, RZ, PT ;  /* 0x000000ff1700720c */ /* 0x000fe20003fa5270 */
[----:B------:R-:W-:-:S12]  /*1cc0*/  IMAD.MOV.U32 R3, RZ, RZ, R23 ;  /* 0x000000ffff037224 */ /* 0x000fd800078e0017 */
[----:B0-----:R-:W-:Y:S05]  /*1cd0*/  WARPSYNC.COLLECTIVE R21, `(.L_x_1837) ;  /* 0x0000000015087348 */ /* 0x001fea0003c00000 */
[----:B------:R1:W2:Y:S02]  /*1ce0*/  SHFL.UP P0, R27, R3, R0, R20 ;  /* 0x04000000031b7389 */ /* 0x0002a40000000014 */
[----:B012---:R-:W-:Y:S01]  /*1cf0*/  ENDCOLLECTIVE ;  /* 0x000000000000791b */ /* 0x007fe20003800000 */
.L_x_1837:
[----:B------:R-:W-:Y:S02]  /*1d00*/  IMAD.MOV.U32 R3, RZ, RZ, R22 ;  /* 0x000000ffff037224 */ /* 0x000fe400078e0016 */
[----:B------:R-:W-:-:S07]  /*1d10*/  IMAD.MOV.U32 R26, RZ, RZ, R27 ;  /* 0x000000ffff1a7224 */ /* 0x000fce00078e001b */
[----:B------:R-:W-:Y:S05]  /*1d20*/  WARPSYNC.COLLECTIVE R21, `(.L_x_1838) ;  /* 0x0000000015087348 */ /* 0x000fea0003c00000 */
[----:B------:R0:W1:Y:S02]  /*1d30*/  SHFL.UP P0, R27, R3, R0, R20 ;  /* 0x04000000031b7389 */ /* 0x0000640000000014 */
[----:B01----:R-:W-:Y:S01]  /*1d40*/  ENDCOLLECTIVE ;  /* 0x000000000000791b */ /* 0x003fe20003800000 */
.L_x_1838:
[----:B------:R-:W-:Y:S01]  /*1d50*/  @P6 IADD3 R23, R23, R26, RZ ;  /* 0x0000001a17176210 */ /* 0x000fe20007ffe0ff */
[----:B------:R-:W-:Y:S01]  /*1d60*/  IMAD.MOV.U32 R3, RZ, RZ, R4 ;  /* 0x000000ffff037224 */ /* 0x000fe200078e0004 */
[----:B------:R-:W-:-:S07]  /*1d70*/  MOV R25, R27 ;  /* 0x0000001b00197202 */ /* 0x000fce0000000f00 */
[----:B------:R-:W-:Y:S05]  /*1d80*/  WARPSYNC.COLLECTIVE R21, `(.L_x_1839) ;  /* 0x0000000015087348 */ /* 0x000fea0003c00000 */
[----:B------:R0:W1:Y:S02]  /*1d90*/  SHFL.UP P0, R27, R3, R0, R20 ;  /* 0x04000000031b7389 */ /* 0x0000640000000014 */
[----:B01----:R-:W-:Y:S01]  /*1da0*/  ENDCOLLECTIVE ;  /* 0x000000000000791b */ /* 0x003fe20003800000 */
.L_x_1839:
        /* <DEDUP_REMOVED lines=9> */
.L_x_1840:
[----:B------:R-:W-:Y:S01]  /*1e40*/  IMAD.MOV.U32 R3, RZ, RZ, R22 ;  /* 0x000000ffff037224 */ /* 0x000fe200078e0016 */
[----:B------:R-:W-:-:S07]  /*1e50*/  MOV R25, R27 ;  /* 0x0000001b00197202 */ /* 0x000fce0000000f00 */
[----:B------:R-:W-:Y:S05]  /*1e60*/  WARPSYNC.COLLECTIVE R21, `(.L_x_1841) ;  /* 0x0000000015087348 */ /* 0x000fea0003c00000 */
[----:B------:R0:W1:Y:S02]  /*1e70*/  SHFL.UP P0, R27, R3, R0, R20 ;  /* 0x04000000031b7389 */ /* 0x0000640000000014 */
[----:B01----:R-:W-:Y:S01]  /*1e80*/  ENDCOLLECTIVE ;  /* 0x000000000000791b */ /* 0x003fe20003800000 */
.L_x_1841:
[----:B------:R-:W-:Y:S01]  /*1e90*/  IMAD.MOV.U32 R3, RZ, RZ, R4 ;  /* 0x000000ffff037224 */ /* 0x000fe200078e0004 */
[----:B------:R-:W-:-:S07]  /*1ea0*/  MOV R22, R27 ;  /* 0x0000001b00167202 */ /* 0x000fce0000000f00 */
[----:B------:R-:W-:Y:S05]  /*1eb0*/  WARPSYNC.COLLECTIVE R21, `(.L_x_1842) ;  /* 0x0000000015087348 */ /* 0x000fea0003c00000 */
[----:B------:R0:W1:Y:S02]  /*1ec0*/  SHFL.UP P0, R27, R3, R0, R20 ;  /* 0x04000000031b7389 */ /* 0x0000640000000014 */
[----:B01----:R-:W-:Y:S01]  /*1ed0*/  ENDCOLLECTIVE ;  /* 0x000000000000791b */ /* 0x003fe20003800000 */
.L_x_1842:
[----:B------:R-:W-:Y:S01]  /*1ee0*/  MOV R4, R27 ;  /* 0x0000001b00047202 */ /* 0x000fe20000000f00 */
[----:B------:R-:W-:Y:S06]  /*1ef0*/  BRA `(.L_x_1843) ;  /* 0xfffffff000b07947 */ /* 0x000fec000383ffff */
.L_x_1844:
        /* <DEDUP_REMOVED lines=16> */
.L_x_4457:


//--------------------- .text._Z30group_norm_nhwc_fwd_sum_kernelI11Fp32IOBf16WLi196EEv26Group_norm_nhwc_fwd_params --------------------------
	.section	.text._Z30group_norm_nhwc_fwd_sum_kernelI11Fp32IOBf16WLi196EEv26Group_norm_nhwc_fwd_params,"ax",@progbits
	.align	128
        .global         _Z30group_norm_nhwc_fwd_sum_kernelI11Fp32IOBf16WLi196EEv26Group_norm_nhwc_fwd_params
        .type           _Z30group_norm_nhwc_fwd_sum_kernelI11Fp32IOBf16WLi196EEv26Group_norm_nhwc_fwd_params,@function
        .size           _Z30group_norm_nhwc_fwd_sum_kernelI11Fp32IOBf16WLi196EEv26Group_norm_nhwc_fwd_params,(.L_x_4458 - _Z30group_norm_nhwc_fwd_sum_kernelI11Fp32IOBf16WLi196EEv26Group_norm_nhwc_fwd_params)
        .other          _Z30group_norm_nhwc_fwd_sum_kernelI11Fp32IOBf16WLi196EEv26Group_norm_nhwc_fwd_params,@"STO_CUDA_ENTRY STV_DEFAULT"
_Z30group_norm_nhwc_fwd_sum_kernelI11Fp32IOBf16WLi196EEv26Group_norm_nhwc_fwd_params:
.text._Z30group_norm_nhwc_fwd_sum_kernelI11Fp32IOBf16WLi196EEv26Group_norm_nhwc_fwd_params:
        /* <DEDUP_REMOVED lines=41> */
.L_x_1847:
        /* <DEDUP_REMOVED lines=23> */
.L_x_1846:
        /* <DEDUP_REMOVED lines=9> */
.L_x_1848:
        /* <DEDUP_REMOVED lines=79> */
.L_x_1845:
        /* <DEDUP_REMOVED lines=88> */
.L_x_1864:
        /* <DEDUP_REMOVED lines=12> */
.L_x_1852:
[----:B------:R-:W-:Y:S05]  /*0fc0*/  BSYNC B0 ;  /* 0x0000000000007941 */ /* 0x000fea0003800000 */
.L_x_1851:
[----:B------:R-:W-:-:S13]  /*0fd0*/  R2UR UR4, R3 ;  /* 0x00000000030472ca */ /* 0x000fda00000e0000 */
[----:B------:R-:W-:Y:S05]  /*0fe0*/  BRA.DIV UR4, `(.L_x_1853) ;  /* 0x0000000e04187947 */ /* 0x000fea000b800000 */
[----:B------:R-:W-:Y:S01]  /*0ff0*/  NOP ;  /* 0x0000000000007918 */ /* 0x000fe20000000000 */
[----:B------:R1:W-:Y:S04]  /*1000*/  STS [R9+0xc0], R12 ;  /* 0x0000c00c09007388 */ /* 0x0003e80000000800 */
[----:B------:R1:W-:Y:S04]  /*1010*/  STS [R9+0xc4], R8 ;  /* 0x0000c40809007388 */ /* 0x0003e80000000800 */
[----:B------:R1:W-:Y:S01]  /*1020*/  STS [R9+0xc8], R7 ;  /* 0x0000c80709007388 */ /* 0x0003e20000000800 */
[----:B------:R-:W-:Y:S01]  /*1030*/  NOP ;  /* 0x0000000000007918 */ /* 0x000fe20000000000 */
.L_x_1868:
        /* <DEDUP_REMOVED lines=12> */
.L_x_1855:
[----:B------:R-:W-:Y:S05]  /*1100*/  BSYNC B0 ;  /* 0x0000000000007941 */ /* 0x000fea0003800000 */
.L_x_1854:
[----:B------:R-:W-:-:S13]  /*1110*/  R2UR UR4, R3 ;  /* 0x00000000030472ca */ /* 0x000fda00000e0000 */
[----:B------:R-:W-:Y:S05]  /*1120*/  BRA.DIV UR4, `(.L_x_1856) ;  /* 0x0000000a04f87947 */ /* 0x000fea000b800000 */
[----:B------:R-:W-:Y:S01]  /*1130*/  NOP ;  /* 0x0000000000007918 */ /* 0x000fe20000000000 */
[----:B------:R2:W-:Y:S04]  /*1140*/  STS [R9+0xc0], R12 ;  /* 0x0000c00c09007388 */ /* 0x0005e80000000800 */
[----:B------:R2:W-:Y:S04]  /*1150*/  STS [R9+0xc4], R8 ;  /* 0x0000c40809007388 */ /* 0x0005e80000000800 */
[----:B------:R2:W-:Y:S01]  /*1160*/  STS [R9+0xc8], R7 ;  /* 0x0000c80709007388 */ /* 0x0005e20000000800 */
[----:B------:R-:W-:Y:S01]  /*1170*/  NOP ;  /* 0x0000000000007918 */ /* 0x000fe20000000000 */
.L_x_1872:
        /* <DEDUP_REMOVED lines=12> */
.L_x_1858:
[----:B------:R-:W-:Y:S05]  /*1240*/  BSYNC B0 ;  /* 0x0000000000007941 */ /* 0x000fea0003800000 */
.L_x_1857:
[----:B------:R-:W-:-:S13]  /*1250*/  R2UR UR4, R3 ;  /* 0x00000000030472ca */ /* 0x000fda00000e0000 */
[----:B------:R-:W-:Y:S05]  /*1260*/  BRA.DIV UR4, `(.L_x_1859) ;  /* 0x0000000a04d87947 */ /* 0x000fea000b800000 */
[----:B------:R-:W-:Y:S01]  /*1270*/  NOP ;  /* 0x0000000000007918 */ /* 0x000fe20000000000 */
[----:B------:R3:W-:Y:S04]  /*1280*/  STS [R9+0xc0], R12 ;  /* 0x0000c00c09007388 */ /* 0x0007e80000000800 */
[----:B------:R3:W-:Y:S04]  /*1290*/  STS [R9+0xc4], R8 ;  /* 0x0000c40809007388 */ /* 0x0007e80000000800 */
[----:B------:R3:W-:Y:S01]  /*12a0*/  STS [R9+0xc8], R7 ;  /* 0x0000c80709007388 */ /* 0x0007e20000000800 */
[----:B------:R-:W-:Y:S01]  /*12b0*/  NOP ;  /* 0x0000000000007918 */ /* 0x000fe20000000000 */
.L_x_1876:
        /* <DEDUP_REMOVED lines=12> */
.L_x_1861:
[----:B------:R-:W-:Y:S05]  /*1380*/  BSYNC B0 ;  /* 0x0000000000007941 */ /* 0x000fea0003800000 */
.L_x_1860:
        /* <DEDUP_REMOVED lines=25> */
.L_x_1882:
        /* <DEDUP_REMOVED lines=76> */
.L_x_1849:
        /* <DEDUP_REMOVED lines=35> */
.L_x_1850:
[----:B0-----:R-:W-:Y:S05]  /*1c10*/  WARPSYNC.COLLECTIVE R3, `(.L_x_1863) ;  /* 0x0000000003087348 */ /* 0x001fea0003c00000 */
[----:B------:R-:W-:Y:S01]  /*1c20*/  NOP ;  /* 0x0000000000007918 */ /* 0x000fe20000000000 */
[----:B0-----:R-:W-:Y:S01]  /*1c30*/  ENDCOLLECTIVE ;  /* 0x000000000000791b */ /* 0x001fe20003800000 */
.L_x_1863:
[----:B------:R-:W-:Y:S05]  /*1c40*/  BRA `(.L_x_1864) ;  /* 0xfffffff000ac7947 */ /* 0x000fea000383ffff */
.L_x_1853:
[----:B------:R-:W-:Y:S01]  /*1c50*/  BSSY B0, `(.L_x_1865) ;  /* 0x0000004000007945 */ /* 0x000fe20003800000 */
[----:B0-----:R-:W-:Y:S05]  /*1c60*/  WARPSYNC.COLLECTIVE R3, `(.L_x_1866) ;  /* 0x0000000003087348 */ /* 0x001fea0003c00000 */
[----:B------:R-:W-:Y:S01]  /*1c70*/  NOP ;  /* 0x0000000000007918 */ /* 0x000fe20000000000 */
[----:B0-----:R-:W-:Y:S01]  /*1c80*/  ENDCOLLECTIVE ;  /* 0x000000000000791b */ /* 0x001fe20003800000 */
.L_x_1866:
[----:B------:R-:W-:Y:S05]  /*1c90*/  BSYNC B0 ;  /* 0x0000000000007941 */ /* 0x000fea0003800000 */
.L_x_1865:
[----:B------:R0:W-:Y:S04]  /*1ca0*/  STS [R9+0xc0], R12 ;  /* 0x0000c00c09007388 */ /* 0x0001e80000000800 */
[----:B------:R0:W-:Y:S04]  /*1cb0*/  STS [R9+0xc4], R8 ;  /* 0x0000c40809007388 */ /* 0x0001e80000000800 */
[----:B------:R0:W-:Y:S02]  /*1cc0*/  STS [R9+0xc8], R7 ;  /* 0x0000c80709007388 */ /* 0x0001e40000000800 */
[----:B0-----:R-:W-:Y:S05]  /*1cd0*/  WARPSYNC.COLLECTIVE R3, `(.L_x_1867) ;  /* 0x0000000003087348 */ /* 0x001fea0003c00000 */
[----:B------:R-:W-:Y:S01]  /*1ce0*/  NOP ;  /* 0x0000000000007918 */ /* 0x000fe20000000000 */
[----:B0-----:R-:W-:Y:S01]  /*1cf0*/  ENDCOLLECTIVE ;  /* 0x000000000000791b */ /* 0x001fe20003800000 */
.L_x_1867:
[----:B------:R-:W-:Y:S05]  /*1d00*/  BRA `(.L_x_1868) ;  /* 0xfffffff000cc7947 */ /* 0x000fea000383ffff */
.L_x_1856:
[----:B------:R-:W-:Y:S01]  /*1d10*/  BSSY B0, `(.L_x_1869) ;  /* 0x0000004000007945 */ /* 0x000fe20003800000 */
[----:B01----:R-:W-:Y:S05]  /*1d20*/  WARPSYNC.COLLECTIVE R3, `(.L_x_1870) ;  /* 0x0000000003087348 */ /* 0x003fea0003c00000 */
[----:B------:R-:W-:Y:S01]  /*1d30*/  NOP ;  /* 0x0000000000007918 */ /* 0x000fe20000000000 */
[----:B01----:R-:W-:Y:S01]  /*1d40*/  ENDCOLLECTIVE ;  /* 0x000000000000791b */ /* 0x003fe20003800000 */
.L_x_1870:
[----:B------:R-:W-:Y:S05]  /*1d50*/  BSYNC B0 ;  /* 0x0000000000007941 */ /* 0x000fea0003800000 */
.L_x_1869:
[----:B------:R0:W-:Y:S04]  /*1d60*/  STS [R9+0xc0], R12 ;  /* 0x0000c00c09007388 */ /* 0x0001e80000000800 */
[----:B------:R0:W-:Y:S04]  /*1d70*/  STS [R9+0xc4], R8 ;  /* 0x0000c40809007388 */ /* 0x0001e80000000800 */
[----:B------:R0:W-:Y:S02]  /*1d80*/  STS [R9+0xc8], R7 ;  /* 0x0000c80709007388 */ /* 0x0001e40000000800 */
[----:B0-----:R-:W-:Y:S05]  /*1d90*/  WARPSYNC.COLLECTIVE R3, `(.L_x_1871) ;  /* 0x0000000003087348 */ /* 0x001fea0003c00000 */
[----:B------:R-:W-:Y:S01]  /*1da0*/  NOP ;  /* 0x0000000000007918 */ /* 0x000fe20000000000 */
[----:B0-----:R-:W-:Y:S01]  /*1db0*/  ENDCOLLECTIVE ;  /* 0x000000000000791b */ /* 0x001fe20003800000 */
.L_x_1871:
[----:B------:R-:W-:Y:S05]  /*1dc0*/  BRA `(.L_x_1872) ;  /* 0xfffffff000ec7947 */ /* 0x000fea000383ffff */
.L_x_1859:
[----:B------:R-:W-:Y:S01]  /*1dd0*/  BSSY B0, `(.L_x_1873) ;  /* 0x0000004000007945 */ /* 0x000fe20003800000 */
[----:B012---:R-:W-:Y:S05]  /*1de0*/  WARPSYNC.COLLECTIVE R3, `(.L_x_1874) ;  /* 0x0000000003087348 */ /* 0x007fea0003c00000 */
[----:B------:R-:W-:Y:S01]  /*1df0*/  NOP ;  /* 0x0000000000007918 */ /* 0x000fe20000000000 */
[----:B012---:R-:W-:Y:S01]  /*1e00*/  ENDCOLLECTIVE ;  /* 0x000000000000791b */ /* 0x007fe20003800000 */
.L_x_1874:
[----:B------:R-:W-:Y:S05]  /*1e10*/  BSYNC B0 ;  /* 0x0000000000007941 */ /* 0x000fea0003800000 */
.L_x_1873:
[----:B------:R0:W-:Y:S04]  /*1e20*/  STS [R9+0xc0], R12 ;  /* 0x0000c00c09007388 */ /* 0x0001e80000000800 */
[----:B------:R0:W-:Y:S04]  /*1e30*/  STS [R9+0xc4], R8 ;  /* 0x0000c40809007388 */ /* 0x0001e80000000800 */
[----:B------:R0:W-:Y:S02]  /*1e40*/  STS [R9+0xc8], R7 ;  /* 0x0000c80709007388 */ /* 0x0001e40000000800 */
[----:B0-----:R-:W-:Y:S05]  /*1e50*/  WARPSYNC.COLLECTIVE R3, `(.L_x_1875) ;  /* 0x0000000003087348 */ /* 0x001fea0003c00000 */
[----:B------:R-:W-:Y:S01]  /*1e60*/  NOP ;  /* 0x0000000000007918 */ /* 0x000fe20000000000 */
[----:B0-----:R-:W-:Y:S01]  /*1e70*/  ENDCOLLECTIVE ;  /* 0x000000000000791b */ /* 0x001fe20003800000 */
.L_x_1875:
[----:B------:R-:W-:Y:S05]  /*1e80*/  BRA `(.L_x_1876) ;  /* 0xfffffff4000c7947 */ /* 0x000fea000383ffff */
.L_x_1862:
[----:B------:R-:W-:Y:S01]  /*1e90*/  BSSY B0, `(.L_x_1877) ;  /* 0x0000005000007945 */ /* 0x000fe20003800000 */
[----:B------:R-:W-:-:S13]  /*1ea0*/  ISETP.GE.U32.AND P0, PT, R2, 0x10, PT ;  /* 0x000000100200780c */ /* 0x000fda0003f06070 */
[----:B0123--:R-:W-:Y:S05]  /*1eb0*/  WARPSYNC.COLLECTIVE R3, `(.L_x_1878) ;  /* 0x0000000003087348 */ /* 0x00ffea0003c00000 */
[----:B------:R-:W-:Y:S01]  /*1ec0*/  NOP ;  /* 0x0000000000007918 */ /* 0x000fe20000000000 */
[----:B0123--:R-:W-:Y:S01]  /*1ed0*/  ENDCOLLECTIVE ;  /* 0x000000000000791b */ /* 0x00ffe20003800000 */
.L_x_1878:
[----:B------:R-:W-:Y:S05]  /*1ee0*/  BSYNC B0 ;  /* 0x0000000000007941 */ /* 0x000fea0003800000 */
.L_x_1877:
[----:B------:R0:W-:Y:S01]  /*1ef0*/  STS [R9+0xc0], R12 ;  /* 0x0000c00c09007388 */ /* 0x0001e20000000800 */
[----:B------:R-:W-:-:S03]  /*1f00*/  ISETP.NE.OR P1, PT, R12, RZ, !P0 ;  /* 0x000000ff0c00720c */ /* 0x000fc60004725670 */
[----:B------:R0:W-:Y:S04]  /*1f10*/  STS [R9+0xc4], R8 ;  /* 0x0000c40809007388 */ /* 0x0001e80000000800 */
[----:B------:R0:W-:Y:S06]  /*1f20*/  STS [R9+0xc8], R7 ;  /* 0x0000c80709007388 */ /* 0x0001ec0000000800 */
[----:B0-----:R-:W-:Y:S05]  /*1f30*/  WARPSYNC.COLLECTIVE R3, `(.L_x_1879) ;  /* 0x0000000003087348 */ /* 0x001fea0003c00000 */
[----:B------:R-:W-:Y:S01]  /*1f40*/  NOP ;  /* 0x0000000000007918 */ /* 0x000fe20000000000 */
[----:B0-----:R-:W-:Y:S01]  /*1f50*/  ENDCOLLECTIVE ;  /* 0x000000000000791b */ /* 0x001fe20003800000 */
.L_x_1879:
        /* <DEDUP_REMOVED lines=9> */
.L_x_1880:
        /* <DEDUP_REMOVED lines=9> */
.L_x_1881:
[----:B------:R-:W-:Y:S05]  /*2080*/  BRA `(.L_x_1882) ;  /* 0xfffffff400247947 */ /* 0x000fea000383ffff */
.L_x_1883:
        /* <DEDUP_REMOVED lines=15> */
.L_x_4458:


//--------------------- .text._Z30group_norm_nhwc_fwd_sum_kernelI11Fp32IOBf16WLi168EEv26Group_norm_nhwc_fwd_params --------------------------
	.section	.text._Z30group_norm_nhwc_fwd_sum_kernelI11Fp32IOBf16WLi168EEv26Group_norm_nhwc_fwd_params,"ax",@progbits
	.align	128
        .global         _Z30group_norm_nhwc_fwd_sum_kernelI11Fp32IOBf16WLi168EEv26Group_norm_nhwc_fwd_params
        .type           _Z30group_norm_nhwc_fwd_sum_kernelI11Fp32IOBf16WLi168EEv26Group_norm_nhwc_fwd_params,@function
        .size           _Z30group_norm_nhwc_fwd_sum_kernelI11Fp32IOBf16WLi168EEv26Group_norm_nhwc_fwd_params,(.L_x_4459 - _Z30group_norm_nhwc_fwd_sum_kernelI11Fp32IOBf16WLi168EEv26Group_norm_nhwc_fwd_params)
        .other          _Z30group_norm_nhwc_fwd_sum_kernelI11Fp32IOBf16WLi168EEv26Group_norm_nhwc_fwd_params,@"STO_CUDA_ENTRY STV_DEFAULT"
_Z30group_norm_nhwc_fwd_sum_kernelI11Fp32IOBf16WLi168EEv26Group_norm_nhwc_fwd_params:
.text._Z30group_norm_nhwc_fwd_sum_kernelI11Fp32IOBf16WLi168EEv26Group_norm_nhwc_fwd_params:
        /* <DEDUP_REMOVED lines=41> */
.L_x_1886:
        /* <DEDUP_REMOVED lines=23> */
.L_x_1885:
        /* <DEDUP_REMOVED lines=9> */
.L_x_1887:
        /* <DEDUP_REMOVED lines=79> */
.L_x_1884:
        /* <DEDUP_REMOVED lines=84> */
.L_x_1903:
        /* <DEDUP_REMOVED lines=12> */
.L_x_1891:
[----:B------:R-:W-:Y:S05]  /*0f80*/  BSYNC B0 ;  /* 0x0000000000007941 */ /* 0x000fea0003800000 */
.L_x_1890:
[----:B------:R-:W-:-:S13]  /*0f90*/  R2UR UR5, R3 ;  /* 0x00000000030572ca */ /* 0x000fda00000e0000 */
[----:B------:R-:W-:Y:S05]  /*0fa0*/  BRA.DIV UR5, `(.L_x_1892) ;  /* 0x0000000e050c7947 */ /* 0x000fea000b800000 */
[----:B------:R-:W-:Y:S01]  /*0fb0*/  NOP ;  /* 0x0000000000007918 */ /* 0x000fe20000000000 */
[----:B------:R0:W-:Y:S04]  /*0fc0*/  STS [R9+0xc0], R16 ;  /* 0x0000c01009007388 */ /* 0x0001e80000000800 */
[----:B------:R0:W-:Y:S04]  /*0fd0*/  STS [R9+0xc4], R10 ;  /* 0x0000c40a09007388 */ /* 0x0001e80000000800 */
[----:B------:R0:W-:Y:S01]  /*0fe0*/  STS [R9+0xc8], R11 ;  /* 0x0000c80b09007388 */ /* 0x0001e20000000800 */
[----:B------:R-:W-:Y:S01]  /*0ff0*/  NOP ;  /* 0x0000000000007918 */ /* 0x000fe20000000000 */
.L_x_1907:
        /* <DEDUP_REMOVED lines=12> */
.L_x_1894:
[----:B------:R-:W-:Y:S05]  /*10c0*/  BSYNC B0 ;  /* 0x0000000000007941 */ /* 0x000fea0003800000 */
.L_x_1893:
[----:B------:R-:W-:-:S13]  /*10d0*/  R2UR UR5, R3 ;  /* 0x00000000030572ca */ /* 0x000fda00000e0000 */
[----:B------:R-:W-:Y:S05]  /*10e0*/  BRA.DIV UR5, `(.L_x_1895) ;  /* 0x0000000a05ec7947 */ /* 0x000fea000b800000 */
[----:B------:R-:W-:Y:S01]  /*10f0*/  NOP ;  /* 0x0000000000007918 */ /* 0x000fe20000000000 */
[----:B------:R2:W-:Y:S04]  /*1100*/  STS [R9+0xc0], R16 ;  /* 0x0000c01009007388 */ /* 0x0005e80000000800 */
[----:B------:R2:W-:Y:S04]  /*1110*/  STS [R9+0xc4], R10 ;  /* 0x0000c40a09007388 */ /* 0x0005e80000000800 */
[----:B------:R2:W-:Y:S01]  /*1120*/  STS [R9+0xc8], R11 ;  /* 0x0000c80b09007388 */ /* 0x0005e20000000800 */
[----:B------:R-:W-:Y:S01]  /*1130*/  NOP ;  /* 0x0000000000007918 */ /* 0x000fe20000000000 */
.L_x_1911:
        /* <DEDUP_REMOVED lines=12> */
.L_x_1897:
[----:B------:R-:W-:Y:S05]  /*1200*/  BSYNC B0 ;  /* 0x0000000000007941 */ /* 0x000fea0003800000 */
.L_x_1896:
[----:B------:R-:W-:-:S13]  /*1210*/  R2UR UR5, R3 ;  /* 0x00000000030572ca */ /* 0x000fda00000e0000 */
[----:B------:R-:W-:Y:S05]  /*1220*/  BRA.DIV UR5, `(.L_x_1898) ;  /* 0x0000000a05cc7947 */ /* 0x000fea000b800000 */
[----:B------:R-:W-:Y:S01]  /*1230*/  NOP ;  /* 0x0000000000007918 */ /* 0x000fe20000000000 */
[----:B------:R3:W-:Y:S04]  /*1240*/  STS [R9+0xc0], R16 ;  /* 0x0000c01009007388 */ /* 0x0007e80000000800 */
[----:B------:R3:W-:Y:S04]  /*1250*/  STS [R9+0xc4], R10 ;  /* 0x0000c40a09007388 */ /* 0x0007e80000000800 */
[----:B------:R3:W-:Y:S01]  /*1260*/  STS [R9+0xc8], R11 ;  /* 0x0000c80b09007388 */ /* 0x0007e20000000800 */
[----:B------:R-:W-:Y:S01]  /*1270*/  NOP ;  /* 0x0000000000007918 */ /* 0x000fe20000000000 */
.L_x_1915:
        /* <DEDUP_REMOVED lines=12> */
.L_x_1900:
[----:B------:R-:W-:Y:S05]  /*1340*/  BSYNC B0 ;  /* 0x0000000000007941 */ /* 0x000fea0003800000 */
.L_x_1899:
        /* <DEDUP_REMOVED lines=25> */
.L_x_1921:
        /* <DEDUP_REMOVED lines=72> */
.L_x_1888:
        /* <DEDUP_REMOVED lines=36> */
.L_x_1889:
[----:B-1----:R-:W-:Y:S05]  /*1ba0*/  WARPSYNC.COLLECTIVE R3, `(.L_x_1902) ;  /* 0x0000000003087348 */ /* 0x002fea0003c00000 */
[----:B------:R-:W-:Y:S01]  /*1bb0*/  NOP ;  /* 0x0000000000007918 */ /* 0x000fe20000000000 */
[----:B-1----:R-:W-:Y:S01]  /*1bc0*/  ENDCOLLECTIVE ;  /* 0x000000000000791b */ /* 0x002fe20003800000 */
.L_x_1902:
[----:B------:R-:W-:Y:S05]  /*1bd0*/  BRA `(.L_x_1903) ;  /* 0xfffffff000b87947 */ /* 0x000fea000383ffff */
.L_x_1892:
[----:B------:R-:W-:Y:S01]  /*1be0*/  BSSY B0, `(.L_x_1904) ;  /* 0x0000004000007945 */ /* 0x000fe20003800000 */
[----:B-1----:R-:W-:Y:S05]  /*1bf0*/  WARPSYNC.COLLECTIVE R3, `(.L_x_1905) ;  /* 0x0000000003087348 */ /* 0x002fea0003c00000 */
[----:B------:R-:W-:Y:S01]  /*1c00*/  NOP ;  /* 0x0000000000007918 */ /* 0x000fe20000000000 */
[----:B-1----:R-:W-:Y:S01]  /*1c10*/  ENDCOLLECTIVE ;  /* 0x000000000000791b */ /* 0x002fe20003800000 */
.L_x_1905:
[----:B------:R-:W-:Y:S05]  /*1c20*/  BSYNC B0 ;  /* 0x0000000000007941 */ /* 0x000fea0003800000 */
.L_x_1904:
[----:B------:R0:W-:Y:S04]  /*1c30*/  STS [R9+0xc0], R16 ;  /* 0x0000c01009007388 */ /* 0x0001e80000000800 */
[----:B------:R0:W-:Y:S04]  /*1c40*/  STS [R9+0xc4], R10 ;  /* 0x0000c40a09007388 */ /* 0x0001e80000000800 */
[----:B------:R0:W-:Y:S02]  /*1c50*/  STS [R9+0xc8], R11 ;  /* 0x0000c80b09007388 */ /* 0x0001e40000000800 */
[----:B0-----:R-:W-:Y:S05]  /*1c60*/  WARPSYNC.COLLECTIVE R3, `(.L_x_1906) ;  /* 0x0000000003087348 */ /* 0x001fea0003c00000 */
[----:B------:R-:W-:Y:S01]  /*1c70*/  NOP ;  /* 0x0000000000007918 */ /* 0x000fe20000000000 */
[----:B0-----:R-:W-:Y:S01]  /*1c80*/  ENDCOLLECTIVE ;  /* 0x000000000000791b */ /* 0x001fe20003800000 */
.L_x_1906:
[----:B------:R-:W-:Y:S05]  /*1c90*/  BRA `(.L_x_1907) ;  /* 0xfffffff000d87947 */ /* 0x000fea000383ffff */
.L_x_1895:
[----:B------:R-:W-:Y:S01]  /*1ca0*/  BSSY B0, `(.L_x_1908) ;  /* 0x0000004000007945 */ /* 0x000fe20003800000 */
[----:B01----:R-:W-:Y:S05]  /*1cb0*/  WARPSYNC.COLLECTIVE R3, `(.L_x_1909) ;  /* 0x0000000003087348 */ /* 0x003fea0003c00000 */
[----:B------:R-:W-:Y:S01]  /*1cc0*/  NOP ;  /* 0x0000000000007918 */ /* 0x000fe20000000000 */
[----:B01----:R-:W-:Y:S01]  /*1cd0*/  ENDCOLLECTIVE ;  /* 0x000000000000791b */ /* 0x003fe20003800000 */
.L_x_1909:
[----:B------:R-:W-:Y:S05]  /*1ce0*/  BSYNC B0 ;  /* 0x0000000000007941 */ /* 0x000fea0003800000 */
.L_x_1908:
[----:B------:R0:W-:Y:S04]  /*1cf0*/  STS [R9+0xc0], R16 ;  /* 0x0000c01009007388 */ /* 0x0001e80000000800 */
[----:B------:R0:W-:Y:S04]  /*1d00*/  STS [R9+0xc4], R10 ;  /* 0x0000c40a09007388 */ /* 0x0001e80000000800 */
[----:B------:R0:W-:Y:S02]  /*1d10*/  STS [R9+0xc8], R11 ;  /* 0x0000c80b09007388 */ /* 0x0001e40000000800 */
[----:B0-----:R-:W-:Y:S05]  /*1d20*/  WARPSYNC.COLLECTIVE R3, `(.L_x_1910) ;  /* 0x0000000003087348 */ /* 0x001fea0003c00000 */
[----:B------:R-:W-:Y:S01]  /*1d30*/  NOP ;  /* 0x0000000000007918 */ /* 0x000fe20000000000 */
[----:B0-----:R-:W-:Y:S01]  /*1d40*/  ENDCOLLECTIVE ;  /* 0x000000000000791b */ /* 0x001fe20003800000 */
.L_x_1910:
[----:B------:R-:W-:Y:S05]  /*1d50*/  BRA `(.L_x_1911) ;  /* 0xfffffff000f87947 */ /* 0x000fea000383ffff */
.L_x_1898:
[----:B------:R-:W-:Y:S01]  /*1d60*/  BSSY B0, `(.L_x_1912) ;  /* 0x0000004000007945 */ /* 0x000fe20003800000 */
[----:B012---:R-:W-:Y:S05]  /*1d70*/  WARPSYNC.COLLECTIVE R3, `(.L_x_1913) ;  /* 0x0000000003087348 */ /* 0x007fea0003c00000 */
[----:B------:R-:W-:Y:S01]  /*1d80*/  NOP ;  /* 0x0000000000007918 */ /* 0x000fe20000000000 */
[----:B012---:R-:W-:Y:S01]  /*1d90*/  ENDCOLLECTIVE ;  /* 0x000000000000791b */ /* 0x007fe20003800000 */
.L_x_1913:
[----:B------:R-:W-:Y:S05]  /*1da0*/  BSYNC B0 ;  /* 0x0000000000007941 */ /* 0x000fea0003800000 */
.L_x_1912:
[----:B------:R0:W-:Y:S04]  /*1db0*/  STS [R9+0xc0], R16 ;  /* 0x0000c01009007388 */ /* 0x0001e80000000800 */
[----:B------:R0:W-:Y:S04]  /*1dc0*/  STS [R9+0xc4], R10 ;  /* 0x0000c40a09007388 */ /* 0x0001e80000000800 */
[----:B------:R0:W-:Y:S02]  /*1dd0*/  STS [R9+0xc8], R11 ;  /* 0x0000c80b09007388 */ /* 0x0001e40000000800 */
[----:B0-----:R-:W-:Y:S05]  /*1de0*/  WARPSYNC.COLLECTIVE R3, `(.L_x_1914) ;  /* 0x0000000003087348 */ /* 0x001fea0003c00000 */
[----:B------:R-:W-:Y:S01]  /*1df0*/  NOP ;  /* 0x0000000000007918 */ /* 0x000fe20000000000 */
[----:B0-----:R-:W-:Y:S01]  /*1e00*/  ENDCOLLECTIVE ;  /* 0x000000000000791b */ /* 0x001fe20003800000 */
.L_x_1914:
[----:B------:R-:W-:Y:S05]  /*1e10*/  BRA `(.L_x_1915) ;  /* 0xfffffff400187947 */ /* 0x000fea000383ffff */
.L_x_1901:
[----:B------:R-:W-:Y:S01]  /*1e20*/  BSSY B0, `(.L_x_1916) ;  /* 0x0000005000007945 */ /* 0x000fe20003800000 */
[----:B------:R-:W-:-:S13]  /*1e30*/  ISETP.GE.U32.AND P0, PT, R2, 0x10, PT ;  /* 0x000000100200780c */ /* 0x000fda0003f06070 */
[----:B0123--:R-:W-:Y:S05]  /*1e40*/  WARPSYNC.COLLECTIVE R3, `(.L_x_1917) ;  /* 0x0000000003087348 */ /* 0x00ffea0003c00000 */
[----:B------:R-:W-:Y:S01]  /*1e50*/  NOP ;  /* 0x0000000000007918 */ /* 0x000fe20000000000 */
[----:B0123--:R-:W-:Y:S01]  /*1e60*/  ENDCOLLECTIVE ;  /* 0x000000000000791b */ /* 0x00ffe20003800000 */
.L_x_1917:
[----:B------:R-:W-:Y:S05]  /*1e70*/  BSYNC B0 ;  /* 0x0000000000007941 */ /* 0x000fea0003800000 */
.L_x_1916:
[----:B------:R0:W-:Y:S01]  /*1e80*/  STS [R9+0xc0], R16 ;  /* 0x0000c01009007388 */ /* 0x0001e20000000800 */
[----:B------:R-:W-:-:S03]  /*1e90*/  ISETP.NE.OR P1, PT, R16, RZ, !P0 ;  /* 0x000000ff1000720c */ /* 0x000fc60004725670 */
[----:B------:R0:W-:Y:S04]  /*1ea0*/  STS [R9+0xc4], R10 ;  /* 0x0000c40a09007388 */ /* 0x0001e80000000800 */
[----:B------:R0:W-:Y:S06]  /*1eb0*/  STS [R9+0xc8], R11 ;  /* 0x0000c80b09007388 */ /* 0x0001ec0000000800 */
[----:B0-----:R-:W-:Y:S05]  /*1ec0*/  WARPSYNC.COLLECTIVE R3, `(.L_x_1918) ;  /* 0x0000000003087348 */ /* 0x001fea0003c00000 */
[----:B------:R-:W-:Y:S01]  /*1ed0*/  NOP ;  /* 0x0000000000007918 */ /* 0x000fe20000000000 */
[----:B0-----:R-:W-:Y:S01]  /*1ee0*/  ENDCOLLECTIVE ;  /* 0x000000000000791b */ /* 0x001fe20003800000 */
.L_x_1918:
        /* <DEDUP_REMOVED lines=9> */
.L_x_1919:
        /* <DEDUP_REMOVED lines=9> */
.L_x_1920:
[----:B------:R-:W-:Y:S05]  /*2010*/  BRA `(.L_x_1921) ;  /* 0xfffffff400307947 */ /* 0x000fea000383ffff */
.L_x_1922:
        /* <DEDUP_REMOVED lines=14> */
.L_x_4459:


//--------------------- .text._Z30group_norm_nhwc_fwd_sum_kernelI11Fp32IOBf16WLi64EEv26Group_norm_nhwc_fwd_params --------------------------
	.section	.text._Z30group_norm_nhwc_fwd_sum_kernelI11Fp32IOBf16WLi64EEv26Group_norm_nhwc_fwd_params,"ax",@progbits
	.align	128
        .global         _Z30group_norm_nhwc_fwd_sum_kernelI11Fp32IOBf16WLi64EEv26Group_norm_nhwc_fwd_params
        .type           _Z30group_norm_nhwc_fwd_sum_kernelI11Fp32IOBf16WLi64EEv26Group_norm_nhwc_fwd_params,@function
        .size           _Z30group_norm_nhwc_fwd_sum_kernelI11Fp32IOBf16WLi64EEv26Group_norm_nhwc_fwd_params,(.L_x_4460 - _Z30group_norm_nhwc_fwd_sum_kernelI11Fp32IOBf16WLi64EEv26Group_norm_nhwc_fwd_params)
        .other          _Z30group_norm_nhwc_fwd_sum_kernelI11Fp32IOBf16WLi64EEv26Group_norm_nhwc_fwd_params,@"STO_CUDA_ENTRY STV_DEFAULT"
_Z30group_norm_nhwc_fwd_sum_kernelI11Fp32IOBf16WLi64EEv26Group_norm_nhwc_fwd_params:
.text._Z30group_norm_nhwc_fwd_sum_kernelI11Fp32IOBf16WLi64EEv26Group_norm_nhwc_fwd_params:
        /* <DEDUP_REMOVED lines=41> */
.L_x_1925:
        /* <DEDUP_REMOVED lines=22> */
.L_x_1924:
        /* <DEDUP_REMOVED lines=15> */
.L_x_1926:
        /* <DEDUP_REMOVED lines=78> */
.L_x_1923:
        /* <DEDUP_REMOVED lines=99> */
.L_x_1947:
        /* <DEDUP_REMOVED lines=13> */
.L_x_1927:
        /* <DEDUP_REMOVED lines=34> */
.L_x_1928:
        /* <DEDUP_REMOVED lines=9> */
.L_x_1929:
[----:B------:R-:W-:Y:S01]  /*1370*/  IMAD.MOV.U32 R22, RZ, RZ, R15 ;  /* 0x000000ffff167224 */ /* 0x000fe200078e000f */
[----:B------:R-:W-:-:S07]  /*1380*/  MOV R17, R19 ;  /* 0x0000001300117202 */ /* 0x000fce0000000f00 */
[----:B------:R-:W-:Y:S05]  /*1390*/  WARPSYNC.COLLECTIVE R21, `(.L_x_1930) ;  /* 0x0000000015087348 */ /* 0x000fea0003c00000 */
[----:B------:R0:W1:Y:S02]  /*13a0*/  SHFL.UP P0, R19, R22, R23, R24 ;  /* 0x0400001716137389 */ /* 0x0000640000000018 */
[----:B01----:R-:W-:Y:S01]  /*13b0*/  ENDCOLLECTIVE ;  /* 0x000000000000791b */ /* 0x003fe20003800000 */
.L_x_1930:
[----:B------:R-:W-:Y:S01]  /*13c0*/  @P3 IADD3 R10, R10, R17, RZ ;  /* 0x000000110a0a3210 */ /* 0x000fe20007ffe0ff */
[----:B------:R-:W-:Y:S01]  /*13d0*/  IMAD.MOV.U32 R22, RZ, RZ, R16 ;  /* 0x000000ffff167224 */ /* 0x000fe200078e0010 */
[----:B------:R-:W-:-:S07]  /*13e0*/  MOV R18, R19 ;  /* 0x0000001300127202 */ /* 0x000fce0000000f00 */
[----:B------:R-:W-:Y:S05]  /*13f0*/  WARPSYNC.COLLECTIVE R21, `(.L_x_1931) ;  /* 0x0000000015087348 */ /* 0x000fea0003c00000 */
[----:B------:R0:W1:Y:S02]  /*1400*/  SHFL.UP P0, R19, R22, R23, R24 ;  /* 0x0400001716137389 */ /* 0x0000640000000018 */
[----:B01----:R-:W-:Y:S01]  /*1410*/  ENDCOLLECTIVE ;  /* 0x000000000000791b */ /* 0x003fe20003800000 */
.L_x_1931:
        /* <DEDUP_REMOVED lines=9> */
.L_x_1932:
[----:B------:R-:W-:Y:S02]  /*14b0*/  ISETP.GE.AND P3, PT, R14, 0x2, PT ;  /* 0x000000020e00780c */ /* 0x000fe40003f66270 */
[----:B------:R-:W-:Y:S02]  /*14c0*/  ISETP.NE.AND P2, PT, R10, RZ, PT ;  /* 0x000000ff0a00720c */ /* 0x000fe40003f45270 */
[----:B------:R-:W-:Y:S01]  /*14d0*/  MOV R22, R15 ;  /* 0x0000000f00167202 */ /* 0x000fe20000000f00 */
[----:B------:R-:W-:-:S10]  /*14e0*/  IMAD.MOV.U32 R17, RZ, RZ, R19 ;  /* 0x000000ffff117224 */ /* 0x000fd400078e0013 */
[----:B------:R-:W-:Y:S05]  /*14f0*/  WARPSYNC.COLLECTIVE R21, `(.L_x_1933) ;  /* 0x0000000015087348 */ /* 0x000fea0003c00000 */
[----:B------:R0:W1:Y:S02]  /*1500*/  SHFL.UP P0, R19, R22, R23, R24 ;  /* 0x0400001716137389 */ /* 0x0000640000000018 */
[----:B01----:R-:W-:Y:S01]  /*1510*/  ENDCOLLECTIVE ;  /* 0x000000000000791b */ /* 0x003fe20003800000 */
.L_x_1933:
[----:B------:R-:W-:Y:S01]  /*1520*/  @P3 IMAD.IADD R10, R10, 0x1, R17 ;  /* 0x000000010a0a3824 */ /* 0x000fe200078e0211 */
[----:B------:R-:W-:Y:S01]  /*1530*/  MOV R22, R16 ;  /* 0x0000001000167202 */ /* 0x000fe20000000f00 */
[----:B------:R-:W-:-:S07]  /*1540*/  IMAD.MOV.U32 R18, RZ, RZ, R19 ;  /* 0x000000ffff127224 */ /* 0x000fce00078e0013 */
[----:B------:R-:W-:Y:S05]  /*1550*/  WARPSYNC.COLLECTIVE R21, `(.L_x_1934) ;  /* 0x0000000015087348 */ /* 0x000fea0003c00000 */
[----:B------:R0:W1:Y:S02]  /*1560*/  SHFL.UP P0, R19, R22, R23, R24 ;  /* 0x0400001716137389 */ /* 0x0000640000000018 */
[----:B01----:R-:W-:Y:S01]  /*1570*/  ENDCOLLECTIVE ;  /* 0x000000000000791b */ /* 0x003fe20003800000 */
.L_x_1934:
        /* <DEDUP_REMOVED lines=9> */
.L_x_1935:
[----:B------:R-:W-:Y:S02]  /*1610*/  ISETP.GE.AND P3, PT, R14, 0x4, PT ;  /* 0x000000040e00780c */ /* 0x000fe40003f66270 */
[----:B------:R-:W-:Y:S01]  /*1620*/  ISETP.NE.AND P2, PT, R10, RZ, PT ;  /* 0x000000ff0a00720c */ /* 0x000fe20003f45270 */
[----:B------:R-:W-:Y:S01]  /*1630*/  IMAD.MOV.U32 R22, RZ, RZ, R15 ;  /* 0x000000ffff167224 */ /* 0x000fe200078e000f */
[----:B------:R-:W-:-:S11]  /*1640*/  MOV R17, R19 ;  /* 0x0000001300117202 */ /* 0x000fd60000000f00 */
[----:B------:R-:W-:Y:S05]  /*1650*/  WARPSYNC.COLLECTIVE R21, `(.L_x_1936) ;  /* 0x0000000015087348 */ /* 0x000fea0003c00000 */
[----:B------:R0:W1:Y:S02]  /*1660*/  SHFL.UP P0, R19, R22, R23, R24 ;  /* 0x0400001716137389 */ /* 0x0000640000000018 */
[----:B01----:R-:W-:Y:S01]  /*1670*/  ENDCOLLECTIVE ;  /* 0x000000000000791b */ /* 0x003fe20003800000 */
.L_x_1936:
[----:B------:R-:W-:Y:S01]  /*1680*/  @P3 IADD3 R10, R10, R17, RZ ;  /* 0x000000110a0a3210 */ /* 0x000fe20007ffe0ff */
[----:B------:R-:W-:Y:S01]  /*1690*/  IMAD.MOV.U32 R22, RZ, RZ, R16 ;  /* 0x000000ffff167224 */ /* 0x000fe200078e0010 */
[----:B------:R-:W-:-:S07]  /*16a0*/  MOV R18, R19 ;  /* 0x0000001300127202 */ /* 0x000fce0000000f00 */
[----:B------:R-:W-:Y:S05]  /*16b0*/  WARPSYNC.COLLECTIVE R21, `(.L_x_1937) ;  /* 0x0000000015087348 */ /* 0x000fea0003c00000 */
[----:B------:R0:W1:Y:S02]  /*16c0*/  SHFL.UP P0, R19, R22, R23, R24 ;  /* 0x0400001716137389 */ /* 0x0000640000000018 */
[----:B01----:R-:W-:Y:S01]  /*16d0*/  ENDCOLLECTIVE ;  /* 0x000000000000791b */ /* 0x003fe20003800000 */
.L_x_1937:
        /* <DEDUP_REMOVED lines=9> */
.L_x_1938:
[----:B------:R-:W-:Y:S02]  /*1770*/  ISETP.GE.AND P3, PT, R14, 0x8, PT ;  /* 0x000000080e00780c */ /* 0x000fe40003f66270 */
[----:B------:R-:W-:Y:S02]  /*1780*/  ISETP.NE.AND P2, PT, R10, RZ, PT ;  /* 0x000000ff0a00720c */ /* 0x000fe40003f45270 */
[----:B------:R-:W-:Y:S01]  /*1790*/  MOV R22, R15 ;  /* 0x0000000f00167202 */ /* 0x000fe20000000f00 */
[----:B------:R-:W-:-:S10]  /*17a0*/  IMAD.MOV.U32 R17, RZ, RZ, R19 ;  /* 0x000000ffff117224 */ /* 0x000fd400078e0013 */
[----:B------:R-:W-:Y:S05]  /*17b0*/  WARPSYNC.COLLECTIVE R21, `(.L_x_1939) ;  /* 0x0000000015087348 */ /* 0x000fea0003c00000 */
[----:B------:R0:W1:Y:S02]  /*17c0*/  SHFL.UP P0, R19, R22, R23, R24 ;  /* 0x0400001716137389 */ /* 0x0000640000000018 */
[----:B01----:R-:W-:Y:S01]  /*17d0*/  ENDCOLLECTIVE ;  /* 0x000000000000791b */ /* 0x003fe20003800000 */
.L_x_1939:
[----:B------:R-:W-:Y:S01]  /*17e0*/  @P3 IMAD.IADD R10, R10, 0x1, R17 ;  /* 0x000000010a0a3824 */ /* 0x000fe200078e0211 */
[----:B------:R-:W-:Y:S01]  /*17f0*/  MOV R22, R16 ;  /* 0x0000001000167202 */ /* 0x000fe20000000f00 */
[----:B------:R-:W-:-:S07]  /*1800*/  IMAD.MOV.U32 R18, RZ, RZ, R19 ;  /* 0x000000ffff127224 */ /* 0x000fce00078e0013 */
[----:B------:R-:W-:Y:S05]  /*1810*/  WARPSYNC.COLLECTIVE R21, `(.L_x_1940) ;  /* 0x0000000015087348 */ /* 0x000fea0003c00000 */
[----:B------:R0:W1:Y:S02]  /*1820*/  SHFL.UP P0, R19, R22, R23, R24 ;  /* 0x0400001716137389 */ /* 0x0000640000000018 */
[----:B01----:R-:W-:Y:S01]  /*1830*/  ENDCOLLECTIVE ;  /* 0x000000000000791b */ /* 0x003fe20003800000 */
.L_x_1940:
        /* <DEDUP_REMOVED lines=9> */
.L_x_1941:
[----:B------:R-:W-:Y:S01]  /*18d0*/  ISETP.GE.AND P2, PT, R14, 0x10, PT ;  /* 0x000000100e00780c */ /* 0x000fe20003f46270 */
[----:B------:R-:W-:Y:S01]  /*18e0*/  IMAD.MOV.U32 R22, RZ, RZ, R15 ;  /* 0x000000ffff167224 */ /* 0x000fe200078e000f */
[----:B------:R-:W-:-:S11]  /*18f0*/  MOV R17, R19 ;  /* 0x0000001300117202 */ /* 0x000fd60000000f00 */
[----:B------:R-:W-:Y:S05]  /*1900*/  WARPSYNC.COLLECTIVE R21, `(.L_x_1942) ;  /* 0x0000000015087348 */ /* 0x000fea0003c00000 */
[----:B------:R0:W1:Y:S02]  /*1910*/  SHFL.UP P0, R19, R22, R23, R24 ;  /* 0x0400001716137389 */ /* 0x0000640000000018 */
[----:B01----:R-:W-:Y:S01]  /*1920*/  ENDCOLLECTIVE ;  /* 0x000000000000791b */ /* 0x003fe20003800000 */
.L_x_1942:
[----:B------:R-:W-:Y:S01]  /*1930*/  IMAD.MOV.U32 R22, RZ, RZ, R16 ;  /* 0x000000ffff167224 */ /* 0x000fe200078e0010 */
[----:B------:R-:W-:-:S07]  /*1940*/  MOV R18, R19 ;  /* 0x0000001300127202 */ /* 0x000fce0000000f00 */
[----:B------:R-:W-:Y:S05]  /*1950*/  WARPSYNC.COLLECTIVE R21, `(.L_x_1943) ;  /* 0x0000000015087348 */ /* 0x000fea0003c00000 */
[----:B------:R0:W1:Y:S02]  /*1960*/  SHFL.UP P0, R19, R22, R23, R24 ;  /* 0x0400001716137389 */ /* 0x0000640000000018 */
[----:B01----:R-:W-:Y:S01]  /*1970*/  ENDCOLLECTIVE ;  /* 0x000000000000791b */ /* 0x003fe20003800000 */
.L_x_1943:
        /* <DEDUP_REMOVED lines=11> */
.L_x_1944:
[----:B------:R-:W-:Y:S01]  /*1a30*/  MOV R22, R15 ;  /* 0x0000000f00167202 */ /* 0x000fe20000000f00 */
[----:B------:R-:W-:-:S07]  /*1a40*/  IMAD.MOV.U32 R17, RZ, RZ, R19 ;  /* 0x000000ffff117224 */ /* 0x000fce00078e0013 */
[----:B------:R-:W-:Y:S05]  /*1a50*/  WARPSYNC.COLLECTIVE R21, `(.L_x_1945) ;  /* 0x0000000015087348 */ /* 0x000fea0003c00000 */
[----:B------:R0:W1:Y:S02]  /*1a60*/  SHFL.UP P0, R19, R22, R23, R24 ;  /* 0x0400001716137389 */ /* 0x0000640000000018 */
[----:B01----:R-:W-:Y:S01]  /*1a70*/  ENDCOLLECTIVE ;  /* 0x000000000000791b */ /* 0x003fe20003800000 */
.L_x_1945:
[----:B------:R-:W-:Y:S01]  /*1a80*/  MOV R22, R16 ;  /* 0x0000001000167202 */ /* 0x000fe20000000f00 */
[----:B------:R-:W-:-:S07]  /*1a90*/  IMAD.MOV.U32 R14, RZ, RZ, R19 ;  /* 0x000000ffff0e7224 */ /* 0x000fce00078e0013 */
[----:B------:R-:W-:Y:S05]  /*1aa0*/  WARPSYNC.COLLECTIVE R21, `(.L_x_1946) ;  /* 0x0000000015087348 */ /* 0x000fea0003c00000 */
[----:B------:R0:W1:Y:S02]  /*1ab0*/  SHFL.UP P0, R19, R22, R23, R24 ;  /* 0x0400001716137389 */ /* 0x0000640000000018 */
[----:B01----:R-:W-:Y:S01]  /*1ac0*/  ENDCOLLECTIVE ;  /* 0x000000000000791b */ /* 0x003fe20003800000 */
.L_x_1946:
[----:B------:R-:W-:Y:S05]  /*1ad0*/  BRA `(.L_x_1947) ;  /* 0xfffffff400447947 */ /* 0x000fea000383ffff */
.L_x_1948:
        /* <DEDUP_REMOVED lines=10> */
.L_x_4460:


//--------------------- .text._Z30group_norm_nhwc_fwd_sum_kernelI11Fp32IOBf16WLi128EEv26Group_norm_nhwc_fwd_params --------------------------
	.section	.text._Z30group_norm_nhwc_fwd_sum_kernelI11Fp32IOBf16WLi128EEv26Group_norm_nhwc_fwd_params,"ax",@progbits
	.align	128
        .global         _Z30group_norm_nhwc_fwd_sum_kernelI11Fp32IOBf16WLi128EEv26Group_norm_nhwc_fwd_params
        .type           _Z30group_norm_nhwc_fwd_sum_kernelI11Fp32IOBf16WLi128EEv26Group_norm_nhwc_fwd_params,@function
        .size           _Z30group_norm_nhwc_fwd_sum_kernelI11Fp32IOBf16WLi128EEv26Group_norm_nhwc_fwd_params,(.L_x_4461 - _Z30group_norm_nhwc_fwd_sum_kernelI11Fp32IOBf16WLi128EEv26Group_norm_nhwc_fwd_params)
        .other          _Z30group_norm_nhwc_fwd_sum_kernelI11Fp32IOBf16WLi128EEv26Group_norm_nhwc_fwd_params,@"STO_CUDA_ENTRY STV_DEFAULT"
_Z30group_norm_nhwc_fwd_sum_kernelI11Fp32IOBf16WLi128EEv26Group_norm_nhwc_fwd_params:
.text._Z30group_norm_nhwc_fwd_sum_kernelI11Fp32IOBf16WLi128EEv26Group_norm_nhwc_fwd_params:
        /* <DEDUP_REMOVED lines=41> */
.L_x_1951:
        /* <DEDUP_REMOVED lines=22> */
.L_x_1950:
        /* <DEDUP_REMOVED lines=15> */
.L_x_1952:
        /* <DEDUP_REMOVED lines=78> */
.L_x_1949:
        /* <DEDUP_REMOVED lines=123> */
.L_x_1973:
        /* <DEDUP_REMOVED lines=28> */
.L_x_1953:
        /* <DEDUP_REMOVED lines=36> */
.L_x_1954:
        /* <DEDUP_REMOVED lines=9> */
.L_x_1955:
[----:B------:R-:W-:Y:S02]  /*1600*/  ISETP.GE.AND P6, PT, R24, 0x8, PT ;  /* 0x000000081800780c */ /* 0x000fe40003fc6270 */
[----:B------:R-:W-:Y:S01]  /*1610*/  MOV R9, R22 ;  /* 0x0000001600097202 */ /* 0x000fe20000000f00 */
[----:B------:R-:W-:-:S10]  /*1620*/  IMAD.MOV.U32 R26, RZ, RZ, R27 ;  /* 0x000000ffff1a7224 */ /* 0x000fd400078e001b */
[----:B------:R-:W-:Y:S05]  /*1630*/  WARPSYNC.COLLECTIVE R0, `(.L_x_1956) ;  /* 0x0000000000087348 */ /* 0x000fea0003c00000 */
[----:B------:R0:W1:Y:S02]  /*1640*/  SHFL.UP P0, R27, R9, R6, R7 ;  /* 0x04000006091b7389 */ /* 0x0000640000000007 */
[----:B01----:R-:W-:Y:S01]  /*1650*/  ENDCOLLECTIVE ;  /* 0x000000000000791b */ /* 0x003fe20003800000 */
.L_x_1956:
[----:B------:R-:W-:Y:S01]  /*1660*/  @P5 IMAD.IADD R23, R23, 0x1, R26 ;  /* 0x0000000117175824 */ /* 0x000fe200078e021a */
[----:B------:R-:W-:Y:S01]  /*1670*/  MOV R9, R8 ;  /* 0x0000000800097202 */ /* 0x000fe20000000f00 */
[----:B------:R-:W-:-:S07]  /*1680*/  IMAD.MOV.U32 R25, RZ, RZ, R27 ;  /* 0x000000ffff197224 */ /* 0x000fce00078e001b */
[----:B------:R-:W-:Y:S05]  /*1690*/  WARPSYNC.COLLECTIVE R0, `(.L_x_1957) ;  /* 0x0000000000087348 */ /* 0x000fea0003c00000 */
[----:B------:R0:W1:Y:S02]  /*16a0*/  SHFL.UP P0, R27, R9, R6, R7 ;  /* 0x04000006091b7389 */ /* 0x0000640000000007 */
[----:B01----:R-:W-:Y:S01]  /*16b0*/  ENDCOLLECTIVE ;  /* 0x000000000000791b */ /* 0x003fe20003800000 */
.L_x_1957:
        /* <DEDUP_REMOVED lines=9> */
.L_x_1958:
[----:B------:R-:W-:Y:S02]  /*1750*/  ISETP.GE.AND P5, PT, R24, 0x2, PT ;  /* 0x000000021800780c */ /* 0x000fe40003fa6270 */
[----:B------:R-:W-:Y:S01]  /*1760*/  ISETP.NE.AND P4, PT, R23, RZ, PT ;  /* 0x000000ff1700720c */ /* 0x000fe20003f85270 */
[----:B------:R-:W-:Y:S01]  /*1770*/  IMAD.MOV.U32 R9, RZ, RZ, R22 ;  /* 0x000000ffff097224 */ /* 0x000fe200078e0016 */
[----:B------:R-:W-:-:S11]  /*1780*/  MOV R26, R27 ;  /* 0x0000001b001a7202 */ /* 0x000fd60000000f00 */
[----:B------:R-:W-:Y:S05]  /*1790*/  WARPSYNC.COLLECTIVE R0, `(.L_x_1959) ;  /* 0x0000000000087348 */ /* 0x000fea0003c00000 */
[----:B------:R0:W1:Y:S02]  /*17a0*/  SHFL.UP P0, R27, R9, R6, R7 ;  /* 0x04000006091b7389 */ /* 0x0000640000000007 */
[----:B01----:R-:W-:Y:S01]  /*17b0*/  ENDCOLLECTIVE ;  /* 0x000000000000791b */ /* 0x003fe20003800000 */
.L_x_1959:
[----:B------:R-:W-:Y:S01]  /*17c0*/  @P5 IADD3 R23, R23, R26, RZ ;  /* 0x0000001a17175210 */ /* 0x000fe20007ffe0ff */
[----:B------:R-:W-:Y:S01]  /*17d0*/  IMAD.MOV.U32 R9, RZ, RZ, R8 ;  /* 0x000000ffff097224 */ /* 0x000fe200078e0008 */
[----:B------:R-:W-:-:S07]  /*17e0*/  MOV R25, R27 ;  /* 0x0000001b00197202 */ /* 0x000fce0000000f00 */
[----:B------:R-:W-:Y:S05]  /*17f0*/  WARPSYNC.COLLECTIVE R0, `(.L_x_1960) ;  /* 0x0000000000087348 */ /* 0x000fea0003c00000 */
[----:B------:R0:W1:Y:S02]  /*1800*/  SHFL.UP P0, R27, R9, R6, R7 ;  /* 0x04000006091b7389 */ /* 0x0000640000000007 */
[----:B01----:R-:W-:Y:S01]  /*1810*/  ENDCOLLECTIVE ;  /* 0x000000000000791b */ /* 0x003fe20003800000 */
.L_x_1960:
        /* <DEDUP_REMOVED lines=9> */
.L_x_1961:
[----:B------:R-:W-:Y:S02]  /*18b0*/  ISETP.GE.AND P5, PT, R24, 0x4, PT ;  /* 0x000000041800780c */ /* 0x000fe40003fa6270 */
[----:B------:R-:W-:Y:S02]  /*18c0*/  ISETP.NE.AND P4, PT, R23, RZ, PT ;  /* 0x000000ff1700720c */ /* 0x000fe40003f85270 */
[----:B------:R-:W-:Y:S01]  /*18d0*/  MOV R9, R22 ;  /* 0x0000001600097202 */ /* 0x000fe20000000f00 */
[----:B------:R-:W-:-:S10]  /*18e0*/  IMAD.MOV.U32 R26, RZ, RZ, R27 ;  /* 0x000000ffff1a7224 */ /* 0x000fd400078e001b */
[----:B------:R-:W-:Y:S05]  /*18f0*/  WARPSYNC.COLLECTIVE R0, `(.L_x_1962) ;  /* 0x0000000000087348 */ /* 0x000fea0003c00000 */
[----:B------:R0:W1:Y:S02]  /*1900*/  SHFL.UP P0, R27, R9, R6, R7 ;  /* 0x04000006091b7389 */ /* 0x0000640000000007 */
[----:B01----:R-:W-:Y:S01]  /*1910*/  ENDCOLLECTIVE ;  /* 0x000000000000791b */ /* 0x003fe20003800000 */
.L_x_1962:
[----:B------:R-:W-:Y:S01]  /*1920*/  @P5 IMAD.IADD R23, R23, 0x1, R26 ;  /* 0x0000000117175824 */ /* 0x000fe200078e021a */
[----:B------:R-:W-:Y:S01]  /*1930*/  MOV R9, R8 ;  /* 0x0000000800097202 */ /* 0x000fe20000000f00 */
[----:B------:R-:W-:-:S07]  /*1940*/  IMAD.MOV.U32 R25, RZ, RZ, R27 ;  /* 0x000000ffff197224 */ /* 0x000fce00078e001b */
[----:B------:R-:W-:Y:S05]  /*1950*/  WARPSYNC.COLLECTIVE R0, `(.L_x_1963) ;  /* 0x0000000000087348 */ /* 0x000fea0003c00000 */
[----:B------:R0:W1:Y:S02]  /*1960*/  SHFL.UP P0, R27, R9, R6, R7 ;  /* 0x04000006091b7389 */ /* 0x0000640000000007 */
[----:B01----:R-:W-:Y:S01]  /*1970*/  ENDCOLLECTIVE ;  /* 0x000000000000791b */ /* 0x003fe20003800000 */
.L_x_1963:
        /* <DEDUP_REMOVED lines=9> */
.L_x_1964:
        /* <DEDUP_REMOVED lines=8> */
.L_x_1965:
[----:B------:R-:W-:Y:S01]  /*1a90*/  @P6 IADD3 R23, R23, R26, RZ ;  /* 0x0000001a17176210 */ /* 0x000fe20007ffe0ff */
[----:B------:R-:W-:Y:S01]  /*1aa0*/  IMAD.MOV.U32 R9, RZ, RZ, R8 ;  /* 0x000000ffff097224 */ /* 0x000fe200078e0008 */
[----:B------:R-:W-:-:S07]  /*1ab0*/  MOV R25, R27 ;  /* 0x0000001b00197202 */ /* 0x000fce0000000f00 */
[----:B------:R-:W-:Y:S05]  /*1ac0*/  WARPSYNC.COLLECTIVE R0, `(.L_x_1966) ;  /* 0x0000000000087348 */ /* 0x000fea0003c00000 */
[----:B------:R0:W1:Y:S02]  /*1ad0*/  SHFL.UP P0, R27, R9, R6, R7 ;  /* 0x04000006091b7389 */ /* 0x0000640000000007 */
[----:B01----:R-:W-:Y:S01]  /*1ae0*/  ENDCOLLECTIVE ;  /* 0x000000000000791b */ /* 0x003fe20003800000 */
.L_x_1966:
        /* <DEDUP_REMOVED lines=9> */
.L_x_1967:
[----:B------:R-:W-:Y:S01]  /*1b80*/  ISETP.NE.AND P5, PT, R23, RZ, PT ;  /* 0x000000ff1700720c */ /* 0x000fe20003fa5270 */
[----:B------:R-:W-:Y:S02]  /*1b90*/  IMAD.MOV.U32 R9, RZ, RZ, R22 ;  /* 0x000000ffff097224 */ /* 0x000fe400078e0016 */
[----:B------:R-:W-:-:S10]  /*1ba0*/  IMAD.MOV.U32 R26, RZ, RZ, R27 ;  /* 0x000000ffff1a7224 */ /* 0x000fd400078e001b */
[----:B------:R-:W-:Y:S05]  /*1bb0*/  WARPSYNC.COLLECTIVE R0, `(.L_x_1968) ;  /* 0x0000000000087348 */ /* 0x000fea0003c00000 */
[----:B------:R0:W1:Y:S02]  /*1bc0*/  SHFL.UP P0, R27, R9, R6, R7 ;  /* 0x04000006091b7389 */ /* 0x0000640000000007 */
[----:B01----:R-:W-:Y:S01]  /*1bd0*/  ENDCOLLECTIVE ;  /* 0x000000000000791b */ /* 0x003fe20003800000 */
.L_x_1968:
[----:B------:R-:W-:Y:S01]  /*1be0*/  @P4 IADD3 R23, R23, R26, RZ ;  /* 0x0000001a17174210 */ /* 0x000fe20007ffe0ff */
[----:B------:R-:W-:Y:S01]  /*1bf0*/  IMAD.MOV.U32 R9, RZ, RZ, R8 ;  /* 0x000000ffff097224 */ /* 0x000fe200078e0008 */
[----:B------:R-:W-:-:S07]  /*1c00*/  MOV R25, R27 ;  /* 0x0000001b00197202 */ /* 0x000fce0000000f00 */
[----:B------:R-:W-:Y:S05]  /*1c10*/  WARPSYNC.COLLECTIVE R0, `(.L_x_1969) ;  /* 0x0000000000087348 */ /* 0x000fea0003c00000 */
[----:B------:R0:W1:Y:S02]  /*1c20*/  SHFL.UP P0, R27, R9, R6, R7 ;  /* 0x04000006091b7389 */ /* 0x0000640000000007 */
[----:B01----:R-:W-:Y:S01]  /*1c30*/  ENDCOLLECTIVE ;  /* 0x000000000000791b */ /* 0x003fe20003800000 */
.L_x_1969:
        /* <DEDUP_REMOVED lines=9> */
.L_x_1970:
[----:B------:R-:W-:Y:S01]  /*1cd0*/  IMAD.MOV.U32 R9, RZ, RZ, R22 ;  /* 0x000000ffff097224 */ /* 0x000fe200078e0016 */
[----:B------:R-:W-:-:S07]  /*1ce0*/  MOV R25, R27 ;  /* 0x0000001b00197202 */ /* 0x000fce0000000f00 */
[----:B------:R-:W-:Y:S05]  /*1cf0*/  WARPSYNC.COLLECTIVE R0, `(.L_x_1971) ;  /* 0x0000000000087348 */ /* 0x000fea0003c00000 */
[----:B------:R0:W1:Y:S02]  /*1d00*/  SHFL.UP P0, R27, R9, R6, R7 ;  /* 0x04000006091b7389 */ /* 0x0000640000000007 */
[----:B01----:R-:W-:Y:S01]  /*1d10*/  ENDCOLLECTIVE ;  /* 0x000000000000791b */ /* 0x003fe20003800000 */
.L_x_1971:
[----:B------:R-:W-:Y:S01]  /*1d20*/  IMAD.MOV.U32 R9, RZ, RZ, R8 ;  /* 0x000000ffff097224 */ /* 0x000fe200078e0008 */
[----:B------:R-:W-:-:S07]  /*1d30*/  MOV R22, R27 ;  /* 0x0000001b00167202 */ /* 0x000fce0000000f00 */
[----:B------:R-:W-:Y:S05]  /*1d40*/  WARPSYNC.COLLECTIVE R0, `(.L_x_1972) ;  /* 0x0000000000087348 */ /* 0x000fea0003c00000 */
[----:B------:R0:W1:Y:S02]  /*1d50*/  SHFL.UP P0, R27, R9, R6, R7 ;  /* 0x04000006091b7389 */ /* 0x0000640000000007 */
[----:B01----:R-:W-:Y:S01]  /*1d60*/  ENDCOLLECTIVE ;  /* 0x000000000000791b */ /* 0x003fe20003800000 */
.L_x_1972:
[----:B------:R-:W-:Y:S02]  /*1d70*/  MOV R8, R27 ;  /* 0x0000001b00087202 */ /* 0x000fe40000000f00 */
[----:B------:R-:W-:-:S05]  /*1d80*/  LEA R27, R3, R2, 0x18 ;  /* 0x00000002031b7211 */ /* 0x000fca00078ec0ff */
[----:B------:R-:W-:Y:S01]  /*1d90*/  IMAD R27, R24, 0x3c, R27 ;  /* 0x0000003c181b7824 */ /* 0x000fe200078e021b */
[----:B------:R-:W-:Y:S06]  /*1da0*/  BRA `(.L_x_1973) ;  /* 0xfffffff000f07947 */ /* 0x000fec000383ffff */
.L_x_1974:
        /* <DEDUP_REMOVED lines=13> */
.L_x_4461:


//--------------------- .text._Z30group_norm_nhwc_fwd_sum_kernelI11Fp32IOBf16WLi192EEv26Group_norm_nhwc_fwd_params --------------------------
	.section	.text._Z30group_norm_nhwc_fwd_sum_kernelI11Fp32IOBf16WLi192EEv26Group_norm_nhwc_fwd_params,"ax",@progbits
	.align	128
        .global         _Z30group_norm_nhwc_fwd_sum_kernelI11Fp32IOBf16WLi192EEv26Group_norm_nhwc_fwd_params
        .type           _Z30group_norm_nhwc_fwd_sum_kernelI11Fp32IOBf16WLi192EEv26Group_norm_nhwc_fwd_params,@function
        .size           _Z30group_norm_nhwc_fwd_sum_kernelI11Fp32IOBf16WLi192EEv26Group_norm_nhwc_fwd_params,(.L_x_4462 - _Z30group_norm_nhwc_fwd_sum_kernelI11Fp32IOBf16WLi192EEv26Group_norm_nhwc_fwd_params)
        .other          _Z30group_norm_nhwc_fwd_sum_kernelI11Fp32IOBf16WLi192EEv26Group_norm_nhwc_fwd_params,@"STO_CUDA_ENTRY STV_DEFAULT"
_Z30group_norm_nhwc_fwd_sum_kernelI11Fp32IOBf16WLi192EEv26Group_norm_nhwc_fwd_params:
.text._Z30group_norm_nhwc_fwd_sum_kernelI11Fp32IOBf16WLi192EEv26Group_norm_nhwc_fwd_params:
        /* <DEDUP_REMOVED lines=41> */
.L_x_1977:
        /* <DEDUP_REMOVED lines=22> */
.L_x_1976:
        /* <DEDUP_REMOVED lines=15> */
.L_x_1978:
        /* <DEDUP_REMOVED lines=78> */
.L_x_1975:
        /* <DEDUP_REMOVED lines=140> */
.L_x_2000:
        /* <DEDUP_REMOVED lines=48> */
.L_x_1980:
[----:B------:R-:W-:Y:S05]  /*1580*/  BSYNC B0 ;  /* 0x0000000000007941 */ /* 0x000fea0003800000 */
.L_x_1979:
        /* <DEDUP_REMOVED lines=44> */
.L_x_1981:
        /* <DEDUP_REMOVED lines=8> */
.L_x_1982:
[----:B------:R-:W-:Y:S01]  /*18d0*/  IMAD.MOV.U32 R23, RZ, RZ, R24 ;  /* 0x000000ffff177224 */ /* 0x000fe200078e0018 */
[----:B------:R-:W-:-:S07]  /*18e0*/  MOV R0, R28 ;  /* 0x0000001c00007202 */ /* 0x000fce0000000f00 */
[----:B------:R-:W-:Y:S05]  /*18f0*/  WARPSYNC.COLLECTIVE R26, `(.L_x_1983) ;  /* 0x000000001a087348 */ /* 0x000fea0003c00000 */
[----:B------:R0:W1:Y:S02]  /*1900*/  SHFL.UP P0, R28, R23, R22, R25 ;  /* 0x04000016171c7389 */ /* 0x0000640000000019 */
[----:B01----:R-:W-:Y:S01]  /*1910*/  ENDCOLLECTIVE ;  /* 0x000000000000791b */ /* 0x003fe20003800000 */
.L_x_1983:
[----:B------:R-:W-:Y:S01]  /*1920*/  IMAD.MOV.U32 R23, RZ, RZ, R3 ;  /* 0x000000ffff177224 */ /* 0x000fe200078e0003 */
[----:B------:R-:W-:Y:S01]  /*1930*/  ISETP.GE.AND P0, PT, R29, 0x1, PT ;  /* 0x000000011d00780c */ /* 0x000fe20003f06270 */
[----:B------:R-:W-:-:S12]  /*1940*/  FADD.FTZ R28, R24, R28 ;  /* 0x0000001c181c7221 */ /* 0x000fd80000010000 */
[----:B------:R-:W-:-:S07]  /*1950*/  @P0 FSEL R24, R28, R24, !P6 ;  /* 0x000000181c180208 */ /* 0x000fce0007000000 */
[----:B------:R-:W-:Y:S05]  /*1960*/  WARPSYNC.COLLECTIVE R26, `(.L_x_1984) ;  /* 0x000000001a087348 */ /* 0x000fea0003c00000 */
[----:B------:R0:W1:Y:S02]  /*1970*/  SHFL.UP P0, R28, R23, R22, R25 ;  /* 0x04000016171c7389 */ /* 0x0000640000000019 */
[----:B01----:R-:W-:Y:S01]  /*1980*/  ENDCOLLECTIVE ;  /* 0x000000000000791b */ /* 0x003fe20003800000 */
.L_x_1984:
        /* <DEDUP_REMOVED lines=11> */
.L_x_1985:
[----:B------:R-:W-:Y:S01]  /*1a40*/  MOV R23, R24 ;  /* 0x0000001800177202 */ /* 0x000fe20000000f00 */
[----:B------:R-:W-:-:S07]  /*1a50*/  IMAD.MOV.U32 R0, RZ, RZ, R28 ;  /* 0x000000ffff007224 */ /* 0x000fce00078e001c */
[----:B------:R-:W-:Y:S05]  /*1a60*/  WARPSYNC.COLLECTIVE R26, `(.L_x_1986) ;  /* 0x000000001a087348 */ /* 0x000fea0003c00000 */
[----:B------:R0:W1:Y:S02]  /*1a70*/  SHFL.UP P0, R28, R23, R22, R25 ;  /* 0x04000016171c7389 */ /* 0x0000640000000019 */
[----:B01----:R-:W-:Y:S01]  /*1a80*/  ENDCOLLECTIVE ;  /* 0x000000000000791b */ /* 0x003fe20003800000 */
.L_x_1986:
[----:B------:R-:W-:Y:S01]  /*1a90*/  IMAD.MOV.U32 R23, RZ, RZ, R3 ;  /* 0x000000ffff177224 */ /* 0x000fe200078e0003 */
[----:B------:R-:W-:Y:S01]  /*1aa0*/  ISETP.GE.AND P0, PT, R29, 0x2, PT ;  /* 0x000000021d00780c */ /* 0x000fe20003f06270 */
[----:B------:R-:W-:-:S12]  /*1ab0*/  FADD.FTZ R28, R24, R28 ;  /* 0x0000001c181c7221 */ /* 0x000fd80000010000 */
[----:B------:R-:W-:-:S07]  /*1ac0*/  @P0 FSEL R24, R28, R24, !P6 ;  /* 0x000000181c180208 */ /* 0x000fce0007000000 */
[----:B------:R-:W-:Y:S05]  /*1ad0*/  WARPSYNC.COLLECTIVE R26, `(.L_x_1987) ;  /* 0x000000001a087348 */ /* 0x000fea0003c00000 */
[----:B------:R0:W1:Y:S02]  /*1ae0*/  SHFL.UP P0, R28, R23, R22, R25 ;  /* 0x04000016171c7389 */ /* 0x0000640000000019 */
[----:B01----:R-:W-:Y:S01]  /*1af0*/  ENDCOLLECTIVE ;  /* 0x000000000000791b */ /* 0x003fe20003800000 */
.L_x_1987:
        /* <DEDUP_REMOVED lines=11> */
.L_x_1988:
[----:B------:R-:W-:Y:S01]  /*1bb0*/  IMAD.MOV.U32 R23, RZ, RZ, R24 ;  /* 0x000000ffff177224 */ /* 0x000fe200078e0018 */
[----:B------:R-:W-:-:S07]  /*1bc0*/  MOV R0, R28 ;  /* 0x0000001c00007202 */ /* 0x000fce0000000f00 */
[----:B------:R-:W-:Y:S05]  /*1bd0*/  WARPSYNC.COLLECTIVE R26, `(.L_x_1989) ;  /* 0x000000001a087348 */ /* 0x000fea0003c00000 */
[----:B------:R0:W1:Y:S02]  /*1be0*/  SHFL.UP P0, R28, R23, R22, R25 ;  /* 0x04000016171c7389 */ /* 0x0000640000000019 */
[----:B01----:R-:W-:Y:S01]  /*1bf0*/  ENDCOLLECTIVE ;  /* 0x000000000000791b */ /* 0x003fe20003800000 */
.L_x_1989:
[----:B------:R-:W-:Y:S02]  /*1c00*/  MOV R23, R3 ;  /* 0x0000000300177202 */ /* 0x000fe40000000f00 */
[----:B------:R-:W-:Y:S01]  /*1c10*/  ISETP.GE.AND P0, PT, R29, 0x4, PT ;  /* 0x000000041d00780c */ /* 0x000fe20003f06270 */
[----:B------:R-:W-:-:S12]  /*1c20*/  FADD.FTZ R28, R24, R28 ;  /* 0x0000001c181c7221 */ /* 0x000fd80000010000 */
[----:B------:R-:W-:-:S07]  /*1c30*/  @P0 FSEL R24, R28, R24, !P6 ;  /* 0x000000181c180208 */ /* 0x000fce0007000000 */
[----:B------:R-:W-:Y:S05]  /*1c40*/  WARPSYNC.COLLECTIVE R26, `(.L_x_1990) ;  /* 0x000000001a087348 */ /* 0x000fea0003c00000 */
[----:B------:R0:W1:Y:S02]  /*1c50*/  SHFL.UP P0, R28, R23, R22, R25 ;  /* 0x04000016171c7389 */ /* 0x0000640000000019 */
[----:B01----:R-:W-:Y:S01]  /*1c60*/  ENDCOLLECTIVE ;  /* 0x000000000000791b */ /* 0x003fe20003800000 */
.L_x_1990:
        /* <DEDUP_REMOVED lines=11> */
.L_x_1991:
[----:B------:R-:W-:Y:S01]  /*1d20*/  MOV R23, R24 ;  /* 0x0000001800177202 */ /* 0x000fe20000000f00 */
[----:B------:R-:W-:-:S07]  /*1d30*/  IMAD.MOV.U32 R0, RZ, RZ, R28 ;  /* 0x000000ffff007224 */ /* 0x000fce00078e001c */
[----:B------:R-:W-:Y:S05]  /*1d40*/  WARPSYNC.COLLECTIVE R26, `(.L_x_1992) ;  /* 0x000000001a087348 */ /* 0x000fea0003c00000 */
[----:B------:R0:W1:Y:S02]  /*1d50*/  SHFL.UP P0, R28, R23, R22, R25 ;  /* 0x04000016171c7389 */ /* 0x0000640000000019 */
[----:B01----:R-:W-:Y:S01]  /*1d60*/  ENDCOLLECTIVE ;  /* 0x000000000000791b */ /* 0x003fe20003800000 */
.L_x_1992:
[----:B------:R-:W-:Y:S01]  /*1d70*/  IMAD.MOV.U32 R23, RZ, RZ, R3 ;  /* 0x000000ffff177224 */ /* 0x000fe200078e0003 */
[----:B------:R-:W-:Y:S01]  /*1d80*/  ISETP.GE.AND P0, PT, R29, 0x8, PT ;  /* 0x000000081d00780c */ /* 0x000fe20003f06270 */
[----:B------:R-:W-:-:S12]  /*1d90*/  FADD.FTZ R28, R24, R28 ;  /* 0x0000001c181c7221 */ /* 0x000fd80000010000 */
[----:B------:R-:W-:-:S07]  /*1da0*/  @P0 FSEL R24, R28, R24, !P6 ;  /* 0x000000181c180208 */ /* 0x000fce0007000000 */
[----:B------:R-:W-:Y:S05]  /*1db0*/  WARPSYNC.COLLECTIVE R26, `(.L_x_1993) ;  /* 0x000000001a087348 */ /* 0x000fea0003c00000 */
[----:B------:R0:W1:Y:S02]  /*1dc0*/  SHFL.UP P0, R28, R23, R22, R25 ;  /* 0x04000016171c7389 */ /* 0x0000640000000019 */
[----:B01----:R-:W-:Y:S01]  /*1dd0*/  ENDCOLLECTIVE ;  /* 0x000000000000791b */ /* 0x003fe20003800000 */
.L_x_1993:
        /* <DEDUP_REMOVED lines=11> */
.L_x_1994:
[----:B------:R-:W-:Y:S01]  /*1e90*/  IMAD.MOV.U32 R23, RZ, RZ, R24 ;  /* 0x000000ffff177224 */ /* 0x000fe200078e0018 */
[----:B------:R-:W-:-:S13]  /*1ea0*/  ISETP.GE.AND P0, PT, R29, 0x10, PT ;  /* 0x000000101d00780c */ /* 0x000fda0003f06270 */
[----:B------:R-:W-:-:S07]  /*1eb0*/  @P0 IADD3 R27, R27, R28, RZ ;  /* 0x0000001c1b1b0210 */ /* 0x000fce0007ffe0ff */
[----:B------:R-:W-:Y:S05]  /*1ec0*/  WARPSYNC.COLLECTIVE R26, `(.L_x_1995) ;  /* 0x000000001a087348 */ /* 0x000fea0003c00000 */
[----:B------:R0:W1:Y:S02]  /*1ed0*/  SHFL.UP P0, R28, R23, R22, R25 ;  /* 0x04000016171c7389 */ /* 0x0000640000000019 */
[----:B01----:R-:W-:Y:S01]  /*1ee0*/  ENDCOLLECTIVE ;  /* 0x000000000000791b */ /* 0x003fe20003800000 */
.L_x_1995:
[----:B------:R-:W-:Y:S01]  /*1ef0*/  IMAD.MOV.U32 R23, RZ, RZ, R3 ;  /* 0x000000ffff177224 */ /* 0x000fe200078e0003 */
[----:B------:R-:W-:-:S07]  /*1f00*/  MOV R0, R28 ;  /* 0x0000001c00007202 */ /* 0x000fce0000000f00 */
[----:B------:R-:W-:Y:S05]  /*1f10*/  WARPSYNC.COLLECTIVE R26, `(.L_x_1996) ;  /* 0x000000001a087348 */ /* 0x000fea0003c00000 */
[----:B------:R0:W1:Y:S02]  /*1f20*/  SHFL.UP P0, R28, R23, R22, R25 ;  /* 0x04000016171c7389 */ /* 0x0000640000000019 */
[----:B01----:R-:W-:Y:S01]  /*1f30*/  ENDCOLLECTIVE ;  /* 0x000000000000791b */ /* 0x003fe20003800000 */
.L_x_1996:
        /* <DEDUP_REMOVED lines=12> */
.L_x_1997:
[----:B------:R-:W-:Y:S01]  /*2000*/  MOV R23, R24 ;  /* 0x0000001800177202 */ /* 0x000fe20000000f00 */
[----:B------:R-:W-:-:S07]  /*2010*/  IMAD.MOV.U32 R29, RZ, RZ, R28 ;  /* 0x000000ffff1d7224 */ /* 0x000fce00078e001c */
[----:B------:R-:W-:Y:S05]  /*2020*/  WARPSYNC.COLLECTIVE R26, `(.L_x_1998) ;  /* 0x000000001a087348 */ /* 0x000fea0003c00000 */
[----:B------:R0:W1:Y:S02]  /*2030*/  SHFL.UP P0, R28, R23, R22, R25 ;  /* 0x04000016171c7389 */ /* 0x0000640000000019 */
[----:B01----:R-:W-:Y:S01]  /*2040*/  ENDCOLLECTIVE ;  /* 0x000000000000791b */ /* 0x003fe20003800000 */
.L_x_1998:
[----:B------:R-:W-:Y:S01]  /*2050*/  MOV R23, R3 ;  /* 0x0000000300177202 */ /* 0x000fe20000000f00 */
[----:B------:R-:W-:-:S07]  /*2060*/  IMAD.MOV.U32 R24, RZ, RZ, R28 ;  /* 0x000000ffff187224 */ /* 0x000fce00078e001c */
[----:B------:R-:W-:Y:S05]  /*2070*/  WARPSYNC.COLLECTIVE R26, `(.L_x_1999) ;  /* 0x000000001a087348 */ /* 0x000fea0003c00000 */
[----:B------:R0:W1:Y:S02]  /*2080*/  SHFL.UP P0, R28, R23, R22, R25 ;  /* 0x04000016171c7389 */ /* 0x0000640000000019 */
[----:B01----:R-:W-:Y:S01]  /*2090*/  ENDCOLLECTIVE ;  /* 0x000000000000791b */ /* 0x003fe20003800000 */
.L_x_1999:
[----:B------:R-:W-:Y:S05]  /*20a0*/  BRA `(.L_x_2000) ;  /* 0xfffffff000747947 */ /* 0x000fea000383ffff */
.L_x_2001:
        /* <DEDUP_REMOVED lines=13> */
.L_x_4462:


//--------------------- .text._Z30group_norm_nhwc_fwd_sum_kernelI11Fp32IOBf16WLi448EEv26Group_norm_nhwc_fwd_params --------------------------
	.section	.text._Z30group_norm_nhwc_fwd_sum_kernelI11Fp32IOBf16WLi448EEv26Group_norm_nhwc_fwd_params,"ax",@progbits
	.align	128
        .global         _Z30group_norm_nhwc_fwd_sum_kernelI11Fp32IOBf16WLi448EEv26Group_norm_nhwc_fwd_params
        .type           _Z30group_norm_nhwc_fwd_sum_kernelI11Fp32IOBf16WLi448EEv26Group_norm_nhwc_fwd_params,@function
        .size           _Z30group_norm_nhwc_fwd_sum_kernelI11Fp32IOBf16WLi448EEv26Group_norm_nhwc_fwd_params,(.L_x_4463 - _Z30group_norm_nhwc_fwd_sum_kernelI11Fp32IOBf16WLi448EEv26Group_norm_nhwc_fwd_params)
        .other          _Z30group_norm_nhwc_fwd_sum_kernelI11Fp32IOBf16WLi448EEv26Group_norm_nhwc_fwd_params,@"STO_CUDA_ENTRY STV_DEFAULT"
_Z30group_norm_nhwc_fwd_sum_kernelI11Fp32IOBf16WLi448EEv26Group_norm_nhwc_fwd_params:
.text._Z30group_norm_nhwc_fwd_sum_kernelI11Fp32IOBf16WLi448EEv26Group_norm_nhwc_fwd_params:
        /* <DEDUP_REMOVED lines=43> */
.L_x_2004:
        /* <DEDUP_REMOVED lines=21> */
.L_x_2003:
        /* <DEDUP_REMOVED lines=14> */
.L_x_2005:
        /* <DEDUP_REMOVED lines=78> */
.L_x_2002:
        /* <DEDUP_REMOVED lines=219> */
.L_x_2027:
        /* <DEDUP_REMOVED lines=114> */
.L_x_2007:
[----:B------:R-:W-:Y:S05]  /*1e90*/  BSYNC B0 ;  /* 0x0000000000007941 */ /* 0x000fea0003800000 */
.L_x_2006:
        /* <DEDUP_REMOVED lines=45> */
.L_x_2008:
        /* <DEDUP_REMOVED lines=11> */
.L_x_2009:
[----:B------:R-:W-:Y:S01]  /*2220*/  MOV R3, R4 ;  /* 0x0000000400037202 */ /* 0x000fe20000000f00 */
[----:B------:R-:W-:Y:S02]  /*2230*/  IMAD.MOV.U32 R52, RZ, RZ, R0 ;  /* 0x000000ffff347224 */ /* 0x000fe400078e0000 */
[----:B------:R-:W-:Y:S02]  /*2240*/  IMAD.MOV.U32 R0, RZ, RZ, 0x1 ;  /* 0x00000001ff007424 */ /* 0x000fe400078e00ff */
[----:B------:R-:W-:-:S07]  /*2250*/  @P1 IMAD.IADD R5, R5, 0x1, R52 ;  /* 0x0000000105051824 */ /* 0x000fce00078e0234 */
[----:B------:R-:W-:Y:S05]  /*2260*/  WARPSYNC.COLLECTIVE R50, `(.L_x_2010) ;  /* 0x0000000032087348 */ /* 0x000fea0003c00000 */
[----:B------:R0:W1:Y:S02]  /*2270*/  SHFL.UP P6, R0, R3, R0, R49 ;  /* 0x0400000003007389 */ /* 0x00006400000c0031 */
[----:B01----:R-:W-:Y:S01]  /*2280*/  ENDCOLLECTIVE ;  /* 0x000000000000791b */ /* 0x003fe20003800000 */
.L_x_2010:
[----:B------:R-:W-:Y:S01]  /*2290*/  FADD.FTZ R3, R4, R0 ;  /* 0x0000000004037221 */ /* 0x000fe20000010000 */
[----:B------:R-:W-:-:S04]  /*22a0*/  HFMA2.MMA R0, -RZ, RZ, 0, 5.9604644775390625e-08 ;  /* 0x00000001ff007435 */ /* 0x000fc800000001ff */
[----:B------:R-:W-:Y:S01]  /*22b0*/  @P1 FSEL R4, R3, R4, !P0 ;  /* 0x0000000403041208 */ /* 0x000fe20004000000 */
[----:B------:R-:W-:-:S07]  /*22c0*/  IMAD.MOV.U32 R3, RZ, RZ, R2 ;  /* 0x000000ffff037224 */ /* 0x000fce00078e0002 */
[----:B------:R-:W-:Y:S05]  /*22d0*/  WARPSYNC.COLLECTIVE R50, `(.L_x_2011) ;  /* 0x0000000032087348 */ /* 0x000fea0003c00000 */
[----:B------:R0:W1:Y:S02]  /*22e0*/  SHFL.UP P6, R0, R3, R0, R49 ;  /* 0x0400000003007389 */ /* 0x00006400000c0031 */
[----:B01----:R-:W-:Y:S01]  /*22f0*/  ENDCOLLECTIVE ;  /* 0x000000000000791b */ /* 0x003fe20003800000 */
.L_x_2011:
        /* <DEDUP_REMOVED lines=11> */
.L_x_2012:
[----:B------:R-:W-:Y:S01]  /*23b0*/  IMAD.MOV.U32 R3, RZ, RZ, R4 ;  /* 0x000000ffff037224 */ /* 0x000fe200078e0004 */
[----:B------:R-:W-:Y:S01]  /*23c0*/  MOV R52, R0 ;  /* 0x0000000000347202 */ /* 0x000fe20000000f00 */
[----:B------:R-:W-:-:S03]  /*23d0*/  IMAD.MOV.U32 R0, RZ, RZ, 0x2 ;  /* 0x00000002ff007424 */ /* 0x000fc600078e00ff */
[----:B------:R-:W-:-:S07]  /*23e0*/  @P0 IADD3 R5, R5, R52, RZ ;  /* 0x0000003405050210 */ /* 0x000fce0007ffe0ff */
[----:B------:R-:W-:Y:S05]  /*23f0*/  WARPSYNC.COLLECTIVE R50, `(.L_x_2013) ;  /* 0x0000000032087348 */ /* 0x000fea0003c00000 */
[----:B------:R0:W1:Y:S02]  /*2400*/  SHFL.UP P6, R0, R3, R0, R49 ;  /* 0x0400000003007389 */ /* 0x00006400000c0031 */
[----:B01----:R-:W-:Y:S01]  /*2410*/  ENDCOLLECTIVE ;  /* 0x000000000000791b */ /* 0x003fe20003800000 */
.L_x_2013:
[----:B------:R-:W-:Y:S01]  /*2420*/  FADD.FTZ R3, R4, R0 ;  /* 0x0000000004037221 */ /* 0x000fe20000010000 */
[----:B------:R-:W-:-:S04]  /*2430*/  IMAD.MOV.U32 R0, RZ, RZ, 0x2 ;  /* 0x00000002ff007424 */ /* 0x000fc800078e00ff */
[----:B------:R-:W-:Y:S02]  /*2440*/  @P0 FSEL R4, R3, R4, !P1 ;  /* 0x0000000403040208 */ /* 0x000fe40004800000 */
[----:B------:R-:W-:-:S07]  /*2450*/  MOV R3, R2 ;  /* 0x0000000200037202 */ /* 0x000fce0000000f00 */
[----:B------:R-:W-:Y:S05]  /*2460*/  WARPSYNC.COLLECTIVE R50, `(.L_x_2014) ;  /* 0x0000000032087348 */ /* 0x000fea0003c00000 */
[----:B------:R0:W1:Y:S02]  /*2470*/  SHFL.UP P6, R0, R3, R0, R49 ;  /* 0x0400000003007389 */ /* 0x00006400000c0031 */
[----:B01----:R-:W-:Y:S01]  /*2480*/  ENDCOLLECTIVE ;  /* 0x000000000000791b */ /* 0x003fe20003800000 */
.L_x_2014:
        /* <DEDUP_REMOVED lines=11> */
.L_x_2015:
[----:B------:R-:W-:Y:S02]  /*2540*/  IMAD.MOV.U32 R3, RZ, RZ, R4 ;  /* 0x000000ffff037224 */ /* 0x000fe400078e0004 */
[----:B------:R-:W-:Y:S01]  /*2550*/  IMAD.MOV.U32 R52, RZ, RZ, R0 ;  /* 0x000000ffff347224 */ /* 0x000fe200078e0000 */
[----:B------:R-:W-:-:S03]  /*2560*/  MOV R0, 0x4 ;  /* 0x0000000400007802 */ /* 0x000fc60000000f00 */
[----:B------:R-:W-:-:S07]  /*2570*/  @P0 IMAD.IADD R5, R5, 0x1, R52 ;  /* 0x0000000105050824 */ /* 0x000fce00078e0234 */
[----:B------:R-:W-:Y:S05]  /*2580*/  WARPSYNC.COLLECTIVE R50, `(.L_x_2016) ;  /* 0x0000000032087348 */ /* 0x000fea0003c00000 */
[----:B------:R0:W1:Y:S02]  /*2590*/  SHFL.UP P6, R0, R3, R0, R49 ;  /* 0x0400000003007389 */ /* 0x00006400000c0031 */
[----:B01----:R-:W-:Y:S01]  /*25a0*/  ENDCOLLECTIVE ;  /* 0x000000000000791b */ /* 0x003fe20003800000 */
.L_x_2016:
[----:B------:R-:W-:Y:S01]  /*25b0*/  FADD.FTZ R3, R4, R0 ;  /* 0x0000000004037221 */ /* 0x000fe20000010000 */
[----:B------:R-:W-:-:S04]  /*25c0*/  IMAD.MOV.U32 R0, RZ, RZ, 0x4 ;  /* 0x00000004ff007424 */ /* 0x000fc800078e00ff */
[----:B------:R-:W-:Y:S01]  /*25d0*/  @P0 FSEL R4, R3, R4, !P1 ;  /* 0x0000000403040208 */ /* 0x000fe20004800000 */
[----:B------:R-:W-:-:S07]  /*25e0*/  IMAD.MOV.U32 R3, RZ, RZ, R2 ;  /* 0x000000ffff037224 */ /* 0x000fce00078e0002 */
[----:B------:R-:W-:Y:S05]  /*25f0*/  WARPSYNC.COLLECTIVE R50, `(.L_x_2017) ;  /* 0x0000000032087348 */ /* 0x000fea0003c00000 */
[----:B------:R0:W1:Y:S02]  /*2600*/  SHFL.UP P6, R0, R3, R0, R49 ;  /* 0x0400000003007389 */ /* 0x00006400000c0031 */
[----:B01----:R-:W-:Y:S01]  /*2610*/  ENDCOLLECTIVE ;  /* 0x000000000000791b */ /* 0x003fe20003800000 */
.L_x_2017:
        /* <DEDUP_REMOVED lines=11> */
.L_x_2018:
[----:B------:R-:W-:Y:S01]  /*26d0*/  MOV R3, R4 ;  /* 0x0000000400037202 */ /* 0x000fe20000000f00 */
[----:B------:R-:W-:Y:S02]  /*26e0*/  IMAD.MOV.U32 R52, RZ, RZ, R0 ;  /* 0x000000ffff347224 */ /* 0x000fe400078e0000 */
[----:B------:R-:W-:Y:S02]  /*26f0*/  IMAD.MOV.U32 R0, RZ, RZ, 0x8 ;  /* 0x00000008ff007424 */ /* 0x000fe400078e00ff */
[----:B------:R-:W-:-:S07]  /*2700*/  @P0 IMAD.IADD R5, R5, 0x1, R52 ;  /* 0x0000000105050824 */ /* 0x000fce00078e0234 */
[----:B------:R-:W-:Y:S05]  /*2710*/  WARPSYNC.COLLECTIVE R50, `(.L_x_2019) ;  /* 0x0000000032087348 */ /* 0x000fea0003c00000 */
[----:B------:R0:W1:Y:S02]  /*2720*/  SHFL.UP P6, R0, R3, R0, R49 ;  /* 0x0400000003007389 */ /* 0x00006400000c0031 */
[----:B01----:R-:W-:Y:S01]  /*2730*/  ENDCOLLECTIVE ;  /* 0x000000000000791b */ /* 0x003fe20003800000 */
.L_x_2019:
[----:B------:R-:W-:Y:S01]  /*2740*/  FADD.FTZ R3, R4, R0 ;  /* 0x0000000004037221 */ /* 0x000fe20000010000 */
[----:B------:R-:W-:-:S04]  /*2750*/  HFMA2.MMA R0, -RZ, RZ, 0, 4.76837158203125e-07 ;  /* 0x00000008ff007435 */ /* 0x000fc800000001ff */
[----:B------:R-:W-:Y:S01]  /*2760*/  @P0 FSEL R4, R3, R4, !P1 ;  /* 0x0000000403040208 */ /* 0x000fe20004800000 */
[----:B------:R-:W-:-:S07]  /*2770*/  IMAD.MOV.U32 R3, RZ, RZ, R2 ;  /* 0x000000ffff037224 */ /* 0x000fce00078e0002 */
[----:B------:R-:W-:Y:S05]  /*2780*/  WARPSYNC.COLLECTIVE R50, `(.L_x_2020) ;  /* 0x0000000032087348 */ /* 0x000fea0003c00000 */
[----:B------:R0:W1:Y:S02]  /*2790*/  SHFL.UP P6, R0, R3, R0, R49 ;  /* 0x0400000003007389 */ /* 0x00006400000c0031 */
[----:B01----:R-:W-:Y:S01]  /*27a0*/  ENDCOLLECTIVE ;  /* 0x000000000000791b */ /* 0x003fe20003800000 */
.L_x_2020:
        /* <DEDUP_REMOVED lines=11> */
.L_x_2021:
        /* <DEDUP_REMOVED lines=8> */
.L_x_2022:
[----:B------:R-:W-:Y:S02]  /*28e0*/  IMAD.MOV.U32 R3, RZ, RZ, R2 ;  /* 0x000000ffff037224 */ /* 0x000fe400078e0002 */
[----:B------:R-:W-:Y:S01]  /*28f0*/  IMAD.MOV.U32 R52, RZ, RZ, R0 ;  /* 0x000000ffff347224 */ /* 0x000fe200078e0000 */
[----:B------:R-:W-:-:S07]  /*2900*/  MOV R0, 0x10 ;  /* 0x0000001000007802 */ /* 0x000fce0000000f00 */
[----:B------:R-:W-:Y:S05]  /*2910*/  WARPSYNC.COLLECTIVE R50, `(.L_x_2023) ;  /* 0x0000000032087348 */ /* 0x000fea0003c00000 */
[----:B------:R0:W1:Y:S02]  /*2920*/  SHFL.UP P6, R0, R3, R0, R49 ;  /* 0x0400000003007389 */ /* 0x00006400000c0031 */
[----:B01----:R-:W-:Y:S01]  /*2930*/  ENDCOLLECTIVE ;  /* 0x000000000000791b */ /* 0x003fe20003800000 */
.L_x_2023:
        /* <DEDUP_REMOVED lines=11> */
.L_x_2024:
        /* <DEDUP_REMOVED lines=8> */
.L_x_2025:
[----:B------:R-:W-:Y:S02]  /*2a70*/  IMAD.MOV.U32 R3, RZ, RZ, R2 ;  /* 0x000000ffff037224 */ /* 0x000fe400078e0002 */
[----:B------:R-:W-:Y:S01]  /*2a80*/  IMAD.MOV.U32 R4, RZ, RZ, R0 ;  /* 0x000000ffff047224 */ /* 0x000fe200078e0000 */
[----:B------:R-:W-:-:S11]  /*2a90*/  HFMA2.MMA R0, -RZ, RZ, 0, 5.9604644775390625e-08 ;  /* 0x00000001ff007435 */ /* 0x000fd600000001ff */
[----:B------:R-:W-:Y:S05]  /*2aa0*/  WARPSYNC.COLLECTIVE R50, `(.L_x_2026) ;  /* 0x0000000032087348 */ /* 0x000fea0003c00000 */
[----:B------:R0:W1:Y:S02]  /*2ab0*/  SHFL.UP P6, R0, R3, R0, R49 ;  /* 0x0400000003007389 */ /* 0x00006400000c0031 */
[----:B01----:R-:W-:Y:S01]  /*2ac0*/  ENDCOLLECTIVE ;  /* 0x000000000000791b */ /* 0x003fe20003800000 */
.L_x_2026:
[----:B------:R-:W-:Y:S01]  /*2ad0*/  IMAD.MOV.U32 R2, RZ, RZ, R0 ;  /* 0x000000ffff027224 */ /* 0x000fe200078e0000 */
[----:B------:R-:W-:Y:S06]  /*2ae0*/  BRA `(.L_x_2027) ;  /* 0xffffffec00207947 */ /* 0x000fec000383ffff */
.L_x_2028:
        /* <DEDUP_REMOVED lines=9> */
.L_x_4463:


//--------------------- .text._Z30group_norm_nhwc_fwd_sum_kernelI11Fp32IOBf16WLi256EEv26Group_norm_nhwc_fwd_params --------------------------
	.section	.text._Z30group_norm_nhwc_fwd_sum_kernelI11Fp32IOBf16WLi256EEv26Group_norm_nhwc_fwd_params,"ax",@progbits
	.align	128
        .global         _Z30group_norm_nhwc_fwd_sum_kernelI11Fp32IOBf16WLi256EEv26Group_norm_nhwc_fwd_params
        .type           _Z30group_norm_nhwc_fwd_sum_kernelI11Fp32IOBf16WLi256EEv26Group_norm_nhwc_fwd_params,@function
        .size           _Z30group_norm_nhwc_fwd_sum_kernelI11Fp32IOBf16WLi256EEv26Group_norm_nhwc_fwd_params,(.L_x_4464 - _Z30group_norm_nhwc_fwd_sum_kernelI11Fp32IOBf16WLi256EEv26Group_norm_nhwc_fwd_params)
        .other          _Z30group_norm_nhwc_fwd_sum_kernelI11Fp32IOBf16WLi256EEv26Group_norm_nhwc_fwd_params,@"STO_CUDA_ENTRY STV_DEFAULT"
_Z30group_norm_nhwc_fwd_sum_kernelI11Fp32IOBf16WLi256EEv26Group_norm_nhwc_fwd_params:
.text._Z30group_norm_nhwc_fwd_sum_kernelI11Fp32IOBf16WLi256EEv26Group_norm_nhwc_fwd_params:
        /* <DEDUP_REMOVED lines=42> */
.L_x_2031:
        /* <DEDUP_REMOVED lines=24> */
.L_x_2030:
        /* <DEDUP_REMOVED lines=15> */
.L_x_2032:
        /* <DEDUP_REMOVED lines=76> */
.L_x_2029:
        /* <DEDUP_REMOVED lines=159> */
.L_x_2053:
        /* <DEDUP_REMOVED lines=62> */
.L_x_2033:
        /* <DEDUP_REMOVED lines=43> */
.L_x_2034:
        /* <DEDUP_REMOVED lines=11> */
.L_x_2035:
[----:B------:R-:W-:Y:S01]  /*1b00*/  IMAD.MOV.U32 R3, RZ, RZ, R5 ;  /* 0x000000ffff037224 */ /* 0x000fe200078e0005 */
[----:B------:R-:W-:Y:S01]  /*1b10*/  MOV R33, R0 ;  /* 0x0000000000217202 */ /* 0x000fe20000000f00 */
[----:B------:R-:W-:-:S03]  /*1b20*/  IMAD.MOV.U32 R0, RZ, RZ, 0x1 ;  /* 0x00000001ff007424 */ /* 0x000fc600078e00ff */
[----:B------:R-:W-:-:S07]  /*1b30*/  @P2 IADD3 R6, R6, R33, RZ ;  /* 0x0000002106062210 */ /* 0x000fce0007ffe0ff */
[----:B------:R-:W-:Y:S05]  /*1b40*/  WARPSYNC.COLLECTIVE R32, `(.L_x_2036) ;  /* 0x0000000020087348 */ /* 0x000fea0003c00000 */
[----:B------:R0:W1:Y:S02]  /*1b50*/  SHFL.UP P0, R0, R3, R0, R31 ;  /* 0x0400000003007389 */ /* 0x000064000000001f */
[----:B01----:R-:W-:Y:S01]  /*1b60*/  ENDCOLLECTIVE ;  /* 0x000000000000791b */ /* 0x003fe20003800000 */
.L_x_2036:
[----:B------:R-:W-:Y:S01]  /*1b70*/  MOV R3, R4 ;  /* 0x0000000400037202 */ /* 0x000fe20000000f00 */
[----:B------:R-:W-:-:S05]  /*1b80*/  FADD.FTZ R0, R5, R0 ;  /* 0x0000000005007221 */ /* 0x000fca0000010000 */
[----:B------:R-:W-:Y:S01]  /*1b90*/  @P2 FSEL R5, R0, R5, !P1 ;  /* 0x0000000500052208 */ /* 0x000fe20004800000 */
[----:B------:R-:W-:-:S07]  /*1ba0*/  IMAD.MOV.U32 R0, RZ, RZ, 0x1 ;  /* 0x00000001ff007424 */ /* 0x000fce00078e00ff */
[----:B------:R-:W-:Y:S05]  /*1bb0*/  WARPSYNC.COLLECTIVE R32, `(.L_x_2037) ;  /* 0x0000000020087348 */ /* 0x000fea0003c00000 */
[----:B------:R0:W1:Y:S02]  /*1bc0*/  SHFL.UP P0, R0, R3, R0, R31 ;  /* 0x0400000003007389 */ /* 0x000064000000001f */
[----:B01----:R-:W-:Y:S01]  /*1bd0*/  ENDCOLLECTIVE ;  /* 0x000000000000791b */ /* 0x003fe20003800000 */
.L_x_2037:
        /* <DEDUP_REMOVED lines=11> */
.L_x_2038:
[----:B------:R-:W-:Y:S02]  /*1c90*/  IMAD.MOV.U32 R3, RZ, RZ, R5 ;  /* 0x000000ffff037224 */ /* 0x000fe400078e0005 */
[----:B------:R-:W-:Y:S01]  /*1ca0*/  IMAD.MOV.U32 R33, RZ, RZ, R0 ;  /* 0x000000ffff217224 */ /* 0x000fe200078e0000 */
[----:B------:R-:W-:-:S03]  /*1cb0*/  MOV R0, 0x2 ;  /* 0x0000000200007802 */ /* 0x000fc60000000f00 */
[----:B------:R-:W-:-:S07]  /*1cc0*/  @P1 IMAD.IADD R6, R6, 0x1, R33 ;  /* 0x0000000106061824 */ /* 0x000fce00078e0221 */
[----:B------:R-:W-:Y:S05]  /*1cd0*/  WARPSYNC.COLLECTIVE R32, `(.L_x_2039) ;  /* 0x0000000020087348 */ /* 0x000fea0003c00000 */
[----:B------:R0:W1:Y:S02]  /*1ce0*/  SHFL.UP P0, R0, R3, R0, R31 ;  /* 0x0400000003007389 */ /* 0x000064000000001f */
[----:B01----:R-:W-:Y:S01]  /*1cf0*/  ENDCOLLECTIVE ;  /* 0x000000000000791b */ /* 0x003fe20003800000 */
.L_x_2039:
[----:B------:R-:W-:Y:S02]  /*1d00*/  IMAD.MOV.U32 R3, RZ, RZ, R4 ;  /* 0x000000ffff037224 */ /* 0x000fe400078e0004 */
[----:B------:R-:W-:-:S05]  /*1d10*/  FADD.FTZ R0, R5, R0 ;  /* 0x0000000005007221 */ /* 0x000fca0000010000 */
[----:B------:R-:W-:Y:S01]  /*1d20*/  @P1 FSEL R5, R0, R5, !P2 ;  /* 0x0000000500051208 */ /* 0x000fe20005000000 */
[----:B------:R-:W-:-:S07]  /*1d30*/  IMAD.MOV.U32 R0, RZ, RZ, 0x2 ;  /* 0x00000002ff007424 */ /* 0x000fce00078e00ff */
[----:B------:R-:W-:Y:S05]  /*1d40*/  WARPSYNC.COLLECTIVE R32, `(.L_x_2040) ;  /* 0x0000000020087348 */ /* 0x000fea0003c00000 */
[----:B------:R0:W1:Y:S02]  /*1d50*/  SHFL.UP P0, R0, R3, R0, R31 ;  /* 0x0400000003007389 */ /* 0x000064000000001f */
[----:B01----:R-:W-:Y:S01]  /*1d60*/  ENDCOLLECTIVE ;  /* 0x000000000000791b */ /* 0x003fe20003800000 */
.L_x_2040:
        /* <DEDUP_REMOVED lines=11> */
.L_x_2041:
[----:B------:R-:W-:Y:S01]  /*1e20*/  MOV R3, R5 ;  /* 0x0000000500037202 */ /* 0x000fe20000000f00 */
[----:B------:R-:W-:Y:S02]  /*1e30*/  IMAD.MOV.U32 R33, RZ, RZ, R0 ;  /* 0x000000ffff217224 */ /* 0x000fe400078e0000 */
[----:B------:R-:W-:-:S03]  /*1e40*/  IMAD.MOV.U32 R0, RZ, RZ, 0x4 ;  /* 0x00000004ff007424 */ /* 0x000fc600078e00ff */
[----:B------:R-:W-:-:S07]  /*1e50*/  @P1 IADD3 R6, R6, R33, RZ ;  /* 0x0000002106061210 */ /* 0x000fce0007ffe0ff */
[----:B------:R-:W-:Y:S05]  /*1e60*/  WARPSYNC.COLLECTIVE R32, `(.L_x_2042) ;  /* 0x0000000020087348 */ /* 0x000fea0003c00000 */
[----:B------:R0:W1:Y:S02]  /*1e70*/  SHFL.UP P0, R0, R3, R0, R31 ;  /* 0x0400000003007389 */ /* 0x000064000000001f */
[----:B01----:R-:W-:Y:S01]  /*1e80*/  ENDCOLLECTIVE ;  /* 0x000000000000791b */ /* 0x003fe20003800000 */
.L_x_2042:
[----:B------:R-:W-:Y:S02]  /*1e90*/  IMAD.MOV.U32 R3, RZ, RZ, R4 ;  /* 0x000000ffff037224 */ /* 0x000fe400078e0004 */
[----:B------:R-:W-:-:S05]  /*1ea0*/  FADD.FTZ R0, R5, R0 ;  /* 0x0000000005007221 */ /* 0x000fca0000010000 */
[----:B------:R-:W-:Y:S01]  /*1eb0*/  @P1 FSEL R5, R0, R5, !P2 ;  /* 0x0000000500051208 */ /* 0x000fe20005000000 */
[----:B------:R-:W-:-:S11]  /*1ec0*/  HFMA2.MMA R0, -RZ, RZ, 0, 2.384185791015625e-07 ;  /* 0x00000004ff007435 */ /* 0x000fd600000001ff */
[----:B------:R-:W-:Y:S05]  /*1ed0*/  WARPSYNC.COLLECTIVE R32, `(.L_x_2043) ;  /* 0x0000000020087348 */ /* 0x000fea0003c00000 */
[----:B------:R0:W1:Y:S02]  /*1ee0*/  SHFL.UP P0, R0, R3, R0, R31 ;  /* 0x0400000003007389 */ /* 0x000064000000001f */
[----:B01----:R-:W-:Y:S01]  /*1ef0*/  ENDCOLLECTIVE ;  /* 0x000000000000791b */ /* 0x003fe20003800000 */
.L_x_2043:
        /* <DEDUP_REMOVED lines=11> */
.L_x_2044:
[----:B------:R-:W-:Y:S01]  /*1fb0*/  IMAD.MOV.U32 R3, RZ, RZ, R5 ;  /* 0x000000ffff037224 */ /* 0x000fe200078e0005 */
[----:B------:R-:W-:Y:S01]  /*1fc0*/  MOV R33, R0 ;  /* 0x0000000000217202 */ /* 0x000fe20000000f00 */
[----:B------:R-:W-:-:S03]  /*1fd0*/  HFMA2.MMA R0, -RZ, RZ, 0, 4.76837158203125e-07 ;  /* 0x00000008ff007435 */ /* 0x000fc600000001ff */
[----:B------:R-:W-:-:S08]  /*1fe0*/  @P1 IADD3 R6, R6, R33, RZ ;  /* 0x0000002106061210 */ /* 0x000fd00007ffe0ff */
[----:B------:R-:W-:Y:S05]  /*1ff0*/  WARPSYNC.COLLECTIVE R32, `(.L_x_2045) ;  /* 0x0000000020087348 */ /* 0x000fea0003c00000 */
[----:B------:R0:W1:Y:S02]  /*2000*/  SHFL.UP P0, R0, R3, R0, R31 ;  /* 0x0400000003007389 */ /* 0x000064000000001f */
[----:B01----:R-:W-:Y:S01]  /*2010*/  ENDCOLLECTIVE ;  /* 0x000000000000791b */ /* 0x003fe20003800000 */
.L_x_2045:
[----:B------:R-:W-:Y:S02]  /*2020*/  IMAD.MOV.U32 R3, RZ, RZ, R4 ;  /* 0x000000ffff037224 */ /* 0x000fe400078e0004 */
[----:B------:R-:W-:-:S05]  /*2030*/  FADD.FTZ R0, R5, R0 ;  /* 0x0000000005007221 */ /* 0x000fca0000010000 */
[----:B------:R-:W-:Y:S02]  /*2040*/  @P1 FSEL R5, R0, R5, !P2 ;  /* 0x0000000500051208 */ /* 0x000fe40005000000 */
[----:B------:R-:W-:-:S07]  /*2050*/  MOV R0, 0x8 ;  /* 0x0000000800007802 */ /* 0x000fce0000000f00 */
[----:B------:R-:W-:Y:S05]  /*2060*/  WARPSYNC.COLLECTIVE R32, `(.L_x_2046) ;  /* 0x0000000020087348 */ /* 0x000fea0003c00000 */
[----:B------:R0:W1:Y:S02]  /*2070*/  SHFL.UP P0, R0, R3, R0, R31 ;  /* 0x0400000003007389 */ /* 0x000064000000001f */
[----:B01----:R-:W-:Y:S01]  /*2080*/  ENDCOLLECTIVE ;  /* 0x000000000000791b */ /* 0x003fe20003800000 */
.L_x_2046:
        /* <DEDUP_REMOVED lines=11> */
.L_x_2047:
        /* <DEDUP_REMOVED lines=8> */
.L_x_2048:
[----:B------:R-:W-:Y:S01]  /*21c0*/  IMAD.MOV.U32 R3, RZ, RZ, R4 ;  /* 0x000000ffff037224 */ /* 0x000fe200078e0004 */
[----:B------:R-:W-:Y:S01]  /*21d0*/  MOV R36, R0 ;  /* 0x0000000000247202 */ /* 0x000fe20000000f00 */
[----:B------:R-:W-:-:S04]  /*21e0*/  HFMA2.MMA R0, -RZ, RZ, 0, 9.5367431640625e-07 ;  /* 0x00000010ff007435 */ /* 0x000fc800000001ff */
[----:B------:R-:W-:-:S07]  /*21f0*/  FADD.FTZ R36, R5, R36 ;  /* 0x0000002405247221 */ /* 0x000fce0000010000 */
[----:B------:R-:W-:Y:S05]  /*2200*/  WARPSYNC.COLLECTIVE R32, `(.L_x_2049) ;  /* 0x0000000020087348 */ /* 0x000fea0003c00000 */
[----:B------:R0:W1:Y:S02]  /*2210*/  SHFL.UP P0, R0, R3, R0, R31 ;  /* 0x0400000003007389 */ /* 0x000064000000001f */
[----:B01----:R-:W-:Y:S01]  /*2220*/  ENDCOLLECTIVE ;  /* 0x000000000000791b */ /* 0x003fe20003800000 */
.L_x_2049:
        /* <DEDUP_REMOVED lines=10> */
.L_x_2050:
        /* <DEDUP_REMOVED lines=8> */
.L_x_2051:
[----:B------:R-:W-:Y:S01]  /*2350*/  MOV R3, R4 ;  /* 0x0000000400037202 */ /* 0x000fe20000000f00 */
[----:B------:R-:W-:Y:S02]  /*2360*/  IMAD.MOV.U32 R5, RZ, RZ, R0 ;  /* 0x000000ffff057224 */ /* 0x000fe400078e0000 */
[----:B------:R-:W-:-:S07]  /*2370*/  IMAD.MOV.U32 R0, RZ, RZ, 0x1 ;  /* 0x00000001ff007424 */ /* 0x000fce00078e00ff */
[----:B------:R-:W-:Y:S05]  /*2380*/  WARPSYNC.COLLECTIVE R32, `(.L_x_2052) ;  /* 0x0000000020087348 */ /* 0x000fea0003c00000 */
[----:B------:R0:W1:Y:S02]  /*2390*/  SHFL.UP P0, R0, R3, R0, R31 ;  /* 0x0400000003007389 */ /* 0x000064000000001f */
[----:B01----:R-:W-:Y:S01]  /*23a0*/  ENDCOLLECTIVE ;  /* 0x000000000000791b */ /* 0x003fe20003800000 */
.L_x_2052:
[----:B------:R-:W-:Y:S01]  /*23b0*/  MOV R4, R0 ;  /* 0x0000000000047202 */ /* 0x000fe20000000f00 */
[----:B------:R-:W-:Y:S06]  /*23c0*/  BRA `(.L_x_2053) ;  /* 0xffffffec00fc7947 */ /* 0x000fec000383ffff */
.L_x_2054:
        /* <DEDUP_REMOVED lines=11> */
.L_x_4464:


//--------------------- .text._Z30group_norm_nhwc_fwd_sum_kernelI11Fp32IOBf16WLi120EEv26Group_norm_nhwc_fwd_params --------------------------
	.section	.text._Z30group_norm_nhwc_fwd_sum_kernelI11Fp32IOBf16WLi120EEv26Group_norm_nhwc_fwd_params,"ax",@progbits
	.align	128
        .global         _Z30group_norm_nhwc_fwd_sum_kernelI11Fp32IOBf16WLi120EEv26Group_norm_nhwc_fwd_params
        .type           _Z30group_norm_nhwc_fwd_sum_kernelI11Fp32IOBf16WLi120EEv26Group_norm_nhwc_fwd_params,@function
        .size           _Z30group_norm_nhwc_fwd_sum_kernelI11Fp32IOBf16WLi120EEv26Group_norm_nhwc_fwd_params,(.L_x_4465 - _Z30group_norm_nhwc_fwd_sum_kernelI11Fp32IOBf16WLi120EEv26Group_norm_nhwc_fwd_params)
        .other          _Z30group_norm_nhwc_fwd_sum_kernelI11Fp32IOBf16WLi120EEv26Group_norm_nhwc_fwd_params,@"STO_CUDA_ENTRY STV_DEFAULT"
_Z30group_norm_nhwc_fwd_sum_kernelI11Fp32IOBf16WLi120EEv26Group_norm_nhwc_fwd_params:
.text._Z30group_norm_nhwc_fwd_sum_kernelI11Fp32IOBf16WLi120EEv26Group_norm_nhwc_fwd_params:
        /* <DEDUP_REMOVED lines=41> */
.L_x_2057:
        /* <DEDUP_REMOVED lines=23> */
.L_x_2056:
        /* <DEDUP_REMOVED lines=9> */
.L_x_2058:
        /* <DEDUP_REMOVED lines=79> */
.L_x_2055:
        /* <DEDUP_REMOVED lines=70> */
.L_x_2074:
        /* <DEDUP_REMOVED lines=12> */
.L_x_2062:
[----:B------:R-:W-:Y:S05]  /*0ea0*/  BSYNC B0 ;  /* 0x0000000000007941 */ /* 0x000fea0003800000 */
.L_x_2061:
[----:B------:R-:W-:-:S13]  /*0eb0*/  R2UR UR4, R11 ;  /* 0x000000000b0472ca */ /* 0x000fda00000e0000 */
[----:B------:R-:W-:Y:S05]  /*0ec0*/  BRA.DIV UR4, `(.L_x_2063) ;  /* 0x0000000a04907947 */ /* 0x000fea000b800000 */
[----:B------:R-:W-:Y:S01]  /*0ed0*/  NOP ;  /* 0x0000000000007918 */ /* 0x000fe20000000000 */
[----:B------:R1:W-:Y:S04]  /*0ee0*/  STS [R10+0xc0], R3 ;  /* 0x0000c0030a007388 */ /* 0x0003e80000000800 */
[----:B------:R1:W-:Y:S04]  /*0ef0*/  STS [R10+0xc4], R12 ;  /* 0x0000c40c0a007388 */ /* 0x0003e80000000800 */
[----:B------:R1:W-:Y:S01]  /*0f00*/  STS [R10+0xc8], R13 ;  /* 0x0000c80d0a007388 */ /* 0x0003e20000000800 */
[----:B------:R-:W-:Y:S01]  /*0f10*/  NOP ;  /* 0x0000000000007918 */ /* 0x000fe20000000000 */
.L_x_2078:
        /* <DEDUP_REMOVED lines=12> */
.L_x_2065:
[----:B------:R-:W-:Y:S05]  /*0fe0*/  BSYNC B0 ;  /* 0x0000000000007941 */ /* 0x000fea0003800000 */
.L_x_2064:
[----:B------:R-:W-:-:S13]  /*0ff0*/  R2UR UR4, R11 ;  /* 0x000000000b0472ca */ /* 0x000fda00000e0000 */
[----:B------:R-:W-:Y:S05]  /*1000*/  BRA.DIV UR4, `(.L_x_2066) ;  /* 0x0000000a04707947 */ /* 0x000fea000b800000 */
[----:B------:R-:W-:Y:S01]  /*1010*/  NOP ;  /* 0x0000000000007918 */ /* 0x000fe20000000000 */
[----:B------:R2:W-:Y:S04]  /*1020*/  STS [R10+0xc0], R3 ;  /* 0x0000c0030a007388 */ /* 0x0005e80000000800 */
[----:B------:R2:W-:Y:S04]  /*1030*/  STS [R10+0xc4], R12 ;  /* 0x0000c40c0a007388 */ /* 0x0005e80000000800 */
[----:B------:R2:W-:Y:S01]  /*1040*/  STS [R10+0xc8], R13 ;  /* 0x0000c80d0a007388 */ /* 0x0005e20000000800 */
[----:B------:R-:W-:Y:S01]  /*1050*/  NOP ;  /* 0x0000000000007918 */ /* 0x000fe20000000000 */
.L_x_2082:
        /* <DEDUP_REMOVED lines=12> */
.L_x_2068:
[----:B------:R-:W-:Y:S05]  /*1120*/  BSYNC B0 ;  /* 0x0000000000007941 */ /* 0x000fea0003800000 */
.L_x_2067:
[----:B------:R-:W-:-:S13]  /*1130*/  R2UR UR4, R11 ;  /* 0x000000000b0472ca */ /* 0x000fda00000e0000 */
[----:B------:R-:W-:Y:S05]  /*1140*/  BRA.DIV UR4, `(.L_x_2069) ;  /* 0x0000000a04507947 */ /* 0x000fea000b800000 */
[----:B------:R-:W-:Y:S01]  /*1150*/  NOP ;  /* 0x0000000000007918 */ /* 0x000fe20000000000 */
[----:B------:R3:W-:Y:S04]  /*1160*/  STS [R10+0xc0], R3 ;  /* 0x0000c0030a007388 */ /* 0x0007e80000000800 */
[----:B------:R3:W-:Y:S04]  /*1170*/  STS [R10+0xc4], R12 ;  /* 0x0000c40c0a007388 */ /* 0x0007e80000000800 */
[----:B------:R3:W-:Y:S01]  /*1180*/  STS [R10+0xc8], R13 ;  /* 0x0000c80d0a007388 */ /* 0x0007e20000000800 */
[----:B------:R-:W-:Y:S01]  /*1190*/  NOP ;  /* 0x0000000000007918 */ /* 0x000fe20000000000 */
.L_x_2086:
        /* <DEDUP_REMOVED lines=12> */
.L_x_2071:
[----:B------:R-:W-:Y:S05]  /*1260*/  BSYNC B0 ;  /* 0x0000000000007941 */ /* 0x000fea0003800000 */
.L_x_2070:
        /* <DEDUP_REMOVED lines=25> */
.L_x_2092:
        /* <DEDUP_REMOVED lines=46> */
.L_x_2059:
        /* <DEDUP_REMOVED lines=31> */
.L_x_2060:
[----:B0-----:R-:W-:Y:S05]  /*18d0*/  WARPSYNC.COLLECTIVE R11, `(.L_x_2073) ;  /* 0x000000000b087348 */ /* 0x001fea0003c00000 */
[----:B------:R-:W-:Y:S01]  /*18e0*/  NOP ;  /* 0x0000000000007918 */ /* 0x000fe20000000000 */
[----:B0-----:R-:W-:Y:S01]  /*18f0*/  ENDCOLLECTIVE ;  /* 0x000000000000791b */ /* 0x001fe20003800000 */
.L_x_2073:
[----:B------:R-:W-:Y:S05]  /*1900*/  BRA `(.L_x_2074) ;  /* 0xfffffff400347947 */ /* 0x000fea000383ffff */
.L_x_2063:
[----:B------:R-:W-:Y:S01]  /*1910*/  BSSY B0, `(.L_x_2075) ;  /* 0x0000004000007945 */ /* 0x000fe20003800000 */
[----:B0-----:R-:W-:Y:S05]  /*1920*/  WARPSYNC.COLLECTIVE R11, `(.L_x_2076) ;  /* 0x000000000b087348 */ /* 0x001fea0003c00000 */
[----:B------:R-:W-:Y:S01]  /*1930*/  NOP ;  /* 0x0000000000007918 */ /* 0x000fe20000000000 */
[----:B0-----:R-:W-:Y:S01]  /*1940*/  ENDCOLLECTIVE ;  /* 0x000000000000791b */ /* 0x001fe20003800000 */
.L_x_2076:
[----:B------:R-:W-:Y:S05]  /*1950*/  BSYNC B0 ;  /* 0x0000000000007941 */ /* 0x000fea0003800000 */
.L_x_2075:
[----:B------:R0:W-:Y:S04]  /*1960*/  STS [R10+0xc0], R3 ;  /* 0x0000c0030a007388 */ /* 0x0001e80000000800 */
[----:B------:R0:W-:Y:S04]  /*1970*/  STS [R10+0xc4], R12 ;  /* 0x0000c40c0a007388 */ /* 0x0001e80000000800 */
[----:B------:R0:W-:Y:S02]  /*1980*/  STS [R10+0xc8], R13 ;  /* 0x0000c80d0a007388 */ /* 0x0001e40000000800 */
[----:B0-----:R-:W-:Y:S05]  /*1990*/  WARPSYNC.COLLECTIVE R11, `(.L_x_2077) ;  /* 0x000000000b087348 */ /* 0x001fea0003c00000 */
[----:B------:R-:W-:Y:S01]  /*19a0*/  NOP ;  /* 0x0000000000007918 */ /* 0x000fe20000000000 */
[----:B0-----:R-:W-:Y:S01]  /*19b0*/  ENDCOLLECTIVE ;  /* 0x000000000000791b */ /* 0x001fe20003800000 */
.L_x_2077:
[----:B------:R-:W-:Y:S05]  /*19c0*/  BRA `(.L_x_2078) ;  /* 0xfffffff400547947 */ /* 0x000fea000383ffff */
.L_x_2066:
[----:B------:R-:W-:Y:S01]  /*19d0*/  BSSY B0, `(.L_x_2079) ;  /* 0x0000004000007945 */ /* 0x000fe20003800000 */
[----:B01----:R-:W-:Y:S05]  /*19e0*/  WARPSYNC.COLLECTIVE R11, `(.L_x_2080) ;  /* 0x000000000b087348 */ /* 0x003fea0003c00000 */
[----:B------:R-:W-:Y:S01]  /*19f0*/  NOP ;  /* 0x0000000000007918 */ /* 0x000fe20000000000 */
[----:B01----:R-:W-:Y:S01]  /*1a00*/  ENDCOLLECTIVE ;  /* 0x000000000000791b */ /* 0x003fe20003800000 */
.L_x_2080:
[----:B------:R-:W-:Y:S05]  /*1a10*/  BSYNC B0 ;  /* 0x0000000000007941 */ /* 0x000fea0003800000 */
.L_x_2079:
[----:B------:R0:W-:Y:S04]  /*1a20*/  STS [R10+0xc0], R3 ;  /* 0x0000c0030a007388 */ /* 0x0001e80000000800 */
[----:B------:R0:W-:Y:S04]  /*1a30*/  STS [R10+0xc4], R12 ;  /* 0x0000c40c0a007388 */ /* 0x0001e80000000800 */
[----:B------:R0:W-:Y:S02]  /*1a40*/  STS [R10+0xc8], R13 ;  /* 0x0000c80d0a007388 */ /* 0x0001e40000000800 */
[----:B0-----:R-:W-:Y:S05]  /*1a50*/  WARPSYNC.COLLECTIVE R11, `(.L_x_2081) ;  /* 0x000000000b087348 */ /* 0x001fea0003c00000 */
[----:B------:R-:W-:Y:S01]  /*1a60*/  NOP ;  /* 0x0000000000007918 */ /* 0x000fe20000000000 */
[----:B0-----:R-:W-:Y:S01]  /*1a70*/  ENDCOLLECTIVE ;  /* 0x000000000000791b */ /* 0x001fe20003800000 */
.L_x_2081:
[----:B------:R-:W-:Y:S05]  /*1a80*/  BRA `(.L_x_2082) ;  /* 0xfffffff400747947 */ /* 0x000fea000383ffff */
.L_x_2069:
[----:B------:R-:W-:Y:S01]  /*1a90*/  BSSY B0, `(.L_x_2083) ;  /* 0x0000004000007945 */ /* 0x000fe20003800000 */
[----:B012---:R-:W-:Y:S05]  /*1aa0*/  WARPSYNC.COLLECTIVE R11, `(.L_x_2084) ;  /* 0x000000000b087348 */ /* 0x007fea0003c00000 */
[----:B------:R-:W-:Y:S01]  /*1ab0*/  NOP ;  /* 0x0000000000007918 */ /* 0x000fe20000000000 */
[----:B012---:R-:W-:Y:S01]  /*1ac0*/  ENDCOLLECTIVE ;  /* 0x000000000000791b */ /* 0x007fe20003800000 */
.L_x_2084:
[----:B------:R-:W-:Y:S05]  /*1ad0*/  BSYNC B0 ;  /* 0x0000000000007941 */ /* 0x000fea0003800000 */
.L_x_2083:
[----:B------:R0:W-:Y:S04]  /*1ae0*/  STS [R10+0xc0], R3 ;  /* 0x0000c0030a007388 */ /* 0x0001e80000000800 */
[----:B------:R0:W-:Y:S04]  /*1af0*/  STS [R10+0xc4], R12 ;  /* 0x0000c40c0a007388 */ /* 0x0001e80000000800 */
[----:B------:R0:W-:Y:S02]  /*1b00*/  STS [R10+0xc8], R13 ;  /* 0x0000c80d0a007388 */ /* 0x0001e40000000800 */
[----:B0-----:R-:W-:Y:S05]  /*1b10*/  WARPSYNC.COLLECTIVE R11, `(.L_x_2085) ;  /* 0x000000000b087348 */ /* 0x001fea0003c00000 */
[----:B------:R-:W-:Y:S01]  /*1b20*/  NOP ;  /* 0x0000000000007918 */ /* 0x000fe20000000000 */
[----:B0-----:R-:W-:Y:S01]  /*1b30*/  ENDCOLLECTIVE ;  /* 0x000000000000791b */ /* 0x001fe20003800000 */
.L_x_2085:
[----:B------:R-:W-:Y:S05]  /*1b40*/  BRA `(.L_x_2086) ;  /* 0xfffffff400947947 */ /* 0x000fea000383ffff */
.L_x_2072:
[----:B------:R-:W-:Y:S01]  /*1b50*/  BSSY B0, `(.L_x_2087) ;  /* 0x0000005000007945 */ /* 0x000fe20003800000 */
[----:B------:R-:W-:-:S13]  /*1b60*/  ISETP.GE.U32.AND P0, PT, R2, 0x10, PT ;  /* 0x000000100200780c */ /* 0x000fda0003f06070 */
[----:B0123--:R-:W-:Y:S05]  /*1b70*/  WARPSYNC.COLLECTIVE R11, `(.L_x_2088) ;  /* 0x000000000b087348 */ /* 0x00ffea0003c00000 */
[----:B------:R-:W-:Y:S01]  /*1b80*/  NOP ;  /* 0x0000000000007918 */ /* 0x000fe20000000000 */
[----:B0123--:R-:W-:Y:S01]  /*1b90*/  ENDCOLLECTIVE ;  /* 0x000000000000791b */ /* 0x00ffe20003800000 */
.L_x_2088:
[----:B------:R-:W-:Y:S05]  /*1ba0*/  BSYNC B0 ;  /* 0x0000000000007941 */ /* 0x000fea0003800000 */
.L_x_2087:
[----:B------:R0:W-:Y:S01]  /*1bb0*/  STS [R10+0xc0], R3 ;  /* 0x0000c0030a007388 */ /* 0x0001e20000000800 */
[----:B------:R-:W-:-:S03]  /*1bc0*/  ISETP.NE.OR P1, PT, R3, RZ, !P0 ;  /* 0x000000ff0300720c */ /* 0x000fc60004725670 */
[----:B------:R0:W-:Y:S04]  /*1bd0*/  STS [R10+0xc4], R12 ;  /* 0x0000c40c0a007388 */ /* 0x0001e80000000800 */
[----:B------:R0:W-:Y:S06]  /*1be0*/  STS [R10+0xc8], R13 ;  /* 0x0000c80d0a007388 */ /* 0x0001ec0000000800 */
[----:B0-----:R-:W-:Y:S05]  /*1bf0*/  WARPSYNC.COLLECTIVE R11, `(.L_x_2089) ;  /* 0x000000000b087348 */ /* 0x001fea0003c00000 */
[----:B------:R-:W-:Y:S01]  /*1c00*/  NOP ;  /* 0x0000000000007918 */ /* 0x000fe20000000000 */
[----:B0-----:R-:W-:Y:S01]  /*1c10*/  ENDCOLLECTIVE ;  /* 0x000000000000791b */ /* 0x001fe20003800000 */
.L_x_2089:
        /* <DEDUP_REMOVED lines=9> */
.L_x_2090:
        /* <DEDUP_REMOVED lines=9> */
.L_x_2091:
[----:B------:R-:W-:Y:S05]  /*1d40*/  BRA `(.L_x_2092) ;  /* 0xfffffff400ac7947 */ /* 0x000fea000383ffff */
.L_x_2093:
        /* <DEDUP_REMOVED lines=11> */
.L_x_4465:


//--------------------- .text._Z30group_norm_nhwc_fwd_sum_kernelI11Fp32IOBf16WLi140EEv26Group_norm_nhwc_fwd_params --------------------------
	.section	.text._Z30group_norm_nhwc_fwd_sum_kernelI11Fp32IOBf16WLi140EEv26Group_norm_nhwc_fwd_params,"ax",@progbits
	.align	128
        .global         _Z30group_norm_nhwc_fwd_sum_kernelI11Fp32IOBf16WLi140EEv26Group_norm_nhwc_fwd_params
        .type           _Z30group_norm_nhwc_fwd_sum_kernelI11Fp32IOBf16WLi140EEv26Group_norm_nhwc_fwd_params,@function
        .size           _Z30group_norm_nhwc_fwd_sum_kernelI11Fp32IOBf16WLi140EEv26Group_norm_nhwc_fwd_params,(.L_x_4466 - _Z30group_norm_nhwc_fwd_sum_kernelI11Fp32IOBf16WLi140EEv26Group_norm_nhwc_fwd_params)
        .other          _Z30group_norm_nhwc_fwd_sum_kernelI11Fp32IOBf16WLi140EEv26Group_norm_nhwc_fwd_params,@"STO_CUDA_ENTRY STV_DEFAULT"
_Z30group_norm_nhwc_fwd_sum_kernelI11Fp32IOBf16WLi140EEv26Group_norm_nhwc_fwd_params:
.text._Z30group_norm_nhwc_fwd_sum_kernelI11Fp32IOBf16WLi140EEv26Group_norm_nhwc_fwd_params:
        /* <DEDUP_REMOVED lines=41> */
.L_x_2096:
        /* <DEDUP_REMOVED lines=23> */
.L_x_2095:
        /* <DEDUP_REMOVED lines=9> */
.L_x_2097:
        /* <DEDUP_REMOVED lines=79> */
.L_x_2094:
        /* <DEDUP_REMOVED lines=75> */
.L_x_2113:
        /* <DEDUP_REMOVED lines=12> */
.L_x_2101:
[----:B------:R-:W-:Y:S05]  /*0ef0*/  BSYNC B0 ;  /* 0x0000000000007941 */ /* 0x000fea0003800000 */
.L_x_2100:
[----:B------:R-:W-:-:S13]  /*0f00*/  R2UR UR4, R11 ;  /* 0x000000000b0472ca */ /* 0x000fda00000e0000 */
[----:B------:R-:W-:Y:S05]  /*0f10*/  BRA.DIV UR4, `(.L_x_2102) ;  /* 0x0000000a04c87947 */ /* 0x000fea000b800000 */
[----:B------:R-:W-:Y:S01]  /*0f20*/  NOP ;  /* 0x0000000000007918 */ /* 0x000fe20000000000 */
[----:B------:R1:W-:Y:S04]  /*0f30*/  STS [R12+0xc0], R9 ;  /* 0x0000c0090c007388 */ /* 0x0003e80000000800 */
[----:B------:R1:W-:Y:S04]  /*0f40*/  STS [R12+0xc4], R10 ;  /* 0x0000c40a0c007388 */ /* 0x0003e80000000800 */
[----:B------:R1:W-:Y:S01]  /*0f50*/  STS [R12+0xc8], R7 ;  /* 0x0000c8070c007388 */ /* 0x0003e20000000800 */
[----:B------:R-:W-:Y:S01]  /*0f60*/  NOP ;  /* 0x0000000000007918 */ /* 0x000fe20000000000 */
.L_x_2117:
        /* <DEDUP_REMOVED lines=12> */
.L_x_2104:
[----:B------:R-:W-:Y:S05]  /*1030*/  BSYNC B0 ;  /* 0x0000000000007941 */ /* 0x000fea0003800000 */
.L_x_2103:
[----:B------:R-:W-:-:S13]  /*1040*/  R2UR UR4, R11 ;  /* 0x000000000b0472ca */ /* 0x000fda00000e0000 */
[----:B------:R-:W-:Y:S05]  /*1050*/  BRA.DIV UR4, `(.L_x_2105) ;  /* 0x0000000a04a87947 */ /* 0x000fea000b800000 */
[----:B------:R-:W-:Y:S01]  /*1060*/  NOP ;  /* 0x0000000000007918 */ /* 0x000fe20000000000 */
[----:B------:R2:W-:Y:S04]  /*1070*/  STS [R12+0xc0], R9 ;  /* 0x0000c0090c007388 */ /* 0x0005e80000000800 */
[----:B------:R2:W-:Y:S04]  /*1080*/  STS [R12+0xc4], R10 ;  /* 0x0000c40a0c007388 */ /* 0x0005e80000000800 */
[----:B------:R2:W-:Y:S01]  /*1090*/  STS [R12+0xc8], R7 ;  /* 0x0000c8070c007388 */ /* 0x0005e20000000800 */
[----:B------:R-:W-:Y:S01]  /*10a0*/  NOP ;  /* 0x0000000000007918 */ /* 0x000fe20000000000 */
.L_x_2121:
        /* <DEDUP_REMOVED lines=12> */
.L_x_2107:
[----:B------:R-:W-:Y:S05]  /*1170*/  BSYNC B0 ;  /* 0x0000000000007941 */ /* 0x000fea0003800000 */
.L_x_2106:
[----:B------:R-:W-:-:S13]  /*1180*/  R2UR UR4, R11 ;  /* 0x000000000b0472ca */ /* 0x000fda00000e0000 */
[----:B------:R-:W-:Y:S05]  /*1190*/  BRA.DIV UR4, `(.L_x_2108) ;  /* 0x0000000a04887947 */ /* 0x000fea000b800000 */
[----:B------:R-:W-:Y:S01]  /*11a0*/  NOP ;  /* 0x0000000000007918 */ /* 0x000fe20000000000 */
[----:B------:R3:W-:Y:S04]  /*11b0*/  STS [R12+0xc0], R9 ;  /* 0x0000c0090c007388 */ /* 0x0007e80000000800 */
[----:B------:R3:W-:Y:S04]  /*11c0*/  STS [R12+0xc4], R10 ;  /* 0x0000c40a0c007388 */ /* 0x0007e80000000800 */
[----:B------:R3:W-:Y:S01]  /*11d0*/  STS [R12+0xc8], R7 ;  /* 0x0000c8070c007388 */ /* 0x0007e20000000800 */
[----:B------:R-:W-:Y:S01]  /*11e0*/  NOP ;  /* 0x0000000000007918 */ /* 0x000fe20000000000 */
.L_x_2125:
        /* <DEDUP_REMOVED lines=12> */
.L_x_2110:
[----:B------:R-:W-:Y:S05]  /*12b0*/  BSYNC B0 ;  /* 0x0000000000007941 */ /* 0x000fea0003800000 */
.L_x_2109:
        /* <DEDUP_REMOVED lines=25> */
.L_x_2131:
        /* <DEDUP_REMOVED lines=58> */
.L_x_2098:
        /* <DEDUP_REMOVED lines=33> */
.L_x_2099:
[----:B0-----:R-:W-:Y:S05]  /*1a00*/  WARPSYNC.COLLECTIVE R11, `(.L_x_2112) ;  /* 0x000000000b087348 */ /* 0x001fea0003c00000 */
[----:B------:R-:W-:Y:S01]  /*1a10*/  NOP ;  /* 0x0000000000007918 */ /* 0x000fe20000000000 */
[----:B0-----:R-:W-:Y:S01]  /*1a20*/  ENDCOLLECTIVE ;  /* 0x000000000000791b */ /* 0x001fe20003800000 */
.L_x_2112:
[----:B------:R-:W-:Y:S05]  /*1a30*/  BRA `(.L_x_2113) ;  /* 0xfffffff000fc7947 */ /* 0x000fea000383ffff */
.L_x_2102:
[----:B------:R-:W-:Y:S01]  /*1a40*/  BSSY B0, `(.L_x_2114) ;  /* 0x0000004000007945 */ /* 0x000fe20003800000 */
[----:B0-----:R-:W-:Y:S05]  /*1a50*/  WARPSYNC.COLLECTIVE R11, `(.L_x_2115) ;  /* 0x000000000b087348 */ /* 0x001fea0003c00000 */
[----:B------:R-:W-:Y:S01]  /*1a60*/  NOP ;  /* 0x0000000000007918 */ /* 0x000fe20000000000 */
[----:B0-----:R-:W-:Y:S01]  /*1a70*/  ENDCOLLECTIVE ;  /* 0x000000000000791b */ /* 0x001fe20003800000 */
.L_x_2115:
[----:B------:R-:W-:Y:S05]  /*1a80*/  BSYNC B0 ;  /* 0x0000000000007941 */ /* 0x000fea0003800000 */
.L_x_2114:
[----:B------:R0:W-:Y:S04]  /*1a90*/  STS [R12+0xc0], R9 ;  /* 0x0000c0090c007388 */ /* 0x0001e80000000800 */
[----:B------:R0:W-:Y:S04]  /*1aa0*/  STS [R12+0xc4], R10 ;  /* 0x0000c40a0c007388 */ /* 0x0001e80000000800 */
[----:B------:R0:W-:Y:S02]  /*1ab0*/  STS [R12+0xc8], R7 ;  /* 0x0000c8070c007388 */ /* 0x0001e40000000800 */
[----:B0-----:R-:W-:Y:S05]  /*1ac0*/  WARPSYNC.COLLECTIVE R11, `(.L_x_2116) ;  /* 0x000000000b087348 */ /* 0x001fea0003c00000 */
[----:B------:R-:W-:Y:S01]  /*1ad0*/  NOP ;  /* 0x0000000000007918 */ /* 0x000fe20000000000 */
[----:B0-----:R-:W-:Y:S01]  /*1ae0*/  ENDCOLLECTIVE ;  /* 0x000000000000791b */ /* 0x001fe20003800000 */
.L_x_2116:
[----:B------:R-:W-:Y:S05]  /*1af0*/  BRA `(.L_x_2117) ;  /* 0xfffffff4001c7947 */ /* 0x000fea000383ffff */
.L_x_2105:
[----:B------:R-:W-:Y:S01]  /*1b00*/  BSSY B0, `(.L_x_2118) ;  /* 0x0000004000007945 */ /* 0x000fe20003800000 */
[----:B01----:R-:W-:Y:S05]  /*1b10*/  WARPSYNC.COLLECTIVE R11, `(.L_x_2119) ;  /* 0x000000000b087348 */ /* 0x003fea0003c00000 */
[----:B------:R-:W-:Y:S01]  /*1b20*/  NOP ;  /* 0x0000000000007918 */ /* 0x000fe20000000000 */
[----:B01----:R-:W-:Y:S01]  /*1b30*/  ENDCOLLECTIVE ;  /* 0x000000000000791b */ /* 0x003fe20003800000 */
.L_x_2119:
[----:B------:R-:W-:Y:S05]  /*1b40*/  BSYNC B0 ;  /* 0x0000000000007941 */ /* 0x000fea0003800000 */
.L_x_2118:
[----:B------:R0:W-:Y:S04]  /*1b50*/  STS [R12+0xc0], R9 ;  /* 0x0000c0090c007388 */ /* 0x0001e80000000800 */
[----:B------:R0:W-:Y:S04]  /*1b60*/  STS [R12+0xc4], R10 ;  /* 0x0000c40a0c007388 */ /* 0x0001e80000000800 */
[----:B------:R0:W-:Y:S02]  /*1b70*/  STS [R12+0xc8], R7 ;  /* 0x0000c8070c007388 */ /* 0x0001e40000000800 */
[----:B0-----:R-:W-:Y:S05]  /*1b80*/  WARPSYNC.COLLECTIVE R11, `(.L_x_2120) ;  /* 0x000000000b087348 */ /* 0x001fea0003c00000 */
[----:B------:R-:W-:Y:S01]  /*1b90*/  NOP ;  /* 0x0000000000007918 */ /* 0x000fe20000000000 */
[----:B0-----:R-:W-:Y:S01]  /*1ba0*/  ENDCOLLECTIVE ;  /* 0x000000000000791b */ /* 0x001fe20003800000 */
.L_x_2120:
[----:B------:R-:W-:Y:S05]  /*1bb0*/  BRA `(.L_x_2121) ;  /* 0xfffffff4003c7947 */ /* 0x000fea000383ffff */
.L_x_2108:
[----:B------:R-:W-:Y:S01]  /*1bc0*/  BSSY B0, `(.L_x_2122) ;  /* 0x0000004000007945 */ /* 0x000fe20003800000 */
[----:B012---:R-:W-:Y:S05]  /*1bd0*/  WARPSYNC.COLLECTIVE R11, `(.L_x_2123) ;  /* 0x000000000b087348 */ /* 0x007fea0003c00000 */
[----:B------:R-:W-:Y:S01]  /*1be0*/  NOP ;  /* 0x0000000000007918 */ /* 0x000fe20000000000 */
[----:B012---:R-:W-:Y:S01]  /*1bf0*/  ENDCOLLECTIVE ;  /* 0x000000000000791b */ /* 0x007fe20003800000 */
.L_x_2123:
[----:B------:R-:W-:Y:S05]  /*1c00*/  BSYNC B0 ;  /* 0x0000000000007941 */ /* 0x000fea0003800000 */
.L_x_2122:
[----:B------:R0:W-:Y:S04]  /*1c10*/  STS [R12+0xc0], R9 ;  /* 0x0000c0090c007388 */ /* 0x0001e80000000800 */
[----:B------:R0:W-:Y:S04]  /*1c20*/  STS [R12+0xc4], R10 ;  /* 0x0000c40a0c007388 */ /* 0x0001e80000000800 */
[----:B------:R0:W-:Y:S02]  /*1c30*/  STS [R12+0xc8], R7 ;  /* 0x0000c8070c007388 */ /* 0x0001e40000000800 */
[----:B0-----:R-:W-:Y:S05]  /*1c40*/  WARPSYNC.COLLECTIVE R11, `(.L_x_2124) ;  /* 0x000000000b087348 */ /* 0x001fea0003c00000 */
[----:B------:R-:W-:Y:S01]  /*1c50*/  NOP ;  /* 0x0000000000007918 */ /* 0x000fe20000000000 */
[----:B0-----:R-:W-:Y:S01]  /*1c60*/  ENDCOLLECTIVE ;  /* 0x000000000000791b */ /* 0x001fe20003800000 */
.L_x_2124:
[----:B------:R-:W-:Y:S05]  /*1c70*/  BRA `(.L_x_2125) ;  /* 0xfffffff4005c7947 */ /* 0x000fea000383ffff */
.L_x_2111:
[----:B------:R-:W-:Y:S01]  /*1c80*/  BSSY B0, `(.L_x_2126) ;  /* 0x0000005000007945 */ /* 0x000fe20003800000 */
[----:B------:R-:W-:-:S13]  /*1c90*/  ISETP.GE.U32.AND P0, PT, R8, 0x10, PT ;  /* 0x000000100800780c */ /* 0x000fda0003f06070 */
[----:B0123--:R-:W-:Y:S05]  /*1ca0*/  WARPSYNC.COLLECTIVE R11, `(.L_x_2127) ;  /* 0x000000000b087348 */ /* 0x00ffea0003c00000 */
[----:B------:R-:W-:Y:S01]  /*1cb0*/  NOP ;  /* 0x0000000000007918 */ /* 0x000fe20000000000 */
[----:B0123--:R-:W-:Y:S01]  /*1cc0*/  ENDCOLLECTIVE ;  /* 0x000000000000791b */ /* 0x00ffe20003800000 */
.L_x_2127:
[----:B------:R-:W-:Y:S05]  /*1cd0*/  BSYNC B0 ;  /* 0x0000000000007941 */ /* 0x000fea0003800000 */
.L_x_2126:
[----:B------:R0:W-:Y:S01]  /*1ce0*/  STS [R12+0xc0], R9 ;  /* 0x0000c0090c007388 */ /* 0x0001e20000000800 */
[----:B------:R-:W-:-:S03]  /*1cf0*/  ISETP.NE.OR P1, PT, R9, RZ, !P0 ;  /* 0x000000ff0900720c */ /* 0x000fc60004725670 */
[----:B------:R0:W-:Y:S04]  /*1d00*/  STS [R12+0xc4], R10 ;  /* 0x0000c40a0c007388 */ /* 0x0001e80000000800 */
[----:B------:R0:W-:Y:S06]  /*1d10*/  STS [R12+0xc8], R7 ;  /* 0x0000c8070c007388 */ /* 0x0001ec0000000800 */
[----:B0-----:R-:W-:Y:S05]  /*1d20*/  WARPSYNC.COLLECTIVE R11, `(.L_x_2128) ;  /* 0x000000000b087348 */ /* 0x001fea0003c00000 */
[----:B------:R-:W-:Y:S01]  /*1d30*/  NOP ;  /* 0x0000000000007918 */ /* 0x000fe20000000000 */
[----:B0-----:R-:W-:Y:S01]  /*1d40*/  ENDCOLLECTIVE ;  /* 0x000000000000791b */ /* 0x001fe20003800000 */
.L_x_2128:
        /* <DEDUP_REMOVED lines=9> */
.L_x_2129:
        /* <DEDUP_REMOVED lines=9> */
.L_x_2130:
[----:B------:R-:W-:Y:S05]  /*1e70*/  BRA `(.L_x_2131) ;  /* 0xfffffff400747947 */ /* 0x000fea000383ffff */
.L_x_2132:
        /* <DEDUP_REMOVED lines=16> */
.L_x_4466:


//--------------------- .text._Z30group_norm_nhwc_fwd_sum_kernelI11Fp32IOBf16WLi160EEv26Group_norm_nhwc_fwd_params --------------------------
	.section	.text._Z30group_norm_nhwc_fwd_sum_kernelI11Fp32IOBf16WLi160EEv26Group_norm_nhwc_fwd_params,"ax",@progbits
	.align	128
        .global         _Z30group_norm_nhwc_fwd_sum_kernelI11Fp32IOBf16WLi160EEv26Group_norm_nhwc_fwd_params
        .type           _Z30group_norm_nhwc_fwd_sum_kernelI11Fp32IOBf16WLi160EEv26Group_norm_nhwc_fwd_params,@function
        .size           _Z30group_norm_nhwc_fwd_sum_kernelI11Fp32IOBf16WLi160EEv26Group_norm_nhwc_fwd_params,(.L_x_4467 - _Z30group_norm_nhwc_fwd_sum_kernelI11Fp32IOBf16WLi160EEv26Group_norm_nhwc_fwd_params)
        .other          _Z30group_norm_nhwc_fwd_sum_kernelI11Fp32IOBf16WLi160EEv26Group_norm_nhwc_fwd_params,@"STO_CUDA_ENTRY STV_DEFAULT"
_Z30group_norm_nhwc_fwd_sum_kernelI11Fp32IOBf16WLi160EEv26Group_norm_nhwc_fwd_params:
.text._Z30group_norm_nhwc_fwd_sum_kernelI11Fp32IOBf16WLi160EEv26Group_norm_nhwc_fwd_params:
        /* <DEDUP_REMOVED lines=41> */
.L_x_2135:
        /* <DEDUP_REMOVED lines=22> */
.L_x_2134:
        /* <DEDUP_REMOVED lines=15> */
.L_x_2136:
        /* <DEDUP_REMOVED lines=78> */
.L_x_2133:
        /* <DEDUP_REMOVED lines=128> */
.L_x_2157:
        /* <DEDUP_REMOVED lines=39> */
.L_x_2137:
        /* <DEDUP_REMOVED lines=42> */
.L_x_2138:
        /* <DEDUP_REMOVED lines=9> */
.L_x_2139:
[----:B------:R-:W-:Y:S01]  /*1760*/  MOV R3, R22 ;  /* 0x0000001600037202 */ /* 0x000fe20000000f00 */
[----:B------:R-:W-:-:S07]  /*1770*/  IMAD.MOV.U32 R26, RZ, RZ, R27 ;  /* 0x000000ffff1a7224 */ /* 0x000fce00078e001b */
[----:B------:R-:W-:Y:S05]  /*1780*/  WARPSYNC.COLLECTIVE R21, `(.L_x_2140) ;  /* 0x0000000015087348 */ /* 0x000fea0003c00000 */
[----:B------:R0:W1:Y:S02]  /*1790*/  SHFL.UP P0, R27, R3, R0, R20 ;  /* 0x04000000031b7389 */ /* 0x0000640000000014 */
[----:B01----:R-:W-:Y:S01]  /*17a0*/  ENDCOLLECTIVE ;  /* 0x000000000000791b */ /* 0x003fe20003800000 */
.L_x_2140:
[----:B------:R-:W-:Y:S01]  /*17b0*/  @P6 IMAD.IADD R23, R23, 0x1, R26 ;  /* 0x0000000117176824 */ /* 0x000fe200078e021a */
[----:B------:R-:W-:Y:S01]  /*17c0*/  MOV R3, R4 ;  /* 0x0000000400037202 */ /* 0x000fe20000000f00 */
[----:B------:R-:W-:-:S07]  /*17d0*/  IMAD.MOV.U32 R25, RZ, RZ, R27 ;  /* 0x000000ffff197224 */ /* 0x000fce00078e001b */
[----:B------:R-:W-:Y:S05]  /*17e0*/  WARPSYNC.COLLECTIVE R21, `(.L_x_2141) ;  /* 0x0000000015087348 */ /* 0x000fea0003c00000 */
[----:B------:R0:W1:Y:S02]  /*17f0*/  SHFL.UP P0, R27, R3, R0, R20 ;  /* 0x04000000031b7389 */ /* 0x0000640000000014 */
[----:B01----:R-:W-:Y:S01]  /*1800*/  ENDCOLLECTIVE ;  /* 0x000000000000791b */ /* 0x003fe20003800000 */
.L_x_2141:
        /* <DEDUP_REMOVED lines=9> */
.L_x_2142:
[----:B------:R-:W-:Y:S02]  /*18a0*/  ISETP.GE.AND P6, PT, R24, 0x2, PT ;  /* 0x000000021800780c */ /* 0x000fe40003fc6270 */
[----:B------:R-:W-:Y:S01]  /*18b0*/  ISETP.NE.AND P5, PT, R23, RZ, PT ;  /* 0x000000ff1700720c */ /* 0x000fe20003fa5270 */
[----:B------:R-:W-:Y:S01]  /*18c0*/  IMAD.MOV.U32 R3, RZ, RZ, R22 ;  /* 0x000000ffff037224 */ /* 0x000fe200078e0016 */
[----:B------:R-:W-:-:S11]  /*18d0*/  MOV R26, R27 ;  /* 0x0000001b001a7202 */ /* 0x000fd60000000f00 */
[----:B------:R-:W-:Y:S05]  /*18e0*/  WARPSYNC.COLLECTIVE R21, `(.L_x_2143) ;  /* 0x0000000015087348 */ /* 0x000fea0003c00000 */
[----:B------:R0:W1:Y:S02]  /*18f0*/  SHFL.UP P0, R27, R3, R0, R20 ;  /* 0x04000000031b7389 */ /* 0x0000640000000014 */
[----:B01----:R-:W-:Y:S01]  /*1900*/  ENDCOLLECTIVE ;  /* 0x000000000000791b */ /* 0x003fe20003800000 */
.L_x_2143:
[----:B------:R-:W-:Y:S01]  /*1910*/  @P6 IADD3 R23, R23, R26, RZ ;  /* 0x0000001a17176210 */ /* 0x000fe20007ffe0ff */
[----:B------:R-:W-:Y:S01]  /*1920*/  IMAD.MOV.U32 R3, RZ, RZ, R4 ;  /* 0x000000ffff037224 */ /* 0x000fe200078e0004 */
[----:B------:R-:W-:-:S07]  /*1930*/  MOV R25, R27 ;  /* 0x0000001b00197202 */ /* 0x000fce0000000f00 */
[----:B------:R-:W-:Y:S05]  /*1940*/  WARPSYNC.COLLECTIVE R21, `(.L_x_2144) ;  /* 0x0000000015087348 */ /* 0x000fea0003c00000 */
[----:B------:R0:W1:Y:S02]  /*1950*/  SHFL.UP P0, R27, R3, R0, R20 ;  /* 0x04000000031b7389 */ /* 0x0000640000000014 */
[----:B01----:R-:W-:Y:S01]  /*1960*/  ENDCOLLECTIVE ;  /* 0x000000000000791b */ /* 0x003fe20003800000 */
.L_x_2144:
        /* <DEDUP_REMOVED lines=9> */
.L_x_2145:
[----:B------:R-:W-:Y:S02]  /*1a00*/  ISETP.GE.AND P6, PT, R24, 0x4, PT ;  /* 0x000000041800780c */ /* 0x000fe40003fc6270 */
[----:B------:R-:W-:Y:S02]  /*1a10*/  ISETP.NE.AND P5, PT, R23, RZ, PT ;  /* 0x000000ff1700720c */ /* 0x000fe40003fa5270 */
[----:B------:R-:W-:Y:S01]  /*1a20*/  MOV R3, R22 ;  /* 0x0000001600037202 */ /* 0x000fe20000000f00 */
[----:B------:R-:W-:-:S10]  /*1a30*/  IMAD.MOV.U32 R26, RZ, RZ, R27 ;  /* 0x000000ffff1a7224 */ /* 0x000fd400078e001b */
[----:B------:R-:W-:Y:S05]  /*1a40*/  WARPSYNC.COLLECTIVE R21, `(.L_x_2146) ;  /* 0x0000000015087348 */ /* 0x000fea0003c00000 */
[----:B------:R0:W1:Y:S02]  /*1a50*/  SHFL.UP P0, R27, R3, R0, R20 ;  /* 0x04000000031b7389 */ /* 0x0000640000000014 */
[----:B01----:R-:W-:Y:S01]  /*1a60*/  ENDCOLLECTIVE ;  /* 0x000000000000791b */ /* 0x003fe20003800000 */
.L_x_2146:
[----:B------:R-:W-:Y:S01]  /*1a70*/  @P6 IMAD.IADD R23, R23, 0x1, R26 ;  /* 0x0000000117176824 */ /* 0x000fe200078e021a */
[----:B------:R-:W-:Y:S01]  /*1a80*/  MOV R3, R4 ;  /* 0x0000000400037202 */ /* 0x000fe20000000f00 */
[----:B------:R-:W-:-:S07]  /*1a90*/  IMAD.MOV.U32 R25, RZ, RZ, R27 ;  /* 0x000000ffff197224 */ /* 0x000fce00078e001b */
[----:B------:R-:W-:Y:S05]  /*1aa0*/  WARPSYNC.COLLECTIVE R21, `(.L_x_2147) ;  /* 0x0000000015087348 */ /* 0x000fea0003c00000 */
[----:B------:R0:W1:Y:S02]  /*1ab0*/  SHFL.UP P0, R27, R3, R0, R20 ;  /* 0x04000000031b7389 */ /* 0x0000640000000014 */
[----:B01----:R-:W-:Y:S01]  /*1ac0*/  ENDCOLLECTIVE ;  /* 0x000000000000791b */ /* 0x003fe20003800000 */
.L_x_2147:
        /* <DEDUP_REMOVED lines=9> */
.L_x_2148:
[----:B------:R-:W-:Y:S02]  /*1b60*/  ISETP.NE.AND P5, PT, R23, RZ, PT ;  /* 0x000000ff1700720c */ /* 0x000fe40003fa5270 */
[----:B------:R-:W-:Y:S01]  /*1b70*/  ISETP.GE.AND P6, PT, R24, 0x8, PT ;  /* 0x000000081800780c */ /* 0x000fe20003fc6270 */
[----:B------:R-:W-:Y:S01]  /*1b80*/  IMAD.MOV.U32 R3, RZ, RZ, R22 ;  /* 0x000000ffff037224 */ /* 0x000fe200078e0016 */
[----:B------:R-:W-:-:S11]  /*1b90*/  MOV R26, R27 ;  /* 0x0000001b001a7202 */ /* 0x000fd60000000f00 */
[----:B------:R-:W-:Y:S05]  /*1ba0*/  WARPSYNC.COLLECTIVE R21, `(.L_x_2149) ;  /* 0x0000000015087348 */ /* 0x000fea0003c00000 */
[----:B------:R0:W1:Y:S02]  /*1bb0*/  SHFL.UP P0, R27, R3, R0, R20 ;  /* 0x04000000031b7389 */ /* 0x0000640000000014 */
[----:B01----:R-:W-:Y:S01]  /*1bc0*/  ENDCOLLECTIVE ;  /* 0x000000000000791b */ /* 0x003fe20003800000 */
.L_x_2149:
[----:B------:R-:W-:Y:S01]  /*1bd0*/  IMAD.MOV.U32 R3, RZ, RZ, R4 ;  /* 0x000000ffff037224 */ /* 0x000fe200078e0004 */
[----:B------:R-:W-:-:S07]  /*1be0*/  MOV R25, R27 ;  /* 0x0000001b00197202 */ /* 0x000fce0000000f00 */
[----:B------:R-:W-:Y:S05]  /*1bf0*/  WARPSYNC.COLLECTIVE R21, `(.L_x_2150) ;  /* 0x0000000015087348 */ /* 0x000fea0003c00000 */
[----:B------:R0:W1:Y:S02]  /*1c00*/  SHFL.UP P0, R27, R3, R0, R20 ;  /* 0x04000000031b7389 */ /* 0x0000640000000014 */
[----:B01----:R-:W-:Y:S01]  /*1c10*/  ENDCOLLECTIVE ;  /* 0x000000000000791b */ /* 0x003fe20003800000 */
.L_x_2150:
        /* <DEDUP_REMOVED lines=14> */
.L_x_2151:
[----:B------:R-:W-:Y:S02]  /*1d00*/  IMAD.MOV.U32 R3, RZ, RZ, R22 ;  /* 0x000000ffff037224 */ /* 0x000fe400078e0016 */
[----:B------:R-:W-:-:S07]  /*1d10*/  IMAD.MOV.U32 R26, RZ, RZ, R27 ;  /* 0x000000ffff1a7224 */ /* 0x000fce00078e001b */
[----:B------:R-:W-:Y:S05]  /*1d20*/  WARPSYNC.COLLECTIVE R21, `(.L_x_2152) ;  /* 0x0000000015087348 */ /* 0x000fea0003c00000 */
[----:B------:R0:W1:Y:S02]  /*1d30*/  SHFL.UP P0, R27, R3, R0, R20 ;  /* 0x04000000031b7389 */ /* 0x0000640000000014 */
[----:B01----:R-:W-:Y:S01]  /*1d40*/  ENDCOLLECTIVE ;  /* 0x000000000000791b */ /* 0x003fe20003800000 */
.L_x_2152:
[----:B------:R-:W-:Y:S01]  /*1d50*/  @P6 IADD3 R23, R23, R26, RZ ;  /* 0x0000001a17176210 */ /* 0x000fe20007ffe0ff */
[----:B------:R-:W-:Y:S01]  /*1d60*/  IMAD.MOV.U32 R3, RZ, RZ, R4 ;  /* 0x000000ffff037224 */ /* 0x000fe200078e0004 */
[----:B------:R-:W-:-:S07]  /*1d70*/  MOV R25, R27 ;  /* 0x0000001b00197202 */ /* 0x000fce0000000f00 */
[----:B------:R-:W-:Y:S05]  /*1d80*/  WARPSYNC.COLLECTIVE R21, `(.L_x_2153) ;  /* 0x0000000015087348 */ /* 0x000fea0003c00000 */
[----:B------:R0:W1:Y:S02]  /*1d90*/  SHFL.UP P0, R27, R3, R0, R20 ;  /* 0x04000000031b7389 */ /* 0x0000640000000014 */
[----:B01----:R-:W-:Y:S01]  /*1da0*/  ENDCOLLECTIVE ;  /* 0x000000000000791b */ /* 0x003fe20003800000 */
.L_x_2153:
        /* <DEDUP_REMOVED lines=9> */
.L_x_2154:
[----:B------:R-:W-:Y:S01]  /*1e40*/  IMAD.MOV.U32 R3, RZ, RZ, R22 ;  /* 0x000000ffff037224 */ /* 0x000fe200078e0016 */
[----:B------:R-:W-:-:S07]  /*1e50*/  MOV R25, R27 ;  /* 0x0000001b00197202 */ /* 0x000fce0000000f00 */
[----:B------:R-:W-:Y:S05]  /*1e60*/  WARPSYNC.COLLECTIVE R21, `(.L_x_2155) ;  /* 0x0000000015087348 */ /* 0x000fea0003c00000 */
[----:B------:R0:W1:Y:S02]  /*1e70*/  SHFL.UP P0, R27, R3, R0, R20 ;  /* 0x04000000031b7389 */ /* 0x0000640000000014 */
[----:B01----:R-:W-:Y:S01]  /*1e80*/  ENDCOLLECTIVE ;  /* 0x000000000000791b */ /* 0x003fe20003800000 */
.L_x_2155:
[----:B------:R-:W-:Y:S01]  /*1e90*/  IMAD.MOV.U32 R3, RZ, RZ, R4 ;  /* 0x000000ffff037224 */ /* 0x000fe200078e0004 */
[----:B------:R-:W-:-:S07]  /*1ea0*/  MOV R22, R27 ;  /* 0x0000001b00167202 */ /* 0x000fce0000000f00 */
[----:B------:R-:W-:Y:S05]  /*1eb0*/  WARPSYNC.COLLECTIVE R21, `(.L_x_2156) ;  /* 0x0000000015087348 */ /* 0x000fea0003c00000 */
[----:B------:R0:W1:Y:S02]  /*1ec0*/  SHFL.UP P0, R27, R3, R0, R20 ;  /* 0x04000000031b7389 */ /* 0x0000640000000014 */
[----:B01----:R-:W-:Y:S01]  /*1ed0*/  ENDCOLLECTIVE ;  /* 0x000000000000791b */ /* 0x003fe20003800000 */
.L_x_2156:
[----:B------:R-:W-:Y:S01]  /*1ee0*/  MOV R4, R27 ;  /* 0x0000001b00047202 */ /* 0x000fe20000000f00 */
[----:B------:R-:W-:Y:S06]  /*1ef0*/  BRA `(.L_x_2157) ;  /* 0xfffffff000b07947 */ /* 0x000fec000383ffff */
.L_x_2158:
        /* <DEDUP_REMOVED lines=16> */
.L_x_4467:


//--------------------- .text._Z30group_norm_nhwc_fwd_sum_kernelI11Fp32IOFp16WLi196EEv26Group_norm_nhwc_fwd_params --------------------------
	.section	.text._Z30group_norm_nhwc_fwd_sum_kernelI11Fp32IOFp16WLi196EEv26Group_norm_nhwc_fwd_params,"ax",@progbits
	.align	128
        .global         _Z30group_norm_nhwc_fwd_sum_kernelI11Fp32IOFp16WLi196EEv26Group_norm_nhwc_fwd_params
        .type           _Z30group_norm_nhwc_fwd_sum_kernelI11Fp32IOFp16WLi196EEv26Group_norm_nhwc_fwd_params,@function
        .size           _Z30group_norm_nhwc_fwd_sum_kernelI11Fp32IOFp16WLi196EEv26Group_norm_nhwc_fwd_params,(.L_x_4468 - _Z30group_norm_nhwc_fwd_sum_kernelI11Fp32IOFp16WLi196EEv26Group_norm_nhwc_fwd_params)
        .other          _Z30group_norm_nhwc_fwd_sum_kernelI11Fp32IOFp16WLi196EEv26Group_norm_nhwc_fwd_params,@"STO_CUDA_ENTRY STV_DEFAULT"
_Z30group_norm_nhwc_fwd_sum_kernelI11Fp32IOFp16WLi196EEv26Group_norm_nhwc_fwd_params:
.text._Z30group_norm_nhwc_fwd_sum_kernelI11Fp32IOFp16WLi196EEv26Group_norm_nhwc_fwd_params:
        /* <DEDUP_REMOVED lines=41> */
.L_x_2161:
        /* <DEDUP_REMOVED lines=23> */
.L_x_2160:
        /* <DEDUP_REMOVED lines=9> */
.L_x_2162:
        /* <DEDUP_REMOVED lines=79> */
.L_x_2159:
        /* <DEDUP_REMOVED lines=88> */
.L_x_2178:
        /* <DEDUP_REMOVED lines=12> */
.L_x_2166:
[----:B------:R-:W-:Y:S05]  /*0fc0*/  BSYNC B0 ;  /* 0x0000000000007941 */ /* 0x000fea0003800000 */
.L_x_2165:
[----:B------:R-:W-:-:S13]  /*0fd0*/  R2UR UR4, R3 ;  /* 0x00000000030472ca */ /* 0x000fda00000e0000 */
[----:B------:R-:W-:Y:S05]  /*0fe0*/  BRA.DIV UR4, `(.L_x_2167) ;  /* 0x0000000e04187947 */ /* 0x000fea000b800000 */
[----:B------:R-:W-:Y:S01]  /*0ff0*/  NOP ;  /* 0x0000000000007918 */ /* 0x000fe20000000000 */
[----:B------:R1:W-:Y:S04]  /*1000*/  STS [R9+0xc0], R12 ;  /* 0x0000c00c09007388 */ /* 0x0003e80000000800 */
[----:B------:R1:W-:Y:S04]  /*1010*/  STS [R9+0xc4], R8 ;  /* 0x0000c40809007388 */ /* 0x0003e80000000800 */
[----:B------:R1:W-:Y:S01]  /*1020*/  STS [R9+0xc8], R7 ;  /* 0x0000c80709007388 */ /* 0x0003e20000000800 */
[----:B------:R-:W-:Y:S01]  /*1030*/  NOP ;  /* 0x0000000000007918 */ /* 0x000fe20000000000 */
.L_x_2182:
        /* <DEDUP_REMOVED lines=12> */
.L_x_2169:
[----:B------:R-:W-:Y:S05]  /*1100*/  BSYNC B0 ;  /* 0x0000000000007941 */ /* 0x000fea0003800000 */
.L_x_2168:
[----:B------:R-:W-:-:S13]  /*1110*/  R2UR UR4, R3 ;  /* 0x00000000030472ca */ /* 0x000fda00000e0000 */
[----:B------:R-:W-:Y:S05]  /*1120*/  BRA.DIV UR4, `(.L_x_2170) ;  /* 0x0000000a04f87947 */ /* 0x000fea000b800000 */
[----:B------:R-:W-:Y:S01]  /*1130*/  NOP ;  /* 0x0000000000007918 */ /* 0x000fe20000000000 */
[----:B------:R2:W-:Y:S04]  /*1140*/  STS [R9+0xc0], R12 ;  /* 0x0000c00c09007388 */ /* 0x0005e80000000800 */
[----:B------:R2:W-:Y:S04]  /*1150*/  STS [R9+0xc4], R8 ;  /* 0x0000c40809007388 */ /* 0x0005e80000000800 */
[----:B------:R2:W-:Y:S01]  /*1160*/  STS [R9+0xc8], R7 ;  /* 0x0000c80709007388 */ /* 0x0005e20000000800 */
[----:B------:R-:W-:Y:S01]  /*1170*/  NOP ;  /* 0x0000000000007918 */ /* 0x000fe20000000000 */
.L_x_2186:
        /* <DEDUP_REMOVED lines=12> */
.L_x_2172:
[----:B------:R-:W-:Y:S05]  /*1240*/  BSYNC B0 ;  /* 0x0000000000007941 */ /* 0x000fea0003800000 */
.L_x_2171:
[----:B------:R-:W-:-:S13]  /*1250*/  R2UR UR4, R3 ;  /* 0x00000000030472ca */ /* 0x000fda00000e0000 */
[----:B------:R-:W-:Y:S05]  /*1260*/  BRA.DIV UR4, `(.L_x_2173) ;  /* 0x0000000a04d87947 */ /* 0x000fea000b800000 */
[----:B------:R-:W-:Y:S01]  /*1270*/  NOP ;  /* 0x0000000000007918 */ /* 0x000fe20000000000 */
[----:B------:R3:W-:Y:S04]  /*1280*/  STS [R9+0xc0], R12 ;  /* 0x0000c00c09007388 */ /* 0x0007e80000000800 */
[----:B------:R3:W-:Y:S04]  /*1290*/  STS [R9+0xc4], R8 ;  /* 0x0000c40809007388 */ /* 0x0007e80000000800 */
[----:B------:R3:W-:Y:S01]  /*12a0*/  STS [R9+0xc8], R7 ;  /* 0x0000c80709007388 */ /* 0x0007e20000000800 */
[----:B------:R-:W-:Y:S01]  /*12b0*/  NOP ;  /* 0x0000000000007918 */ /* 0x000fe20000000000 */
.L_x_2190:
        /* <DEDUP_REMOVED lines=12> */
.L_x_2175:
[----:B------:R-:W-:Y:S05]  /*1380*/  BSYNC B0 ;  /* 0x0000000000007941 */ /* 0x000fea0003800000 */
.L_x_2174:
        /* <DEDUP_REMOVED lines=25> */
.L_x_2196:
        /* <DEDUP_REMOVED lines=76> */
.L_x_2163:
        /* <DEDUP_REMOVED lines=35> */
.L_x_2164:
[----:B0-----:R-:W-:Y:S05]  /*1c10*/  WARPSYNC.COLLECTIVE R3, `(.L_x_2177) ;  /* 0x0000000003087348 */ /* 0x001fea0003c00000 */
[----:B------:R-:W-:Y:S01]  /*1c20*/  NOP ;  /* 0x0000000000007918 */ /* 0x000fe20000000000 */
[----:B0-----:R-:W-:Y:S01]  /*1c30*/  ENDCOLLECTIVE ;  /* 0x000000000000791b */ /* 0x001fe20003800000 */
.L_x_2177:
[----:B------:R-:W-:Y:S05]  /*1c40*/  BRA `(.L_x_2178) ;  /* 0xfffffff000ac7947 */ /* 0x000fea000383ffff */
.L_x_2167:
[----:B------:R-:W-:Y:S01]  /*1c50*/  BSSY B0, `(.L_x_2179) ;  /* 0x0000004000007945 */ /* 0x000fe20003800000 */
[----:B0-----:R-:W-:Y:S05]  /*1c60*/  WARPSYNC.COLLECTIVE R3, `(.L_x_2180) ;  /* 0x0000000003087348 */ /* 0x001fea0003c00000 */
[----:B------:R-:W-:Y:S01]  /*1c70*/  NOP ;  /* 0x0000000000007918 */ /* 0x000fe20000000000 */
[----:B0-----:R-:W-:Y:S01]  /*1c80*/  ENDCOLLECTIVE ;  /* 0x000000000000791b */ /* 0x001fe20003800000 */
.L_x_2180:
[----:B------:R-:W-:Y:S05]  /*1c90*/  BSYNC B0 ;  /* 0x0000000000007941 */ /* 0x000fea0003800000 */
.L_x_2179:
[----:B------:R0:W-:Y:S04]  /*1ca0*/  STS [R9+0xc0], R12 ;  /* 0x0000c00c09007388 */ /* 0x0001e80000000800 */
[----:B------:R0:W-:Y:S04]  /*1cb0*/  STS [R9+0xc4], R8 ;  /* 0x0000c40809007388 */ /* 0x0001e80000000800 */
[----:B------:R0:W-:Y:S02]  /*1cc0*/  STS [R9+0xc8], R7 ;  /* 0x0000c80709007388 */ /* 0x0001e40000000800 */
[----:B0-----:R-:W-:Y:S05]  /*1cd0*/  WARPSYNC.COLLECTIVE R3, `(.L_x_2181) ;  /* 0x0000000003087348 */ /* 0x001fea0003c00000 */
[----:B------:R-:W-:Y:S01]  /*1ce0*/  NOP ;  /* 0x0000000000007918 */ /* 0x000fe20000000000 */
[----:B0-----:R-:W-:Y:S01]  /*1cf0*/  ENDCOLLECTIVE ;  /* 0x000000000000791b */ /* 0x001fe20003800000 */
.L_x_2181:
[----:B------:R-:W-:Y:S05]  /*1d00*/  BRA `(.L_x_2182) ;  /* 0xfffffff000cc7947 */ /* 0x000fea000383ffff */
.L_x_2170:
[----:B------:R-:W-:Y:S01]  /*1d10*/  BSSY B0, `(.L_x_2183) ;  /* 0x0000004000007945 */ /* 0x000fe20003800000 */
[----:B01----:R-:W-:Y:S05]  /*1d20*/  WARPSYNC.COLLECTIVE R3, `(.L_x_2184) ;  /* 0x0000000003087348 */ /* 0x003fea0003c00000 */
[----:B------:R-:W-:Y:S01]  /*1d30*/  NOP ;  /* 0x0000000000007918 */ /* 0x000fe20000000000 */
[----:B01----:R-:W-:Y:S01]  /*1d40*/  ENDCOLLECTIVE ;  /* 0x000000000000791b */ /* 0x003fe20003800000 */
.L_x_2184:
[----:B------:R-:W-:Y:S05]  /*1d50*/  BSYNC B0 ;  /* 0x0000000000007941 */ /* 0x000fea0003800000 */
.L_x_2183:
[----:B------:R0:W-:Y:S04]  /*1d60*/  STS [R9+0xc0], R12 ;  /* 0x0000c00c09007388 */ /* 0x0001e80000000800 */
[----:B------:R0:W-:Y:S04]  /*1d70*/  STS [R9+0xc4], R8 ;  /* 0x0000c40809007388 */ /* 0x0001e80000000800 */
[----:B------:R0:W-:Y:S02]  /*1d80*/  STS [R9+0xc8], R7 ;  /* 0x0000c80709007388 */ /* 0x0001e40000000800 */
[----:B0-----:R-:W-:Y:S05]  /*1d90*/  WARPSYNC.COLLECTIVE R3, `(.L_x_2185) ;  /* 0x0000000003087348 */ /* 0x001fea0003c00000 */
[----:B------:R-:W-:Y:S01]  /*1da0*/  NOP ;  /* 0x0000000000007918 */ /* 0x000fe20000000000 */
[----:B0-----:R-:W-:Y:S01]  /*1db0*/  ENDCOLLECTIVE ;  /* 0x000000000000791b */ /* 0x001fe20003800000 */
.L_x_2185:
[----:B------:R-:W-:Y:S05]  /*1dc0*/  BRA `(.L_x_2186) ;  /* 0xfffffff000ec7947 */ /* 0x000fea000383ffff */
.L_x_2173:
[----:B------:R-:W-:Y:S01]  /*1dd0*/  BSSY B0, `(.L_x_2187) ;  /* 0x0000004000007945 */ /* 0x000fe20003800000 */
[----:B012---:R-:W-:Y:S05]  /*1de0*/  WARPSYNC.COLLECTIVE R3, `(.L_x_2188) ;  /* 0x0000000003087348 */ /* 0x007fea0003c00000 */
[----:B------:R-:W-:Y:S01]  /*1df0*/  NOP ;  /* 0x0000000000007918 */ /* 0x000fe20000000000 */
[----:B012---:R-:W-:Y:S01]  /*1e00*/  ENDCOLLECTIVE ;  /* 0x000000000000791b */ /* 0x007fe20003800000 */
.L_x_2188:
[----:B------:R-:W-:Y:S05]  /*1e10*/  BSYNC B0 ;  /* 0x0000000000007941 */ /* 0x000fea0003800000 */
.L_x_2187:
[----:B------:R0:W-:Y:S04]  /*1e20*/  STS [R9+0xc0], R12 ;  /* 0x0000c00c09007388 */ /* 0x0001e80000000800 */
[----:B------:R0:W-:Y:S04]  /*1e30*/  STS [R9+0xc4], R8 ;  /* 0x0000c40809007388 */ /* 0x0001e80000000800 */
[----:B------:R0:W-:Y:S02]  /*1e40*/  STS [R9+0xc8], R7 ;  /* 0x0000c80709007388 */ /* 0x0001e40000000800 */
[----:B0-----:R-:W-:Y:S05]  /*1e50*/  WARPSYNC.COLLECTIVE R3, `(.L_x_2189) ;  /* 0x0000000003087348 */ /* 0x001fea0003c00000 */
[----:B------:R-:W-:Y:S01]  /*1e60*/  NOP ;  /* 0x0000000000007918 */ /* 0x000fe20000000000 */
[----:B0-----:R-:W-:Y:S01]  /*1e70*/  ENDCOLLECTIVE ;  /* 0x000000000000791b */ /* 0x001fe20003800000 */
.L_x_2189:
[----:B------:R-:W-:Y:S05]  /*1e80*/  BRA `(.L_x_2190) ;  /* 0xfffffff4000c7947 */ /* 0x000fea000383ffff */
.L_x_2176:
[----:B------:R-:W-:Y:S01]  /*1e90*/  BSSY B0, `(.L_x_2191) ;  /* 0x0000005000007945 */ /* 0x000fe20003800000 */
[----:B------:R-:W-:-:S13]  /*1ea0*/  ISETP.GE.U32.AND P0, PT, R2, 0x10, PT ;  /* 0x000000100200780c */ /* 0x000fda0003f06070 */
[----:B0123--:R-:W-:Y:S05]  /*1eb0*/  WARPSYNC.COLLECTIVE R3, `(.L_x_2192) ;  /* 0x0000000003087348 */ /* 0x00ffea0003c00000 */
[----:B------:R-:W-:Y:S01]  /*1ec0*/  NOP ;  /* 0x0000000000007918 */ /* 0x000fe20000000000 */
[----:B0123--:R-:W-:Y:S01]  /*1ed0*/  ENDCOLLECTIVE ;  /* 0x000000000000791b */ /* 0x00ffe20003800000 */
.L_x_2192:
[----:B------:R-:W-:Y:S05]  /*1ee0*/  BSYNC B0 ;  /* 0x0000000000007941 */ /* 0x000fea0003800000 */
.L_x_2191:
[----:B------:R0:W-:Y:S01]  /*1ef0*/  STS [R9+0xc0], R12 ;  /* 0x0000c00c09007388 */ /* 0x0001e20000000800 */
[----:B------:R-:W-:-:S03]  /*1f00*/  ISETP.NE.OR P1, PT, R12, RZ, !P0 ;  /* 0x000000ff0c00720c */ /* 0x000fc60004725670 */
[----:B------:R0:W-:Y:S04]  /*1f10*/  STS [R9+0xc4], R8 ;  /* 0x0000c40809007388 */ /* 0x0001e80000000800 */
[----:B------:R0:W-:Y:S06]  /*1f20*/  STS [R9+0xc8], R7 ;  /* 0x0000c80709007388 */ /* 0x0001ec0000000800 */
[----:B0-----:R-:W-:Y:S05]  /*1f30*/  WARPSYNC.COLLECTIVE R3, `(.L_x_2193) ;  /* 0x0000000003087348 */ /* 0x001fea0003c00000 */
[----:B------:R-:W-:Y:S01]  /*1f40*/  NOP ;  /* 0x0000000000007918 */ /* 0x000fe20000000000 */
[----:B0-----:R-:W-:Y:S01]  /*1f50*/  ENDCOLLECTIVE ;  /* 0x000000000000791b */ /* 0x001fe20003800000 */
.L_x_2193:
        /* <DEDUP_REMOVED lines=9> */
.L_x_2194:
        /* <DEDUP_REMOVED lines=9> */
.L_x_2195:
[----:B------:R-:W-:Y:S05]  /*2080*/  BRA `(.L_x_2196) ;  /* 0xfffffff400247947 */ /* 0x000fea000383ffff */
.L_x_2197:
        /* <DEDUP_REMOVED lines=15> */
.L_x_4468:


//--------------------- .text._Z30group_norm_nhwc_fwd_sum_kernelI11Fp32IOFp16WLi168EEv26Group_norm_nhwc_fwd_params --------------------------
	.section	.text._Z30group_norm_nhwc_fwd_sum_kernelI11Fp32IOFp16WLi168EEv26Group_norm_nhwc_fwd_params,"ax",@progbits
	.align	128
        .global         _Z30group_norm_nhwc_fwd_sum_kernelI11Fp32IOFp16WLi168EEv26Group_norm_nhwc_fwd_params
        .type           _Z30group_norm_nhwc_fwd_sum_kernelI11Fp32IOFp16WLi168EEv26Group_norm_nhwc_fwd_params,@function
        .size           _Z30group_norm_nhwc_fwd_sum_kernelI11Fp32IOFp16WLi168EEv26Group_norm_nhwc_fwd_params,(.L_x_4469 - _Z30group_norm_nhwc_fwd_sum_kernelI11Fp32IOFp16WLi168EEv26Group_norm_nhwc_fwd_params)
        .other          _Z30group_norm_nhwc_fwd_sum_kernelI11Fp32IOFp16WLi168EEv26Group_norm_nhwc_fwd_params,@"STO_CUDA_ENTRY STV_DEFAULT"
_Z30group_norm_nhwc_fwd_sum_kernelI11Fp32IOFp16WLi168EEv26Group_norm_nhwc_fwd_params:
.text._Z30group_norm_nhwc_fwd_sum_kernelI11Fp32IOFp16WLi168EEv26Group_norm_nhwc_fwd_params:
        /* <DEDUP_REMOVED lines=41> */
.L_x_2200:
        /* <DEDUP_REMOVED lines=23> */
.L_x_2199:
        /* <DEDUP_REMOVED lines=9> */
.L_x_2201:
        /* <DEDUP_REMOVED lines=79> */
.L_x_2198:
        /* <DEDUP_REMOVED lines=84> */
.L_x_2217:
        /* <DEDUP_REMOVED lines=12> */
.L_x_2205:
[----:B------:R-:W-:Y:S05]  /*0f80*/  BSYNC B0 ;  /* 0x0000000000007941 */ /* 0x000fea0003800000 */
.L_x_2204:
[----:B------:R-:W-:-:S13]  /*0f90*/  R2UR UR5, R3 ;  /* 0x00000000030572ca */ /* 0x000fda00000e0000 */
[----:B------:R-:W-:Y:S05]  /*0fa0*/  BRA.DIV UR5, `(.L_x_2206) ;  /* 0x0000000e050c7947 */ /* 0x000fea000b800000 */
[----:B------:R-:W-:Y:S01]  /*0fb0*/  NOP ;  /* 0x0000000000007918 */ /* 0x000fe20000000000 */
[----:B------:R0:W-:Y:S04]  /*0fc0*/  STS [R9+0xc0], R16 ;  /* 0x0000c01009007388 */ /* 0x0001e80000000800 */
[----:B------:R0:W-:Y:S04]  /*0fd0*/  STS [R9+0xc4], R10 ;  /* 0x0000c40a09007388 */ /* 0x0001e80000000800 */
[----:B------:R0:W-:Y:S01]  /*0fe0*/  STS [R9+0xc8], R11 ;  /* 0x0000c80b09007388 */ /* 0x0001e20000000800 */
[----:B------:R-:W-:Y:S01]  /*0ff0*/  NOP ;  /* 0x0000000000007918 */ /* 0x000fe20000000000 */
.L_x_2221:
        /* <DEDUP_REMOVED lines=12> */
.L_x_2208:
[----:B------:R-:W-:Y:S05]  /*10c0*/  BSYNC B0 ;  /* 0x0000000000007941 */ /* 0x000fea0003800000 */
.L_x_2207:
[----:B------:R-:W-:-:S13]  /*10d0*/  R2UR UR5, R3 ;  /* 0x00000000030572ca */ /* 0x000fda00000e0000 */
[----:B------:R-:W-:Y:S05]  /*10e0*/  BRA.DIV UR5, `(.L_x_2209) ;  /* 0x0000000a05ec7947 */ /* 0x000fea000b800000 */
[----:B------:R-:W-:Y:S01]  /*10f0*/  NOP ;  /* 0x0000000000007918 */ /* 0x000fe20000000000 */
[----:B------:R2:W-:Y:S04]  /*1100*/  STS [R9+0xc0], R16 ;  /* 0x0000c01009007388 */ /* 0x0005e80000000800 */
[----:B------:R2:W-:Y:S04]  /*1110*/  STS [R9+0xc4], R10 ;  /* 0x0000c40a09007388 */ /* 0x0005e80000000800 */
[----:B------:R2:W-:Y:S01]  /*1120*/  STS [R9+0xc8], R11 ;  /* 0x0000c80b09007388 */ /* 0x0005e20000000800 */
[----:B------:R-:W-:Y:S01]  /*1130*/  NOP ;  /* 0x0000000000007918 */ /* 0x000fe20000000000 */
.L_x_2225:
        /* <DEDUP_REMOVED lines=12> */
.L_x_2211:
[----:B------:R-:W-:Y:S05]  /*1200*/  BSYNC B0 ;  /* 0x0000000000007941 */ /* 0x000fea0003800000 */
.L_x_2210:
[----:B------:R-:W-:-:S13]  /*1210*/  R2UR UR5, R3 ;  /* 0x00000000030572ca */ /* 0x000fda00000e0000 */
[----:B------:R-:W-:Y:S05]  /*1220*/  BRA.DIV UR5, `(.L_x_2212) ;  /* 0x0000000a05cc7947 */ /* 0x000fea000b800000 */
[----:B------:R-:W-:Y:S01]  /*1230*/  NOP ;  /* 0x0000000000007918 */ /* 0x000fe20000000000 */
[----:B------:R3:W-:Y:S04]  /*1240*/  STS [R9+0xc0], R16 ;  /* 0x0000c01009007388 */ /* 0x0007e80000000800 */
[----:B------:R3:W-:Y:S04]  /*1250*/  STS [R9+0xc4], R10 ;  /* 0x0000c40a09007388 */ /* 0x0007e80000000800 */
[----:B------:R3:W-:Y:S01]  /*1260*/  STS [R9+0xc8], R11 ;  /* 0x0000c80b09007388 */ /* 0x0007e20000000800 */
[----:B------:R-:W-:Y:S01]  /*1270*/  NOP ;  /* 0x0000000000007918 */ /* 0x000fe20000000000 */
.L_x_2229:
        /* <DEDUP_REMOVED lines=12> */
.L_x_2214:
[----:B------:R-:W-:Y:S05]  /*1340*/  BSYNC B0 ;  /* 0x0000000000007941 */ /* 0x000fea0003800000 */
.L_x_2213:
        /* <DEDUP_REMOVED lines=25> */
.L_x_2235:
        /* <DEDUP_REMOVED lines=72> */
.L_x_2202:
        /* <DEDUP_REMOVED lines=36> */
.L_x_2203:
[----:B-1----:R-:W-:Y:S05]  /*1ba0*/  WARPSYNC.COLLECTIVE R3, `(.L_x_2216) ;  /* 0x0000000003087348 */ /* 0x002fea0003c00000 */
[----:B------:R-:W-:Y:S01]  /*1bb0*/  NOP ;  /* 0x0000000000007918 */ /* 0x000fe20000000000 */
[----:B-1----:R-:W-:Y:S01]  /*1bc0*/  ENDCOLLECTIVE ;  /* 0x000000000000791b */ /* 0x002fe20003800000 */
.L_x_2216:
[----:B------:R-:W-:Y:S05]  /*1bd0*/  BRA `(.L_x_2217) ;  /* 0xfffffff000b87947 */ /* 0x000fea000383ffff */
.L_x_2206:
[----:B------:R-:W-:Y:S01]  /*1be0*/  BSSY B0, `(.L_x_2218) ;  /* 0x0000004000007945 */ /* 0x000fe20003800000 */
[----:B-1----:R-:W-:Y:S05]  /*1bf0*/  WARPSYNC.COLLECTIVE R3, `(.L_x_2219) ;  /* 0x0000000003087348 */ /* 0x002fea0003c00000 */
[----:B------:R-:W-:Y:S01]  /*1c00*/  NOP ;  /* 0x0000000000007918 */ /* 0x000fe20000000000 */
[----:B-1----:R-:W-:Y:S01]  /*1c10*/  ENDCOLLECTIVE ;  /* 0x000000000000791b */ /* 0x002fe20003800000 */
.L_x_2219:
[----:B------:R-:W-:Y:S05]  /*1c20*/  BSYNC B0 ;  /* 0x0000000000007941 */ /* 0x000fea0003800000 */
.L_x_2218:
[----:B------:R0:W-:Y:S04]  /*1c30*/  STS [R9+0xc0], R16 ;  /* 0x0000c01009007388 */ /* 0x0001e80000000800 */
[----:B------:R0:W-:Y:S04]  /*1c40*/  STS [R9+0xc4], R10 ;  /* 0x0000c40a09007388 */ /* 0x0001e80000000800 */
[----:B------:R0:W-:Y:S02]  /*1c50*/  STS [R9+0xc8], R11 ;  /* 0x0000c80b09007388 */ /* 0x0001e40000000800 */
[----:B0-----:R-:W-:Y:S05]  /*1c60*/  WARPSYNC.COLLECTIVE R3, `(.L_x_2220) ;  /* 0x0000000003087348 */ /* 0x001fea0003c00000 */
[----:B------:R-:W-:Y:S01]  /*1c70*/  NOP ;  /* 0x0000000000007918 */ /* 0x000fe20000000000 */
[----:B0-----:R-:W-:Y:S01]  /*1c80*/  ENDCOLLECTIVE ;  /* 0x000000000000791b */ /* 0x001fe20003800000 */
.L_x_2220:
[----:B------:R-:W-:Y:S05]  /*1c90*/  BRA `(.L_x_2221) ;  /* 0xfffffff000d87947 */ /* 0x000fea000383ffff */
.L_x_2209:
[----:B------:R-:W-:Y:S01]  /*1ca0*/  BSSY B0, `(.L_x_2222) ;  /* 0x0000004000007945 */ /* 0x000fe20003800000 */
[----:B01----:R-:W-:Y:S05]  /*1cb0*/  WARPSYNC.COLLECTIVE R3, `(.L_x_2223) ;  /* 0x0000000003087348 */ /* 0x003fea0003c00000 */
[----:B------:R-:W-:Y:S01]  /*1cc0*/  NOP ;  /* 0x0000000000007918 */ /* 0x000fe20000000000 */
[----:B01----:R-:W-:Y:S01]  /*1cd0*/  ENDCOLLECTIVE ;  /* 0x000000000000791b */ /* 0x003fe20003800000 */
.L_x_2223:
[----:B------:R-:W-:Y:S05]  /*1ce0*/  BSYNC B0 ;  /* 0x0000000000007941 */ /* 0x000fea0003800000 */
.L_x_2222:
[----:B------:R0:W-:Y:S04]  /*1cf0*/  STS [R9+0xc0], R16 ;  /* 0x0000c01009007388 */ /* 0x0001e80000000800 */
[----:B------:R0:W-:Y:S04]  /*1d00*/  STS [R9+0xc4], R10 ;  /* 0x0000c40a09007388 */ /* 0x0001e80000000800 */
[----:B------:R0:W-:Y:S02]  /*1d10*/  STS [R9+0xc8], R11 ;  /* 0x0000c80b09007388 */ /* 0x0001e40000000800 */
[----:B0-----:R-:W-:Y:S05]  /*1d20*/  WARPSYNC.COLLECTIVE R3, `(.L_x_2224) ;  /* 0x0000000003087348 */ /* 0x001fea0003c00000 */
[----:B------:R-:W-:Y:S01]  /*1d30*/  NOP ;  /* 0x0000000000007918 */ /* 0x000fe20000000000 */
[----:B0-----:R-:W-:Y:S01]  /*1d40*/  ENDCOLLECTIVE ;  /* 0x000000000000791b */ /* 0x001fe20003800000 */
.L_x_2224:
[----:B------:R-:W-:Y:S05]  /*1d50*/  BRA `(.L_x_2225) ;  /* 0xfffffff000f87947 */ /* 0x000fea000383ffff */
.L_x_2212:
[----:B------:R-:W-:Y:S01]  /*1d60*/  BSSY B0, `(.L_x_2226) ;  /* 0x0000004000007945 */ /* 0x000fe20003800000 */
[----:B012---:R-:W-:Y:S05]  /*1d70*/  WARPSYNC.COLLECTIVE R3, `(.L_x_2227) ;  /* 0x0000000003087348 */ /* 0x007fea0003c00000 */
[----:B------:R-:W-:Y:S01]  /*1d80*/  NOP ;  /* 0x0000000000007918 */ /* 0x000fe20000000000 */
[----:B012---:R-:W-:Y:S01]  /*1d90*/  ENDCOLLECTIVE ;  /* 0x000000000000791b */ /* 0x007fe20003800000 */
.L_x_2227:
[----:B------:R-:W-:Y:S05]  /*1da0*/  BSYNC B0 ;  /* 0x0000000000007941 */ /* 0x000fea0003800000 */
.L_x_2226:
[----:B------:R0:W-:Y:S04]  /*1db0*/  STS [R9+0xc0], R16 ;  /* 0x0000c01009007388 */ /* 0x0001e80000000800 */
[----:B------:R0:W-:Y:S04]  /*1dc0*/  STS [R9+0xc4], R10 ;  /* 0x0000c40a09007388 */ /* 0x0001e80000000800 */
[----:B------:R0:W-:Y:S02]  /*1dd0*/  STS [R9+0xc8], R11 ;  /* 0x0000c80b09007388 */ /* 0x0001e40000000800 */
[----:B0-----:R-:W-:Y:S05]  /*1de0*/  WARPSYNC.COLLECTIVE R3, `(.L_x_2228) ;  /* 0x0000000003087348 */ /* 0x001fea0003c00000 */
[----:B------:R-:W-:Y:S01]  /*1df0*/  NOP ;  /* 0x0000000000007918 */ /* 0x000fe20000000000 */
[----:B0-----:R-:W-:Y:S01]  /*1e00*/  ENDCOLLECTIVE ;  /* 0x000000000000791b */ /* 0x001fe20003800000 */
.L_x_2228:
[----:B------:R-:W-:Y:S05]  /*1e10*/  BRA `(.L_x_2229) ;  /* 0xfffffff400187947 */ /* 0x000fea000383ffff */
.L_x_2215:
[----:B------:R-:W-:Y:S01]  /*1e20*/  BSSY B0, `(.L_x_2230) ;  /* 0x0000005000007945 */ /* 0x000fe20003800000 */
[----:B------:R-:W-:-:S13]  /*1e30*/  ISETP.GE.U32.AND P0, PT, R2, 0x10, PT ;  /* 0x000000100200780c */ /* 0x000fda0003f06070 */
[----:B0123--:R-:W-:Y:S05]  /*1e40*/  WARPSYNC.COLLECTIVE R3, `(.L_x_2231) ;  /* 0x0000000003087348 */ /* 0x00ffea0003c00000 */
[----:B------:R-:W-:Y:S01]  /*1e50*/  NOP ;  /* 0x0000000000007918 */ /* 0x000fe20000000000 */
[----:B0123--:R-:W-:Y:S01]  /*1e60*/  ENDCOLLECTIVE ;  /* 0x000000000000791b */ /* 0x00ffe20003800000 */
.L_x_2231:
[----:B------:R-:W-:Y:S05]  /*1e70*/  BSYNC B0 ;  /* 0x0000000000007941 */ /* 0x000fea0003800000 */
.L_x_2230:
[----:B------:R0:W-:Y:S01]  /*1e80*/  STS [R9+0xc0], R16 ;  /* 0x0000c01009007388 */ /* 0x0001e20000000800 */
[----:B------:R-:W-:-:S03]  /*1e90*/  ISETP.NE.OR P1, PT, R16, RZ, !P0 ;  /* 0x000000ff1000720c */ /* 0x000fc60004725670 */
[----:B------:R0:W-:Y:S04]  /*1ea0*/  STS [R9+0xc4], R10 ;  /* 0x0000c40a09007388 */ /* 0x0001e80000000800 */
[----:B------:R0:W-:Y:S06]  /*1eb0*/  STS [R9+0xc8], R11 ;  /* 0x0000c80b09007388 */ /* 0x0001ec0000000800 */
[----:B0-----:R-:W-:Y:S05]  /*1ec0*/  WARPSYNC.COLLECTIVE R3, `(.L_x_2232) ;  /* 0x0000000003087348 */ /* 0x001fea0003c00000 */
[----:B------:R-:W-:Y:S01]  /*1ed0*/  NOP ;  /* 0x0000000000007918 */ /* 0x000fe20000000000 */
[----:B0-----:R-:W-:Y:S01]  /*1ee0*/  ENDCOLLECTIVE ;  /* 0x000000000000791b */ /* 0x001fe20003800000 */
.L_x_2232:
        /* <DEDUP_REMOVED lines=9> */
.L_x_2233:
        /* <DEDUP_REMOVED lines=9> */
.L_x_2234:
[----:B------:R-:W-:Y:S05]  /*2010*/  BRA `(.L_x_2235) ;  /* 0xfffffff400307947 */ /* 0x000fea000383ffff */
.L_x_2236:
        /* <DEDUP_REMOVED lines=14> */
.L_x_4469:


//--------------------- .text._Z30group_norm_nhwc_fwd_sum_kernelI11Fp32IOFp16WLi64EEv26Group_norm_nhwc_fwd_params --------------------------
	.section	.text._Z30group_norm_nhwc_fwd_sum_kernelI11Fp32IOFp16WLi64EEv26Group_norm_nhwc_fwd_params,"ax",@progbits
	.align	128
        .global         _Z30group_norm_nhwc_fwd_sum_kernelI11Fp32IOFp16WLi64EEv26Group_norm_nhwc_fwd_params
        .type           _Z30group_norm_nhwc_fwd_sum_kernelI11Fp32IOFp16WLi64EEv26Group_norm_nhwc_fwd_params,@function
        .size           _Z30group_norm_nhwc_fwd_sum_kernelI11Fp32IOFp16WLi64EEv26Group_norm_nhwc_fwd_params,(.L_x_4470 - _Z30group_norm_nhwc_fwd_sum_kernelI11Fp32IOFp16WLi64EEv26Group_norm_nhwc_fwd_params)
        .other          _Z30group_norm_nhwc_fwd_sum_kernelI11Fp32IOFp16WLi64EEv26Group_norm_nhwc_fwd_params,@"STO_CUDA_ENTRY STV_DEFAULT"
_Z30group_norm_nhwc_fwd_sum_kernelI11Fp32IOFp16WLi64EEv26Group_norm_nhwc_fwd_params:
.text._Z30group_norm_nhwc_fwd_sum_kernelI11Fp32IOFp16WLi64EEv26Group_norm_nhwc_fwd_params:
        /* <DEDUP_REMOVED lines=41> */
.L_x_2239:
        /* <DEDUP_REMOVED lines=22> */
.L_x_2238:
        /* <DEDUP_REMOVED lines=15> */
.L_x_2240:
        /* <DEDUP_REMOVED lines=78> */
.L_x_2237:
        /* <DEDUP_REMOVED lines=99> */
.L_x_2261:
        /* <DEDUP_REMOVED lines=13> */
.L_x_2241:
        /* <DEDUP_REMOVED lines=34> */
.L_x_2242:
        /* <DEDUP_REMOVED lines=9> */
.L_x_2243:
[----:B------:R-:W-:Y:S01]  /*1370*/  IMAD.MOV.U32 R22, RZ, RZ, R15 ;  /* 0x000000ffff167224 */ /* 0x000fe200078e000f */
[----:B------:R-:W-:-:S07]  /*1380*/  MOV R17, R19 ;  /* 0x0000001300117202 */ /* 0x000fce0000000f00 */
[----:B------:R-:W-:Y:S05]  /*1390*/  WARPSYNC.COLLECTIVE R21, `(.L_x_2244) ;  /* 0x0000000015087348 */ /* 0x000fea0003c00000 */
[----:B------:R0:W1:Y:S02]  /*13a0*/  SHFL.UP P0, R19, R22, R23, R24 ;  /* 0x0400001716137389 */ /* 0x0000640000000018 */
[----:B01----:R-:W-:Y:S01]  /*13b0*/  ENDCOLLECTIVE ;  /* 0x000000000000791b */ /* 0x003fe20003800000 */
.L_x_2244:
[----:B------:R-:W-:Y:S01]  /*13c0*/  @P3 IADD3 R10, R10, R17, RZ ;  /* 0x000000110a0a3210 */ /* 0x000fe20007ffe0ff */
[----:B------:R-:W-:Y:S01]  /*13d0*/  IMAD.MOV.U32 R22, RZ, RZ, R16 ;  /* 0x000000ffff167224 */ /* 0x000fe200078e0010 */
[----:B------:R-:W-:-:S07]  /*13e0*/  MOV R18, R19 ;  /* 0x0000001300127202 */ /* 0x000fce0000000f00 */
[----:B------:R-:W-:Y:S05]  /*13f0*/  WARPSYNC.COLLECTIVE R21, `(.L_x_2245) ;  /* 0x0000000015087348 */ /* 0x000fea0003c00000 */
[----:B------:R0:W1:Y:S02]  /*1400*/  SHFL.UP P0, R19, R22, R23, R24 ;  /* 0x0400001716137389 */ /* 0x0000640000000018 */
[----:B01----:R-:W-:Y:S01]  /*1410*/  ENDCOLLECTIVE ;  /* 0x000000000000791b */ /* 0x003fe20003800000 */
.L_x_2245:
        /* <DEDUP_REMOVED lines=9> */
.L_x_2246:
[----:B------:R-:W-:Y:S02]  /*14b0*/  ISETP.GE.AND P3, PT, R14, 0x2, PT ;  /* 0x000000020e00780c */ /* 0x000fe40003f66270 */
[----:B------:R-:W-:Y:S02]  /*14c0*/  ISETP.NE.AND P2, PT, R10, RZ, PT ;  /* 0x000000ff0a00720c */ /* 0x000fe40003f45270 */
[----:B------:R-:W-:Y:S01]  /*14d0*/  MOV R22, R15 ;  /* 0x0000000f00167202 */ /* 0x000fe20000000f00 */
[----:B------:R-:W-:-:S10]  /*14e0*/  IMAD.MOV.U32 R17, RZ, RZ, R19 ;  /* 0x000000ffff117224 */ /* 0x000fd400078e0013 */
[----:B------:R-:W-:Y:S05]  /*14f0*/  WARPSYNC.COLLECTIVE R21, `(.L_x_2247) ;  /* 0x0000000015087348 */ /* 0x000fea0003c00000 */
[----:B------:R0:W1:Y:S02]  /*1500*/  SHFL.UP P0, R19, R22, R23, R24 ;  /* 0x0400001716137389 */ /* 0x0000640000000018 */
[----:B01----:R-:W-:Y:S01]  /*1510*/  ENDCOLLECTIVE ;  /* 0x000000000000791b */ /* 0x003fe20003800000 */
.L_x_2247:
[----:B------:R-:W-:Y:S01]  /*1520*/  @P3 IMAD.IADD R10, R10, 0x1, R17 ;  /* 0x000000010a0a3824 */ /* 0x000fe200078e0211 */
[----:B------:R-:W-:Y:S01]  /*1530*/  MOV R22, R16 ;  /* 0x0000001000167202 */ /* 0x000fe20000000f00 */
[----:B------:R-:W-:-:S07]  /*1540*/  IMAD.MOV.U32 R18, RZ, RZ, R19 ;  /* 0x000000ffff127224 */ /* 0x000fce00078e0013 */
[----:B------:R-:W-:Y:S05]  /*1550*/  WARPSYNC.COLLECTIVE R21, `(.L_x_2248) ;  /* 0x0000000015087348 */ /* 0x000fea0003c00000 */
[----:B------:R0:W1:Y:S02]  /*1560*/  SHFL.UP P0, R19, R22, R23, R24 ;  /* 0x0400001716137389 */ /* 0x0000640000000018 */
[----:B01----:R-:W-:Y:S01]  /*1570*/  ENDCOLLECTIVE ;  /* 0x000000000000791b */ /* 0x003fe20003800000 */
.L_x_2248:
        /* <DEDUP_REMOVED lines=9> */
.L_x_2249:
[----:B------:R-:W-:Y:S02]  /*1610*/  ISETP.GE.AND P3, PT, R14, 0x4, PT ;  /* 0x000000040e00780c */ /* 0x000fe40003f66270 */
[----:B------:R-:W-:Y:S01]  /*1620*/  ISETP.NE.AND P2, PT, R10, RZ, PT ;  /* 0x000000ff0a00720c */ /* 0x000fe20003f45270 */
[----:B------:R-:W-:Y:S01]  /*1630*/  IMAD.MOV.U32 R22, RZ, RZ, R15 ;  /* 0x000000ffff167224 */ /* 0x000fe200078e000f */
[----:B------:R-:W-:-:S11]  /*1640*/  MOV R17, R19 ;  /* 0x0000001300117202 */ /* 0x000fd60000000f00 */
[----:B------:R-:W-:Y:S05]  /*1650*/  WARPSYNC.COLLECTIVE R21, `(.L_x_2250) ;  /* 0x0000000015087348 */ /* 0x000fea0003c00000 */
[----:B------:R0:W1:Y:S02]  /*1660*/  SHFL.UP P0, R19, R22, R23, R24 ;  /* 0x0400001716137389 */ /* 0x0000640000000018 */
[----:B01----:R-:W-:Y:S01]  /*1670*/  ENDCOLLECTIVE ;  /* 0x000000000000791b */ /* 0x003fe20003800000 */
.L_x_2250:
[----:B------:R-:W-:Y:S01]  /*1680*/  @P3 IADD3 R10, R10, R17, RZ ;  /* 0x000000110a0a3210 */ /* 0x000fe20007ffe0ff */
[----:B------:R-:W-:Y:S01]  /*1690*/  IMAD.MOV.U32 R22, RZ, RZ, R16 ;  /* 0x000000ffff167224 */ /* 0x000fe200078e0010 */
[----:B------:R-:W-:-:S07]  /*16a0*/  MOV R18, R19 ;  /* 0x0000001300127202 */ /* 0x000fce0000000f00 */
[----:B------:R-:W-:Y:S05]  /*16b0*/  WARPSYNC.COLLECTIVE R21, `(.L_x_2251) ;  /* 0x0000000015087348 */ /* 0x000fea0003c00000 */
[----:B------:R0:W1:Y:S02]  /*16c0*/  SHFL.UP P0, R19, R22, R23, R24 ;  /* 0x0400001716137389 */ /* 0x0000640000000018 */
[----:B01----:R-:W-:Y:S01]  /*16d0*/  ENDCOLLECTIVE ;  /* 0x000000000000791b */ /* 0x003fe20003800000 */
.L_x_2251:
        /* <DEDUP_REMOVED lines=9> */
.L_x_2252:
[----:B------:R-:W-:Y:S02]  /*1770*/  ISETP.GE.AND P3, PT, R14, 0x8, PT ;  /* 0x000000080e00780c */ /* 0x000fe40003f66270 */
[----:B------:R-:W-:Y:S02]  /*1780*/  ISETP.NE.AND P2, PT, R10, RZ, PT ;  /* 0x000000ff0a00720c */ /* 0x000fe40003f45270 */
[----:B------:R-:W-:Y:S01]  /*1790*/  MOV R22, R15 ;  /* 0x0000000f00167202 */ /* 0x000fe20000000f00 */
[----:B------:R-:W-:-:S10]  /*17a0*/  IMAD.MOV.U32 R17, RZ, RZ, R19 ;  /* 0x000000ffff117224 */ /* 0x000fd400078e0013 */
[----:B------:R-:W-:Y:S05]  /*17b0*/  WARPSYNC.COLLECTIVE R21, `(.L_x_2253) ;  /* 0x0000000015087348 */ /* 0x000fea0003c00000 */
[----:B------:R0:W1:Y:S02]  /*17c0*/  SHFL.UP P0, R19, R22, R23, R24 ;  /* 0x0400001716137389 */ /* 0x0000640000000018 */
[----:B01----:R-:W-:Y:S01]  /*17d0*/  ENDCOLLECTIVE ;  /* 0x000000000000791b */ /* 0x003fe20003800000 */
.L_x_2253:
[----:B------:R-:W-:Y:S01]  /*17e0*/  @P3 IMAD.IADD R10, R10, 0x1, R17 ;  /* 0x000000010a0a3824 */ /* 0x000fe200078e0211 */
[----:B------:R-:W-:Y:S01]  /*17f0*/  MOV R22, R16 ;  /* 0x0000001000167202 */ /* 0x000fe20000000f00 */
[----:B------:R-:W-:-:S07]  /*1800*/  IMAD.MOV.U32 R18, RZ, RZ, R19 ;  /* 0x000000ffff127224 */ /* 0x000fce00078e0013 */
[----:B------:R-:W-:Y:S05]  /*1810*/  WARPSYNC.COLLECTIVE R21, `(.L_x_2254) ;  /* 0x0000000015087348 */ /* 0x000fea0003c00000 */
[----:B------:R0:W1:Y:S02]  /*1820*/  SHFL.UP P0, R19, R22, R23, R24 ;  /* 0x0400001716137389 */ /* 0x0000640000000018 */
[----:B01----:R-:W-:Y:S01]  /*1830*/  ENDCOLLECTIVE ;  /* 0x000000000000791b */ /* 0x003fe20003800000 */
.L_x_2254:
        /* <DEDUP_REMOVED lines=9> */
.L_x_2255:
[----:B------:R-:W-:Y:S01]  /*18d0*/  ISETP.GE.AND P2, PT, R14, 0x10, PT ;  /* 0x000000100e00780c */ /* 0x000fe20003f46270 */
[----:B------:R-:W-:Y:S01]  /*18e0*/  IMAD.MOV.U32 R22, RZ, RZ, R15 ;  /* 0x000000ffff167224 */ /* 0x000fe200078e000f */
[----:B------:R-:W-:-:S11]  /*18f0*/  MOV R17, R19 ;  /* 0x0000001300117202 */ /* 0x000fd60000000f00 */
[----:B------:R-:W-:Y:S05]  /*1900*/  WARPSYNC.COLLECTIVE R21, `(.L_x_2256) ;  /* 0x0000000015087348 */ /* 0x000fea0003c00000 */
[----:B------:R0:W1:Y:S02]  /*1910*/  SHFL.UP P0, R19, R22, R23, R24 ;  /* 0x0400001716137389 */ /* 0x0000640000000018 */
[----:B01----:R-:W-:Y:S01]  /*1920*/  ENDCOLLECTIVE ;  /* 0x000000000000791b */ /* 0x003fe20003800000 */
.L_x_2256:
[----:B------:R-:W-:Y:S01]  /*1930*/  IMAD.MOV.U32 R22, RZ, RZ, R16 ;  /* 0x000000ffff167224 */ /* 0x000fe200078e0010 */
[----:B------:R-:W-:-:S07]  /*1940*/  MOV R18, R19 ;  /* 0x0000001300127202 */ /* 0x000fce0000000f00 */
[----:B------:R-:W-:Y:S05]  /*1950*/  WARPSYNC.COLLECTIVE R21, `(.L_x_2257) ;  /* 0x0000000015087348 */ /* 0x000fea0003c00000 */
[----:B------:R0:W1:Y:S02]  /*1960*/  SHFL.UP P0, R19, R22, R23, R24 ;  /* 0x0400001716137389 */ /* 0x0000640000000018 */
[----:B01----:R-:W-:Y:S01]  /*1970*/  ENDCOLLECTIVE ;  /* 0x000000000000791b */ /* 0x003fe20003800000 */
.L_x_2257:
        /* <DEDUP_REMOVED lines=11> */
.L_x_2258:
[----:B------:R-:W-:Y:S01]  /*1a30*/  MOV R22, R15 ;  /* 0x0000000f00167202 */ /* 0x000fe20000000f00 */
[----:B------:R-:W-:-:S07]  /*1a40*/  IMAD.MOV.U32 R17, RZ, RZ, R19 ;  /* 0x000000ffff117224 */ /* 0x000fce00078e0013 */
[----:B------:R-:W-:Y:S05]  /*1a50*/  WARPSYNC.COLLECTIVE R21, `(.L_x_2259) ;  /* 0x0000000015087348 */ /* 0x000fea0003c00000 */
[----:B------:R0:W1:Y:S02]  /*1a60*/  SHFL.UP P0, R19, R22, R23, R24 ;  /* 0x0400001716137389 */ /* 0x0000640000000018 */
[----:B01----:R-:W-:Y:S01]  /*1a70*/  ENDCOLLECTIVE ;  /* 0x000000000000791b */ /* 0x003fe20003800000 */
.L_x_2259:
[----:B------:R-:W-:Y:S01]  /*1a80*/  MOV R22, R16 ;  /* 0x0000001000167202 */ /* 0x000fe20000000f00 */
[----:B------:R-:W-:-:S07]  /*1a90*/  IMAD.MOV.U32 R14, RZ, RZ, R19 ;  /* 0x000000ffff0e7224 */ /* 0x000fce00078e0013 */
[----:B------:R-:W-:Y:S05]  /*1aa0*/  WARPSYNC.COLLECTIVE R21, `(.L_x_2260) ;  /* 0x0000000015087348 */ /* 0x000fea0003c00000 */
[----:B------:R0:W1:Y:S02]  /*1ab0*/  SHFL.UP P0, R19, R22, R23, R24 ;  /* 0x0400001716137389 */ /* 0x0000640000000018 */
[----:B01----:R-:W-:Y:S01]  /*1ac0*/  ENDCOLLECTIVE ;  /* 0x000000000000791b */ /* 0x003fe20003800000 */
.L_x_2260:
[----:B------:R-:W-:Y:S05]  /*1ad0*/  BRA `(.L_x_2261) ;  /* 0xfffffff400447947 */ /* 0x000fea000383ffff */
.L_x_2262:
        /* <DEDUP_REMOVED lines=10> */
.L_x_4470:


//--------------------- .text._Z30group_norm_nhwc_fwd_sum_kernelI11Fp32IOFp16WLi128EEv26Group_norm_nhwc_fwd_params --------------------------
	.section	.text._Z30group_norm_nhwc_fwd_sum_kernelI11Fp32IOFp16WLi128EEv26Group_norm_nhwc_fwd_params,"ax",@progbits
	.align	128
        .global         _Z30group_norm_nhwc_fwd_sum_kernelI11Fp32IOFp16WLi128EEv26Group_norm_nhwc_fwd_params
        .type           _Z30group_norm_nhwc_fwd_sum_kernelI11Fp32IOFp16WLi128EEv26Group_norm_nhwc_fwd_params,@function
        .size           _Z30group_norm_nhwc_fwd_sum_kernelI11Fp32IOFp16WLi128EEv26Group_norm_nhwc_fwd_params,(.L_x_4471 - _Z30group_norm_nhwc_fwd_sum_kernelI11Fp32IOFp16WLi128EEv26Group_norm_nhwc_fwd_params)
        .other          _Z30group_norm_nhwc_fwd_sum_kernelI11Fp32IOFp16WLi128EEv26Group_norm_nhwc_fwd_params,@"STO_CUDA_ENTRY STV_DEFAULT"
_Z30group_norm_nhwc_fwd_sum_kernelI11Fp32IOFp16WLi128EEv26Group_norm_nhwc_fwd_params:
.text._Z30group_norm_nhwc_fwd_sum_kernelI11Fp32IOFp16WLi128EEv26Group_norm_nhwc_fwd_params:
        /* <DEDUP_REMOVED lines=41> */
.L_x_2265:
        /* <DEDUP_REMOVED lines=22> */
.L_x_2264:
        /* <DEDUP_REMOVED lines=15> */
.L_x_2266:
        /* <DEDUP_REMOVED lines=78> */
.L_x_2263:
        /* <DEDUP_REMOVED lines=123> */
.L_x_2287:
        /* <DEDUP_REMOVED lines=28> */
.L_x_2267:
        /* <DEDUP_REMOVED lines=36> */
.L_x_2268:
        /* <DEDUP_REMOVED lines=9> */
.L_x_2269:
[----:B------:R-:W-:Y:S02]  /*1600*/  ISETP.GE.AND P6, PT, R24, 0x8, PT ;  /* 0x000000081800780c */ /* 0x000fe40003fc6270 */
[----:B------:R-:W-:Y:S01]  /*1610*/  MOV R9, R22 ;  /* 0x0000001600097202 */ /* 0x000fe20000000f00 */
[----:B------:R-:W-:-:S10]  /*1620*/  IMAD.MOV.U32 R26, RZ, RZ, R27 ;  /* 0x000000ffff1a7224 */ /* 0x000fd400078e001b */
[----:B------:R-:W-:Y:S05]  /*1630*/  WARPSYNC.COLLECTIVE R0, `(.L_x_2270) ;  /* 0x0000000000087348 */ /* 0x000fea0003c00000 */
[----:B------:R0:W1:Y:S02]  /*1640*/  SHFL.UP P0, R27, R9, R6, R7 ;  /* 0x04000006091b7389 */ /* 0x0000640000000007 */
[----:B01----:R-:W-:Y:S01]  /*1650*/  ENDCOLLECTIVE ;  /* 0x000000000000791b */ /* 0x003fe20003800000 */
.L_x_2270:
[----:B------:R-:W-:Y:S01]  /*1660*/  @P5 IMAD.IADD R23, R23, 0x1, R26 ;  /* 0x0000000117175824 */ /* 0x000fe200078e021a */
[----:B------:R-:W-:Y:S01]  /*1670*/  MOV R9, R8 ;  /* 0x0000000800097202 */ /* 0x000fe20000000f00 */
[----:B------:R-:W-:-:S07]  /*1680*/  IMAD.MOV.U32 R25, RZ, RZ, R27 ;  /* 0x000000ffff197224 */ /* 0x000fce00078e001b */
[----:B------:R-:W-:Y:S05]  /*1690*/  WARPSYNC.COLLECTIVE R0, `(.L_x_2271) ;  /* 0x0000000000087348 */ /* 0x000fea0003c00000 */
[----:B------:R0:W1:Y:S02]  /*16a0*/  SHFL.UP P0, R27, R9, R6, R7 ;  /* 0x04000006091b7389 */ /* 0x0000640000000007 */
[----:B01----:R-:W-:Y:S01]  /*16b0*/  ENDCOLLECTIVE ;  /* 0x000000000000791b */ /* 0x003fe20003800000 */
.L_x_2271:
        /* <DEDUP_REMOVED lines=9> */
.L_x_2272:
[----:B------:R-:W-:Y:S02]  /*1750*/  ISETP.GE.AND P5, PT, R24, 0x2, PT ;  /* 0x000000021800780c */ /* 0x000fe40003fa6270 */
[----:B------:R-:W-:Y:S01]  /*1760*/  ISETP.NE.AND P4, PT, R23, RZ, PT ;  /* 0x000000ff1700720c */ /* 0x000fe20003f85270 */
[----:B------:R-:W-:Y:S01]  /*1770*/  IMAD.MOV.U32 R9, RZ, RZ, R22 ;  /* 0x000000ffff097224 */ /* 0x000fe200078e0016 */
[----:B------:R-:W-:-:S11]  /*1780*/  MOV R26, R27 ;  /* 0x0000001b001a7202 */ /* 0x000fd60000000f00 */
[----:B------:R-:W-:Y:S05]  /*1790*/  WARPSYNC.COLLECTIVE R0, `(.L_x_2273) ;  /* 0x0000000000087348 */ /* 0x000fea0003c00000 */
[----:B------:R0:W1:Y:S02]  /*17a0*/  SHFL.UP P0, R27, R9, R6, R7 ;  /* 0x04000006091b7389 */ /* 0x0000640000000007 */
[----:B01----:R-:W-:Y:S01]  /*17b0*/  ENDCOLLECTIVE ;  /* 0x000000000000791b */ /* 0x003fe20003800000 */
.L_x_2273:
[----:B------:R-:W-:Y:S01]  /*17c0*/  @P5 IADD3 R23, R23, R26, RZ ;  /* 0x0000001a17175210 */ /* 0x000fe20007ffe0ff */
[----:B------:R-:W-:Y:S01]  /*17d0*/  IMAD.MOV.U32 R9, RZ, RZ, R8 ;  /* 0x000000ffff097224 */ /* 0x000fe200078e0008 */
[----:B------:R-:W-:-:S07]  /*17e0*/  MOV R25, R27 ;  /* 0x0000001b00197202 */ /* 0x000fce0000000f00 */
[----:B------:R-:W-:Y:S05]  /*17f0*/  WARPSYNC.COLLECTIVE R0, `(.L_x_2274) ;  /* 0x0000000000087348 */ /* 0x000fea0003c00000 */
[----:B------:R0:W1:Y:S02]  /*1800*/  SHFL.UP P0, R27, R9, R6, R7 ;  /* 0x04000006091b7389 */ /* 0x0000640000000007 */
[----:B01----:R-:W-:Y:S01]  /*1810*/  ENDCOLLECTIVE ;  /* 0x000000000000791b */ /* 0x003fe20003800000 */
.L_x_2274:
        /* <DEDUP_REMOVED lines=9> */
.L_x_2275:
[----:B------:R-:W-:Y:S02]  /*18b0*/  ISETP.GE.AND P5, PT, R24, 0x4, PT ;  /* 0x000000041800780c */ /* 0x000fe40003fa6270 */
[----:B------:R-:W-:Y:S02]  /*18c0*/  ISETP.NE.AND P4, PT, R23, RZ, PT ;  /* 0x000000ff1700720c */ /* 0x000fe40003f85270 */
[----:B------:R-:W-:Y:S01]  /*18d0*/  MOV R9, R22 ;  /* 0x0000001600097202 */ /* 0x000fe20000000f00 */
[----:B------:R-:W-:-:S10]  /*18e0*/  IMAD.MOV.U32 R26, RZ, RZ, R27 ;  /* 0x000000ffff1a7224 */ /* 0x000fd400078e001b */
[----:B------:R-:W-:Y:S05]  /*18f0*/  WARPSYNC.COLLECTIVE R0, `(.L_x_2276) ;  /* 0x0000000000087348 */ /* 0x000fea0003c00000 */
[----:B------:R0:W1:Y:S02]  /*1900*/  SHFL.UP P0, R27, R9, R6, R7 ;  /* 0x04000006091b7389 */ /* 0x0000640000000007 */
[----:B01----:R-:W-:Y:S01]  /*1910*/  ENDCOLLECTIVE ;  /* 0x000000000000791b */ /* 0x003fe20003800000 */
.L_x_2276:
[----:B------:R-:W-:Y:S01]  /*1920*/  @P5 IMAD.IADD R23, R23, 0x1, R26 ;  /* 0x0000000117175824 */ /* 0x000fe200078e021a */
[----:B------:R-:W-:Y:S01]  /*1930*/  MOV R9, R8 ;  /* 0x0000000800097202 */ /* 0x000fe20000000f00 */
[----:B------:R-:W-:-:S07]  /*1940*/  IMAD.MOV.U32 R25, RZ, RZ, R27 ;  /* 0x000000ffff197224 */ /* 0x000fce00078e001b */
[----:B------:R-:W-:Y:S05]  /*1950*/  WARPSYNC.COLLECTIVE R0, `(.L_x_2277) ;  /* 0x0000000000087348 */ /* 0x000fea0003c00000 */
[----:B------:R0:W1:Y:S02]  /*1960*/  SHFL.UP P0, R27, R9, R6, R7 ;  /* 0x04000006091b7389 */ /* 0x0000640000000007 */
[----:B01----:R-:W-:Y:S01]  /*1970*/  ENDCOLLECTIVE ;  /* 0x000000000000791b */ /* 0x003fe20003800000 */
.L_x_2277:
        /* <DEDUP_REMOVED lines=9> */
.L_x_2278:
        /* <DEDUP_REMOVED lines=8> */
.L_x_2279:
[----:B------:R-:W-:Y:S01]  /*1a90*/  @P6 IADD3 R23, R23, R26, RZ ;  /* 0x0000001a17176210 */ /* 0x000fe20007ffe0ff */
[----:B------:R-:W-:Y:S01]  /*1aa0*/  IMAD.MOV.U32 R9, RZ, RZ, R8 ;  /* 0x000000ffff097224 */ /* 0x000fe200078e0008 */
[----:B------:R-:W-:-:S07]  /*1ab0*/  MOV R25, R27 ;  /* 0x0000001b00197202 */ /* 0x000fce0000000f00 */
[----:B------:R-:W-:Y:S05]  /*1ac0*/  WARPSYNC.COLLECTIVE R0, `(.L_x_2280) ;  /* 0x0000000000087348 */ /* 0x000fea0003c00000 */
[----:B------:R0:W1:Y:S02]  /*1ad0*/  SHFL.UP P0, R27, R9, R6, R7 ;  /* 0x04000006091b7389 */ /* 0x0000640000000007 */
[----:B01----:R-:W-:Y:S01]  /*1ae0*/  ENDCOLLECTIVE ;  /* 0x000000000000791b */ /* 0x003fe20003800000 */
.L_x_2280:
        /* <DEDUP_REMOVED lines=9> */
.L_x_2281:
[----:B------:R-:W-:Y:S01]  /*1b80*/  ISETP.NE.AND P5, PT, R23, RZ, PT ;  /* 0x000000ff1700720c */ /* 0x000fe20003fa5270 */
[----:B------:R-:W-:Y:S02]  /*1b90*/  IMAD.MOV.U32 R9, RZ, RZ, R22 ;  /* 0x000000ffff097224 */ /* 0x000fe400078e0016 */
[----:B------:R-:W-:-:S10]  /*1ba0*/  IMAD.MOV.U32 R26, RZ, RZ, R27 ;  /* 0x000000ffff1a7224 */ /* 0x000fd400078e001b */
[----:B------:R-:W-:Y:S05]  /*1bb0*/  WARPSYNC.COLLECTIVE R0, `(.L_x_2282) ;  /* 0x0000000000087348 */ /* 0x000fea0003c00000 */
[----:B------:R0:W1:Y:S02]  /*1bc0*/  SHFL.UP P0, R27, R9, R6, R7 ;  /* 0x04000006091b7389 */ /* 0x0000640000000007 */
[----:B01----:R-:W-:Y:S01]  /*1bd0*/  ENDCOLLECTIVE ;  /* 0x000000000000791b */ /* 0x003fe20003800000 */
.L_x_2282:
[----:B------:R-:W-:Y:S01]  /*1be0*/  @P4 IADD3 R23, R23, R26, RZ ;  /* 0x0000001a17174210 */ /* 0x000fe20007ffe0ff */
[----:B------:R-:W-:Y:S01]  /*1bf0*/  IMAD.MOV.U32 R9, RZ, RZ, R8 ;  /* 0x000000ffff097224 */ /* 0x000fe200078e0008 */
[----:B------:R-:W-:-:S07]  /*1c00*/  MOV R25, R27 ;  /* 0x0000001b00197202 */ /* 0x000fce0000000f00 */
[----:B------:R-:W-:Y:S05]  /*1c10*/  WARPSYNC.COLLECTIVE R0, `(.L_x_2283) ;  /* 0x0000000000087348 */ /* 0x000fea0003c00000 */
[----:B------:R0:W1:Y:S02]  /*1c20*/  SHFL.UP P0, R27, R9, R6, R7 ;  /* 0x04000006091b7389 */ /* 0x0000640000000007 */
[----:B01----:R-:W-:Y:S01]  /*1c30*/  ENDCOLLECTIVE ;  /* 0x000000000000791b */ /* 0x003fe20003800000 */
.L_x_2283:
        /* <DEDUP_REMOVED lines=9> */
.L_x_2284:
[----:B------:R-:W-:Y:S01]  /*1cd0*/  IMAD.MOV.U32 R9, RZ, RZ, R22 ;  /* 0x000000ffff097224 */ /* 0x000fe200078e0016 */
[----:B------:R-:W-:-:S07]  /*1ce0*/  MOV R25, R27 ;  /* 0x0000001b00197202 */ /* 0x000fce0000000f00 */
[----:B------:R-:W-:Y:S05]  /*1cf0*/  WARPSYNC.COLLECTIVE R0, `(.L_x_2285) ;  /* 0x0000000000087348 */ /* 0x000fea0003c00000 */
[----:B------:R0:W1:Y:S02]  /*1d00*/  SHFL.UP P0, R27, R9, R6, R7 ;  /* 0x04000006091b7389 */ /* 0x0000640000000007 */
[----:B01----:R-:W-:Y:S01]  /*1d10*/  ENDCOLLECTIVE ;  /* 0x000000000000791b */ /* 0x003fe20003800000 */
.L_x_2285:
[----:B------:R-:W-:Y:S01]  /*1d20*/  IMAD.MOV.U32 R9, RZ, RZ, R8 ;  /* 0x000000ffff097224 */ /* 0x000fe200078e0008 */
[----:B------:R-:W-:-:S07]  /*1d30*/  MOV R22, R27 ;  /* 0x0000001b00167202 */ /* 0x000fce0000000f00 */
[----:B------:R-:W-:Y:S05]  /*1d40*/  WARPSYNC.COLLECTIVE R0, `(.L_x_2286) ;  /* 0x0000000000087348 */ /* 0x000fea0003c00000 */
[----:B------:R0:W1:Y:S02]  /*1d50*/  SHFL.UP P0, R27, R9, R6, R7 ;  /* 0x04000006091b7389 */ /* 0x0000640000000007 */
[----:B01----:R-:W-:Y:S01]  /*1d60*/  ENDCOLLECTIVE ;  /* 0x000000000000791b */ /* 0x003fe20003800000 */
.L_x_2286:
[----:B------:R-:W-:Y:S02]  /*1d70*/  MOV R8, R27 ;  /* 0x0000001b00087202 */ /* 0x000fe40000000f00 */
[----:B------:R-:W-:-:S05]  /*1d80*/  LEA R27, R3, R2, 0x18 ;  /* 0x00000002031b7211 */ /* 0x000fca00078ec0ff */
[----:B------:R-:W-:Y:S01]  /*1d90*/  IMAD R27, R24, 0x3c, R27 ;  /* 0x0000003c181b7824 */ /* 0x000fe200078e021b */
[----:B------:R-:W-:Y:S06]  /*1da0*/  BRA `(.L_x_2287) ;  /* 0xfffffff000f07947 */ /* 0x000fec000383ffff */
.L_x_2288:
        /* <DEDUP_REMOVED lines=13> */
.L_x_4471:


//--------------------- .text._Z30group_norm_nhwc_fwd_sum_kernelI11Fp32IOFp16WLi192EEv26Group_norm_nhwc_fwd_params --------------------------
	.section	.text._Z30group_norm_nhwc_fwd_sum_kernelI11Fp32IOFp16WLi192EEv26Group_norm_nhwc_fwd_params,"ax",@progbits
	.align	128
        .global         _Z30group_norm_nhwc_fwd_sum_kernelI11Fp32IOFp16WLi192EEv26Group_norm_nhwc_fwd_params
        .type           _Z30group_norm_nhwc_fwd_sum_kernelI11Fp32IOFp16WLi192EEv26Group_norm_nhwc_fwd_params,@function
        .size           _Z30group_norm_nhwc_fwd_sum_kernelI11Fp32IOFp16WLi192EEv26Group_norm_nhwc_fwd_params,(.L_x_4472 - _Z30group_norm_nhwc_fwd_sum_kernelI11Fp32IOFp16WLi192EEv26Group_norm_nhwc_fwd_params)
        .other          _Z30group_norm_nhwc_fwd_sum_kernelI11Fp32IOFp16WLi192EEv26Group_norm_nhwc_fwd_params,@"STO_CUDA_ENTRY STV_DEFAULT"
_Z30group_norm_nhwc_fwd_sum_kernelI11Fp32IOFp16WLi192EEv26Group_norm_nhwc_fwd_params:
.text._Z30group_norm_nhwc_fwd_sum_kernelI11Fp32IOFp16WLi192EEv26Group_norm_nhwc_fwd_params:
        /* <DEDUP_REMOVED lines=41> */
.L_x_2291:
        /* <DEDUP_REMOVED lines=22> */
.L_x_2290:
        /* <DEDUP_REMOVED lines=15> */
.L_x_2292:
        /* <DEDUP_REMOVED lines=78> */
.L_x_2289:
        /* <DEDUP_REMOVED lines=140> */
.L_x_2314:
        /* <DEDUP_REMOVED lines=48> */
.L_x_2294:
[----:B------:R-:W-:Y:S05]  /*1580*/  BSYNC B0 ;  /* 0x0000000000007941 */ /* 0x000fea0003800000 */
.L_x_2293:
        /* <DEDUP_REMOVED lines=44> */
.L_x_2295:
        /* <DEDUP_REMOVED lines=8> */
.L_x_2296:
[----:B------:R-:W-:Y:S01]  /*18d0*/  IMAD.MOV.U32 R23, RZ, RZ, R24 ;  /* 0x000000ffff177224 */ /* 0x000fe200078e0018 */
[----:B------:R-:W-:-:S07]  /*18e0*/  MOV R0, R28 ;  /* 0x0000001c00007202 */ /* 0x000fce0000000f00 */
[----:B------:R-:W-:Y:S05]  /*18f0*/  WARPSYNC.COLLECTIVE R26, `(.L_x_2297) ;  /* 0x000000001a087348 */ /* 0x000fea0003c00000 */
[----:B------:R0:W1:Y:S02]  /*1900*/  SHFL.UP P0, R28, R23, R22, R25 ;  /* 0x04000016171c7389 */ /* 0x0000640000000019 */
[----:B01----:R-:W-:Y:S01]  /*1910*/  ENDCOLLECTIVE ;  /* 0x000000000000791b */ /* 0x003fe20003800000 */
.L_x_2297:
[----:B------:R-:W-:Y:S01]  /*1920*/  IMAD.MOV.U32 R23, RZ, RZ, R3 ;  /* 0x000000ffff177224 */ /* 0x000fe200078e0003 */
[----:B------:R-:W-:Y:S01]  /*1930*/  ISETP.GE.AND P0, PT, R29, 0x1, PT ;  /* 0x000000011d00780c */ /* 0x000fe20003f06270 */
[----:B------:R-:W-:-:S12]  /*1940*/  FADD.FTZ R28, R24, R28 ;  /* 0x0000001c181c7221 */ /* 0x000fd80000010000 */
[----:B------:R-:W-:-:S07]  /*1950*/  @P0 FSEL R24, R28, R24, !P6 ;  /* 0x000000181c180208 */ /* 0x000fce0007000000 */
[----:B------:R-:W-:Y:S05]  /*1960*/  WARPSYNC.COLLECTIVE R26, `(.L_x_2298) ;  /* 0x000000001a087348 */ /* 0x000fea0003c00000 */
[----:B------:R0:W1:Y:S02]  /*1970*/  SHFL.UP P0, R28, R23, R22, R25 ;  /* 0x04000016171c7389 */ /* 0x0000640000000019 */
[----:B01----:R-:W-:Y:S01]  /*1980*/  ENDCOLLECTIVE ;  /* 0x000000000000791b */ /* 0x003fe20003800000 */
.L_x_2298:
        /* <DEDUP_REMOVED lines=11> */
.L_x_2299:
[----:B------:R-:W-:Y:S01]  /*1a40*/  MOV R23, R24 ;  /* 0x0000001800177202 */ /* 0x000fe20000000f00 */
[----:B------:R-:W-:-:S07]  /*1a50*/  IMAD.MOV.U32 R0, RZ, RZ, R28 ;  /* 0x000000ffff007224 */ /* 0x000fce00078e001c */
[----:B------:R-:W-:Y:S05]  /*1a60*/  WARPSYNC.COLLECTIVE R26, `(.L_x_2300) ;  /* 0x000000001a087348 */ /* 0x000fea0003c00000 */
[----:B------:R0:W1:Y:S02]  /*1a70*/  SHFL.UP P0, R28, R23, R22, R25 ;  /* 0x04000016171c7389 */ /* 0x0000640000000019 */
[----:B01----:R-:W-:Y:S01]  /*1a80*/  ENDCOLLECTIVE ;  /* 0x000000000000791b */ /* 0x003fe20003800000 */
.L_x_2300:
[----:B------:R-:W-:Y:S01]  /*1a90*/  IMAD.MOV.U32 R23, RZ, RZ, R3 ;  /* 0x000000ffff177224 */ /* 0x000fe200078e0003 */
[----:B------:R-:W-:Y:S01]  /*1aa0*/  ISETP.GE.AND P0, PT, R29, 0x2, PT ;  /* 0x000000021d00780c */ /* 0x000fe20003f06270 */
[----:B------:R-:W-:-:S12]  /*1ab0*/  FADD.FTZ R28, R24, R28 ;  /* 0x0000001c181c7221 */ /* 0x000fd80000010000 */
[----:B------:R-:W-:-:S07]  /*1ac0*/  @P0 FSEL R24, R28, R24, !P6 ;  /* 0x000000181c180208 */ /* 0x000fce0007000000 */
[----:B------:R-:W-:Y:S05]  /*1ad0*/  WARPSYNC.COLLECTIVE R26, `(.L_x_2301) ;  /* 0x000000001a087348 */ /* 0x000fea0003c00000 */
[----:B------:R0:W1:Y:S02]  /*1ae0*/  SHFL.UP P0, R28, R23, R22, R25 ;  /* 0x04000016171c7389 */ /* 0x0000640000000019 */
[----:B01----:R-:W-:Y:S01]  /*1af0*/  ENDCOLLECTIVE ;  /* 0x000000000000791b */ /* 0x003fe20003800000 */
.L_x_2301:
        /* <DEDUP_REMOVED lines=11> */
.L_x_2302:
[----:B------:R-:W-:Y:S01]  /*1bb0*/  IMAD.MOV.U32 R23, RZ, RZ, R24 ;  /* 0x000000ffff177224 */ /* 0x000fe200078e0018 */
[----:B------:R-:W-:-:S07]  /*1bc0*/  MOV R0, R28 ;  /* 0x0000001c00007202 */ /* 0x000fce0000000f00 */
[----:B------:R-:W-:Y:S05]  /*1bd0*/  WARPSYNC.COLLECTIVE R26, `(.L_x_2303) ;  /* 0x000000001a087348 */ /* 0x000fea0003c00000 */
[----:B------:R0:W1:Y:S02]  /*1be0*/  SHFL.UP P0, R28, R23, R22, R25 ;  /* 0x04000016171c7389 */ /* 0x0000640000000019 */
[----:B01----:R-:W-:Y:S01]  /*1bf0*/  ENDCOLLECTIVE ;  /* 0x000000000000791b */ /* 0x003fe20003800000 */
.L_x_2303:
[----:B------:R-:W-:Y:S02]  /*1c00*/  MOV R23, R3 ;  /* 0x0000000300177202 */ /* 0x000fe40000000f00 */
[----:B------:R-:W-:Y:S01]  /*1c10*/  ISETP.GE.AND P0, PT, R29, 0x4, PT ;  /* 0x000000041d00780c */ /* 0x000fe20003f06270 */
[----:B------:R-:W-:-:S12]  /*1c20*/  FADD.FTZ R28, R24, R28 ;  /* 0x0000001c181c7221 */ /* 0x000fd80000010000 */
[----:B------:R-:W-:-:S07]  /*1c30*/  @P0 FSEL R24, R28, R24, !P6 ;  /* 0x000000181c180208 */ /* 0x000fce0007000000 */
[----:B------:R-:W-:Y:S05]  /*1c40*/  WARPSYNC.COLLECTIVE R26, `(.L_x_2304) ;  /* 0x000000001a087348 */ /* 0x000fea0003c00000 */
[----:B------:R0:W1:Y:S02]  /*1c50*/  SHFL.UP P0, R28, R23, R22, R25 ;  /* 0x04000016171c7389 */ /* 0x0000640000000019 */
[----:B01----:R-:W-:Y:S01]  /*1c60*/  ENDCOLLECTIVE ;  /* 0x000000000000791b */ /* 0x003fe20003800000 */
.L_x_2304:
        /* <DEDUP_REMOVED lines=11> */
.L_x_2305:
[----:B------:R-:W-:Y:S01]  /*1d20*/  MOV R23, R24 ;  /* 0x0000001800177202 */ /* 0x000fe20000000f00 */
[----:B------:R-:W-:-:S07]  /*1d30*/  IMAD.MOV.U32 R0, RZ, RZ, R28 ;  /* 0x000000ffff007224 */ /* 0x000fce00078e001c */
[----:B------:R-:W-:Y:S05]  /*1d40*/  WARPSYNC.COLLECTIVE R26, `(.L_x_2306) ;  /* 0x000000001a087348 */ /* 0x000fea0003c00000 */
[----:B------:R0:W1:Y:S02]  /*1d50*/  SHFL.UP P0, R28, R23, R22, R25 ;  /* 0x04000016171c7389 */ /* 0x0000640000000019 */
[----:B01----:R-:W-:Y:S01]  /*1d60*/  ENDCOLLECTIVE ;  /* 0x000000000000791b */ /* 0x003fe20003800000 */
.L_x_2306:
[----:B------:R-:W-:Y:S01]  /*1d70*/  IMAD.MOV.U32 R23, RZ, RZ, R3 ;  /* 0x000000ffff177224 */ /* 0x000fe200078e0003 */
[----:B------:R-:W-:Y:S01]  /*1d80*/  ISETP.GE.AND P0, PT, R29, 0x8, PT ;  /* 0x000000081d00780c */ /* 0x000fe20003f06270 */
[----:B------:R-:W-:-:S12]  /*1d90*/  FADD.FTZ R28, R24, R28 ;  /* 0x0000001c181c7221 */ /* 0x000fd80000010000 */
[----:B------:R-:W-:-:S07]  /*1da0*/  @P0 FSEL R24, R28, R24, !P6 ;  /* 0x000000181c180208 */ /* 0x000fce0007000000 */
[----:B------:R-:W-:Y:S05]  /*1db0*/  WARPSYNC.COLLECTIVE R26, `(.L_x_2307) ;  /* 0x000000001a087348 */ /* 0x000fea0003c00000 */
[----:B------:R0:W1:Y:S02]  /*1dc0*/  SHFL.UP P0, R28, R23, R22, R25 ;  /* 0x04000016171c7389 */ /* 0x0000640000000019 */
[----:B01----:R-:W-:Y:S01]  /*1dd0*/  ENDCOLLECTIVE ;  /* 0x000000000000791b */ /* 0x003fe20003800000 */
.L_x_2307:
        /* <DEDUP_REMOVED lines=11> */
.L_x_2308:
[----:B------:R-:W-:Y:S01]  /*1e90*/  IMAD.MOV.U32 R23, RZ, RZ, R24 ;  /* 0x000000ffff177224 */ /* 0x000fe200078e0018 */
[----:B------:R-:W-:-:S13]  /*1ea0*/  ISETP.GE.AND P0, PT, R29, 0x10, PT ;  /* 0x000000101d00780c */ /* 0x000fda0003f06270 */
[----:B------:R-:W-:-:S07]  /*1eb0*/  @P0 IADD3 R27, R27, R28, RZ ;  /* 0x0000001c1b1b0210 */ /* 0x000fce0007ffe0ff */
[----:B------:R-:W-:Y:S05]  /*1ec0*/  WARPSYNC.COLLECTIVE R26, `(.L_x_2309) ;  /* 0x000000001a087348 */ /* 0x000fea0003c00000 */
[----:B------:R0:W1:Y:S02]  /*1ed0*/  SHFL.UP P0, R28, R23, R22, R25 ;  /* 0x04000016171c7389 */ /* 0x0000640000000019 */
[----:B01----:R-:W-:Y:S01]  /*1ee0*/  ENDCOLLECTIVE ;  /* 0x000000000000791b */ /* 0x003fe20003800000 */
.L_x_2309:
[----:B------:R-:W-:Y:S01]  /*1ef0*/  IMAD.MOV.U32 R23, RZ, RZ, R3 ;  /* 0x000000ffff177224 */ /* 0x000fe200078e0003 */
[----:B------:R-:W-:-:S07]  /*1f00*/  MOV R0, R28 ;  /* 0x0000001c00007202 */ /* 0x000fce0000000f00 */
[----:B------:R-:W-:Y:S05]  /*1f10*/  WARPSYNC.COLLECTIVE R26, `(.L_x_2310) ;  /* 0x000000001a087348 */ /* 0x000fea0003c00000 */
[----:B------:R0:W1:Y:S02]  /*1f20*/  SHFL.UP P0, R28, R23, R22, R25 ;  /* 0x04000016171c7389 */ /* 0x0000640000000019 */
[----:B01----:R-:W-:Y:S01]  /*1f30*/  ENDCOLLECTIVE ;  /* 0x000000000000791b */ /* 0x003fe20003800000 */
.L_x_2310:
        /* <DEDUP_REMOVED lines=12> */
.L_x_2311:
[----:B------:R-:W-:Y:S01]  /*2000*/  MOV R23, R24 ;  /* 0x0000001800177202 */ /* 0x000fe20000000f00 */
[----:B------:R-:W-:-:S07]  /*2010*/  IMAD.MOV.U32 R29, RZ, RZ, R28 ;  /* 0x000000ffff1d7224 */ /* 0x000fce00078e001c */
[----:B------:R-:W-:Y:S05]  /*2020*/  WARPSYNC.COLLECTIVE R26, `(.L_x_2312) ;  /* 0x000000001a087348 */ /* 0x000fea0003c00000 */
[----:B------:R0:W1:Y:S02]  /*2030*/  SHFL.UP P0, R28, R23, R22, R25 ;  /* 0x04000016171c7389 */ /* 0x0000640000000019 */
[----:B01----:R-:W-:Y:S01]  /*2040*/  ENDCOLLECTIVE ;  /* 0x000000000000791b */ /* 0x003fe20003800000 */
.L_x_2312:
[----:B------:R-:W-:Y:S01]  /*2050*/  MOV R23, R3 ;  /* 0x0000000300177202 */ /* 0x000fe20000000f00 */
[----:B------:R-:W-:-:S07]  /*2060*/  IMAD.MOV.U32 R24, RZ, RZ, R28 ;  /* 0x000000ffff187224 */ /* 0x000fce00078e001c */
[----:B------:R-:W-:Y:S05]  /*2070*/  WARPSYNC.COLLECTIVE R26, `(.L_x_2313) ;  /* 0x000000001a087348 */ /* 0x000fea0003c00000 */
[----:B------:R0:W1:Y:S02]  /*2080*/  SHFL.UP P0, R28, R23, R22, R25 ;  /* 0x04000016171c7389 */ /* 0x0000640000000019 */
[----:B01----:R-:W-:Y:S01]  /*2090*/  ENDCOLLECTIVE ;  /* 0x000000000000791b */ /* 0x003fe20003800000 */
.L_x_2313:
[----:B------:R-:W-:Y:S05]  /*20a0*/  BRA `(.L_x_2314) ;  /* 0xfffffff000747947 */ /* 0x000fea000383ffff */
.L_x_2315:
        /* <DEDUP_REMOVED lines=13> */
.L_x_4472:


//--------------------- .text._Z30group_norm_nhwc_fwd_sum_kernelI11Fp32IOFp16WLi448EEv26Group_norm_nhwc_fwd_params --------------------------
	.section	.text._Z30group_norm_nhwc_fwd_sum_kernelI11Fp32IOFp16WLi448EEv26Group_norm_nhwc_fwd_params,"ax",@progbits
	.align	128
        .global         _Z30group_norm_nhwc_fwd_sum_kernelI11Fp32IOFp16WLi448EEv26Group_norm_nhwc_fwd_params
        .type           _Z30group_norm_nhwc_fwd_sum_kernelI11Fp32IOFp16WLi448EEv26Group_norm_nhwc_fwd_params,@function
        .size           _Z30group_norm_nhwc_fwd_sum_kernelI11Fp32IOFp16WLi448EEv26Group_norm_nhwc_fwd_params,(.L_x_4473 - _Z30group_norm_nhwc_fwd_sum_kernelI11Fp32IOFp16WLi448EEv26Group_norm_nhwc_fwd_params)
        .other          _Z30group_norm_nhwc_fwd_sum_kernelI11Fp32IOFp16WLi448EEv26Group_norm_nhwc_fwd_params,@"STO_CUDA_ENTRY STV_DEFAULT"
_Z30group_norm_nhwc_fwd_sum_kernelI11Fp32IOFp16WLi448EEv26Group_norm_nhwc_fwd_params:
.text._Z30group_norm_nhwc_fwd_sum_kernelI11Fp32IOFp16WLi448EEv26Group_norm_nhwc_fwd_params:
        /* <DEDUP_REMOVED lines=43> */
.L_x_2318:
        /* <DEDUP_REMOVED lines=21> */
.L_x_2317:
        /* <DEDUP_REMOVED lines=14> */
.L_x_2319:
        /* <DEDUP_REMOVED lines=78> */
.L_x_2316:
        /* <DEDUP_REMOVED lines=219> */
.L_x_2341:
        /* <DEDUP_REMOVED lines=114> */
.L_x_2321:
[----:B------:R-:W-:Y:S05]  /*1e90*/  BSYNC B0 ;  /* 0x0000000000007941 */ /* 0x000fea0003800000 */
.L_x_2320:
        /* <DEDUP_REMOVED lines=45> */
.L_x_2322:
        /* <DEDUP_REMOVED lines=11> */
.L_x_2323:
[----:B------:R-:W-:Y:S01]  /*2220*/  MOV R3, R4 ;  /* 0x0000000400037202 */ /* 0x000fe20000000f00 */
[----:B------:R-:W-:Y:S02]  /*2230*/  IMAD.MOV.U32 R52, RZ, RZ, R0 ;  /* 0x000000ffff347224 */ /* 0x000fe400078e0000 */
[----:B------:R-:W-:Y:S02]  /*2240*/  IMAD.MOV.U32 R0, RZ, RZ, 0x1 ;  /* 0x00000001ff007424 */ /* 0x000fe400078e00ff */
[----:B------:R-:W-:-:S07]  /*2250*/  @P1 IMAD.IADD R5, R5, 0x1, R52 ;  /* 0x0000000105051824 */ /* 0x000fce00078e0234 */
[----:B------:R-:W-:Y:S05]  /*2260*/  WARPSYNC.COLLECTIVE R50, `(.L_x_2324) ;  /* 0x0000000032087348 */ /* 0x000fea0003c00000 */
[----:B------:R0:W1:Y:S02]  /*2270*/  SHFL.UP P6, R0, R3, R0, R49 ;  /* 0x0400000003007389 */ /* 0x00006400000c0031 */
[----:B01----:R-:W-:Y:S01]  /*2280*/  ENDCOLLECTIVE ;  /* 0x000000000000791b */ /* 0x003fe20003800000 */
.L_x_2324:
[----:B------:R-:W-:Y:S01]  /*2290*/  FADD.FTZ R3, R4, R0 ;  /* 0x0000000004037221 */ /* 0x000fe20000010000 */
[----:B------:R-:W-:-:S04]  /*22a0*/  HFMA2.MMA R0, -RZ, RZ, 0, 5.9604644775390625e-08 ;  /* 0x00000001ff007435 */ /* 0x000fc800000001ff */
[----:B------:R-:W-:Y:S01]  /*22b0*/  @P1 FSEL R4, R3, R4, !P0 ;  /* 0x0000000403041208 */ /* 0x000fe20004000000 */
[----:B------:R-:W-:-:S07]  /*22c0*/  IMAD.MOV.U32 R3, RZ, RZ, R2 ;  /* 0x000000ffff037224 */ /* 0x000fce00078e0002 */
[----:B------:R-:W-:Y:S05]  /*22d0*/  WARPSYNC.COLLECTIVE R50, `(.L_x_2325) ;  /* 0x0000000032087348 */ /* 0x000fea0003c00000 */
[----:B------:R0:W1:Y:S02]  /*22e0*/  SHFL.UP P6, R0, R3, R0, R49 ;  /* 0x0400000003007389 */ /* 0x00006400000c0031 */
[----:B01----:R-:W-:Y:S01]  /*22f0*/  ENDCOLLECTIVE ;  /* 0x000000000000791b */ /* 0x003fe20003800000 */
.L_x_2325:
        /* <DEDUP_REMOVED lines=11> */
.L_x_2326:
[----:B------:R-:W-:Y:S01]  /*23b0*/  IMAD.MOV.U32 R3, RZ, RZ, R4 ;  /* 0x000000ffff037224 */ /* 0x000fe200078e0004 */
[----:B------:R-:W-:Y:S01]  /*23c0*/  MOV R52, R0 ;  /* 0x0000000000347202 */ /* 0x000fe20000000f00 */
[----:B------:R-:W-:-:S03]  /*23d0*/  IMAD.MOV.U32 R0, RZ, RZ, 0x2 ;  /* 0x00000002ff007424 */ /* 0x000fc600078e00ff */
[----:B------:R-:W-:-:S07]  /*23e0*/  @P0 IADD3 R5, R5, R52, RZ ;  /* 0x0000003405050210 */ /* 0x000fce0007ffe0ff */
[----:B------:R-:W-:Y:S05]  /*23f0*/  WARPSYNC.COLLECTIVE R50, `(.L_x_2327) ;  /* 0x0000000032087348 */ /* 0x000fea0003c00000 */
[----:B------:R0:W1:Y:S02]  /*2400*/  SHFL.UP P6, R0, R3, R0, R49 ;  /* 0x0400000003007389 */ /* 0x00006400000c0031 */
[----:B01----:R-:W-:Y:S01]  /*2410*/  ENDCOLLECTIVE ;  /* 0x000000000000791b */ /* 0x003fe20003800000 */
.L_x_2327:
[----:B------:R-:W-:Y:S01]  /*2420*/  FADD.FTZ R3, R4, R0 ;  /* 0x0000000004037221 */ /* 0x000fe20000010000 */
[----:B------:R-:W-:-:S04]  /*2430*/  IMAD.MOV.U32 R0, RZ, RZ, 0x2 ;  /* 0x00000002ff007424 */ /* 0x000fc800078e00ff */
[----:B------:R-:W-:Y:S02]  /*2440*/  @P0 FSEL R4, R3, R4, !P1 ;  /* 0x0000000403040208 */ /* 0x000fe40004800000 */
[----:B------:R-:W-:-:S07]  /*2450*/  MOV R3, R2 ;  /* 0x0000000200037202 */ /* 0x000fce0000000f00 */
[----:B------:R-:W-:Y:S05]  /*2460*/  WARPSYNC.COLLECTIVE R50, `(.L_x_2328) ;  /* 0x0000000032087348 */ /* 0x000fea0003c00000 */
[----:B------:R0:W1:Y:S02]  /*2470*/  SHFL.UP P6, R0, R3, R0, R49 ;  /* 0x0400000003007389 */ /* 0x00006400000c0031 */
[----:B01----:R-:W-:Y:S01]  /*2480*/  ENDCOLLECTIVE ;  /* 0x000000000000791b */ /* 0x003fe20003800000 */
.L_x_2328:
        /* <DEDUP_REMOVED lines=11> */
.L_x_2329:
[----:B------:R-:W-:Y:S02]  /*2540*/  IMAD.MOV.U32 R3, RZ, RZ, R4 ;  /* 0x000000ffff037224 */ /* 0x000fe400078e0004 */
[----:B------:R-:W-:Y:S01]  /*2550*/  IMAD.MOV.U32 R52, RZ, RZ, R0 ;  /* 0x000000ffff347224 */ /* 0x000fe200078e0000 */
[----:B------:R-:W-:-:S03]  /*2560*/  MOV R0, 0x4 ;  /* 0x0000000400007802 */ /* 0x000fc60000000f00 */
[----:B------:R-:W-:-:S07]  /*2570*/  @P0 IMAD.IADD R5, R5, 0x1, R52 ;  /* 0x0000000105050824 */ /* 0x000fce00078e0234 */
[----:B------:R-:W-:Y:S05]  /*2580*/  WARPSYNC.COLLECTIVE R50, `(.L_x_2330) ;  /* 0x0000000032087348 */ /* 0x000fea0003c00000 */
[----:B------:R0:W1:Y:S02]  /*2590*/  SHFL.UP P6, R0, R3, R0, R49 ;  /* 0x0400000003007389 */ /* 0x00006400000c0031 */
[----:B01----:R-:W-:Y:S01]  /*25a0*/  ENDCOLLECTIVE ;  /* 0x000000000000791b */ /* 0x003fe20003800000 */
.L_x_2330:
[----:B------:R-:W-:Y:S01]  /*25b0*/  FADD.FTZ R3, R4, R0 ;  /* 0x0000000004037221 */ /* 0x000fe20000010000 */
[----:B------:R-:W-:-:S04]  /*25c0*/  IMAD.MOV.U32 R0, RZ, RZ, 0x4 ;  /* 0x00000004ff007424 */ /* 0x000fc800078e00ff */
[----:B------:R-:W-:Y:S01]  /*25d0*/  @P0 FSEL R4, R3, R4, !P1 ;  /* 0x0000000403040208 */ /* 0x000fe20004800000 */
[----:B------:R-:W-:-:S07]  /*25e0*/  IMAD.MOV.U32 R3, RZ, RZ, R2 ;  /* 0x000000ffff037224 */ /* 0x000fce00078e0002 */
[----:B------:R-:W-:Y:S05]  /*25f0*/  WARPSYNC.COLLECTIVE R50, `(.L_x_2331) ;  /* 0x0000000032087348 */ /* 0x000fea0003c00000 */
[----:B------:R0:W1:Y:S02]  /*2600*/  SHFL.UP P6, R0, R3, R0, R49 ;  /* 0x0400000003007389 */ /* 0x00006400000c0031 */
[----:B01----:R-:W-:Y:S01]  /*2610*/  ENDCOLLECTIVE ;  /* 0x000000000000791b */ /* 0x003fe20003800000 */
.L_x_2331:
        /* <DEDUP_REMOVED lines=11> */
.L_x_2332:
[----:B------:R-:W-:Y:S01]  /*26d0*/  MOV R3, R4 ;  /* 0x0000000400037202 */ /* 0x000fe20000000f00 */
[----:B------:R-:W-:Y:S02]  /*26e0*/  IMAD.MOV.U32 R52, RZ, RZ, R0 ;  /* 0x000000ffff347224 */ /* 0x000fe400078e0000 */
[----:B------:R-:W-:Y:S02]  /*26f0*/  IMAD.MOV.U32 R0, RZ, RZ, 0x8 ;  /* 0x00000008ff007424 */ /* 0x000fe400078e00ff */
[----:B------:R-:W-:-:S07]  /*2700*/  @P0 IMAD.IADD R5, R5, 0x1, R52 ;  /* 0x0000000105050824 */ /* 0x000fce00078e0234 */
[----:B------:R-:W-:Y:S05]  /*2710*/  WARPSYNC.COLLECTIVE R50, `(.L_x_2333) ;  /* 0x0000000032087348 */ /* 0x000fea0003c00000 */
[----:B------:R0:W1:Y:S02]  /*2720*/  SHFL.UP P6, R0, R3, R0, R49 ;  /* 0x0400000003007389 */ /* 0x00006400000c0031 */
[----:B01----:R-:W-:Y:S01]  /*2730*/  ENDCOLLECTIVE ;  /* 0x000000000000791b */ /* 0x003fe20003800000 */
.L_x_2333:
[----:B------:R-:W-:Y:S01]  /*2740*/  FADD.FTZ R3, R4, R0 ;  /* 0x0000000004037221 */ /* 0x000fe20000010000 */
[----:B------:R-:W-:-:S04]  /*2750*/  HFMA2.MMA R0, -RZ, RZ, 0, 4.76837158203125e-07 ;  /* 0x00000008ff007435 */ /* 0x000fc800000001ff */
[----:B------:R-:W-:Y:S01]  /*2760*/  @P0 FSEL R4, R3, R4, !P1 ;  /* 0x0000000403040208 */ /* 0x000fe20004800000 */
[----:B------:R-:W-:-:S07]  /*2770*/  IMAD.MOV.U32 R3, RZ, RZ, R2 ;  /* 0x000000ffff037224 */ /* 0x000fce00078e0002 */
[----:B------:R-:W-:Y:S05]  /*2780*/  WARPSYNC.COLLECTIVE R50, `(.L_x_2334) ;  /* 0x0000000032087348 */ /* 0x000fea0003c00000 */
[----:B------:R0:W1:Y:S02]  /*2790*/  SHFL.UP P6, R0, R3, R0, R49 ;  /* 0x0400000003007389 */ /* 0x00006400000c0031 */
[----:B01----:R-:W-:Y:S01]  /*27a0*/  ENDCOLLECTIVE ;  /* 0x000000000000791b */ /* 0x003fe20003800000 */
.L_x_2334:
        /* <DEDUP_REMOVED lines=11> */
.L_x_2335:
        /* <DEDUP_REMOVED lines=8> */
.L_x_2336:
[----:B------:R-:W-:Y:S02]  /*28e0*/  IMAD.MOV.U32 R3, RZ, RZ, R2 ;  /* 0x000000ffff037224 */ /* 0x000fe400078e0002 */
[----:B------:R-:W-:Y:S01]  /*28f0*/  IMAD.MOV.U32 R52, RZ, RZ, R0 ;  /* 0x000000ffff347224 */ /* 0x000fe200078e0000 */
[----:B------:R-:W-:-:S07]  /*2900*/  MOV R0, 0x10 ;  /* 0x0000001000007802 */ /* 0x000fce0000000f00 */
[----:B------:R-:W-:Y:S05]  /*2910*/  WARPSYNC.COLLECTIVE R50, `(.L_x_2337) ;  /* 0x0000000032087348 */ /* 0x000fea0003c00000 */
[----:B------:R0:W1:Y:S02]  /*2920*/  SHFL.UP P6, R0, R3, R0, R49 ;  /* 0x0400000003007389 */ /* 0x00006400000c0031 */
[----:B01----:R-:W-:Y:S01]  /*2930*/  ENDCOLLECTIVE ;  /* 0x000000000000791b */ /* 0x003fe20003800000 */
.L_x_2337:
        /* <DEDUP_REMOVED lines=11> */
.L_x_2338:
        /* <DEDUP_REMOVED lines=8> */
.L_x_2339:
[----:B------:R-:W-:Y:S02]  /*2a70*/  IMAD.MOV.U32 R3, RZ, RZ, R2 ;  /* 0x000000ffff037224 */ /* 0x000fe400078e0002 */
[----:B------:R-:W-:Y:S01]  /*2a80*/  IMAD.MOV.U32 R4, RZ, RZ, R0 ;  /* 0x000000ffff047224 */ /* 0x000fe200078e0000 */
[----:B------:R-:W-:-:S11]  /*2a90*/  HFMA2.MMA R0, -RZ, RZ, 0, 5.9604644775390625e-08 ;  /* 0x00000001ff007435 */ /* 0x000fd600000001ff */
[----:B------:R-:W-:Y:S05]  /*2aa0*/  WARPSYNC.COLLECTIVE R50, `(.L_x_2340) ;  /* 0x0000000032087348 */ /* 0x000fea0003c00000 */
[----:B------:R0:W1:Y:S02]  /*2ab0*/  SHFL.UP P6, R0, R3, R0, R49 ;  /* 0x0400000003007389 */ /* 0x00006400000c0031 */
[----:B01----:R-:W-:Y:S01]  /*2ac0*/  ENDCOLLECTIVE ;  /* 0x000000000000791b */ /* 0x003fe20003800000 */
.L_x_2340:
[----:B------:R-:W-:Y:S01]  /*2ad0*/  IMAD.MOV.U32 R2, RZ, RZ, R0 ;  /* 0x000000ffff027224 */ /* 0x000fe200078e0000 */
[----:B------:R-:W-:Y:S06]  /*2ae0*/  BRA `(.L_x_2341) ;  /* 0xffffffec00207947 */ /* 0x000fec000383ffff */
.L_x_2342:
        /* <DEDUP_REMOVED lines=9> */
.L_x_4473:


//--------------------- .text._Z30group_norm_nhwc_fwd_sum_kernelI11Fp32IOFp16WLi256EEv26Group_norm_nhwc_fwd_params --------------------------
	.section	.text._Z30group_norm_nhwc_fwd_sum_kernelI11Fp32IOFp16WLi256EEv26Group_norm_nhwc_fwd_params,"ax",@progbits
	.align	128
        .global         _Z30group_norm_nhwc_fwd_sum_kernelI11Fp32IOFp16WLi256EEv26Group_norm_nhwc_fwd_params
        .type           _Z30group_norm_nhwc_fwd_sum_kernelI11Fp32IOFp16WLi256EEv26Group_norm_nhwc_fwd_params,@function
        .size           _Z30group_norm_nhwc_fwd_sum_kernelI11Fp32IOFp16WLi256EEv26Group_norm_nhwc_fwd_params,(.L_x_4474 - _Z30group_norm_nhwc_fwd_sum_kernelI11Fp32IOFp16WLi256EEv26Group_norm_nhwc_fwd_params)
        .other          _Z30group_norm_nhwc_fwd_sum_kernelI11Fp32IOFp16WLi256EEv26Group_norm_nhwc_fwd_params,@"STO_CUDA_ENTRY STV_DEFAULT"
_Z30group_norm_nhwc_fwd_sum_kernelI11Fp32IOFp16WLi256EEv26Group_norm_nhwc_fwd_params:
.text._Z30group_norm_nhwc_fwd_sum_kernelI11Fp32IOFp16WLi256EEv26Group_norm_nhwc_fwd_params:
        /* <DEDUP_REMOVED lines=42> */
.L_x_2345:
        /* <DEDUP_REMOVED lines=24> */
.L_x_2344:
        /* <DEDUP_REMOVED lines=15> */
.L_x_2346:
        /* <DEDUP_REMOVED lines=76> */
.L_x_2343:
        /* <DEDUP_REMOVED lines=159> */
.L_x_2367:
        /* <DEDUP_REMOVED lines=62> */
.L_x_2347:
        /* <DEDUP_REMOVED lines=43> */
.L_x_2348:
        /* <DEDUP_REMOVED lines=11> */
.L_x_2349:
[----:B------:R-:W-:Y:S01]  /*1b00*/  IMAD.MOV.U32 R3, RZ, RZ, R5 ;  /* 0x000000ffff037224 */ /* 0x000fe200078e0005 */
[----:B------:R-:W-:Y:S01]  /*1b10*/  MOV R33, R0 ;  /* 0x0000000000217202 */ /* 0x000fe20000000f00 */
[----:B------:R-:W-:-:S03]  /*1b20*/  IMAD.MOV.U32 R0, RZ, RZ, 0x1 ;  /* 0x00000001ff007424 */ /* 0x000fc600078e00ff */
[----:B------:R-:W-:-:S07]  /*1b30*/  @P2 IADD3 R6, R6, R33, RZ ;  /* 0x0000002106062210 */ /* 0x000fce0007ffe0ff */
[----:B------:R-:W-:Y:S05]  /*1b40*/  WARPSYNC.COLLECTIVE R32, `(.L_x_2350) ;  /* 0x0000000020087348 */ /* 0x000fea0003c00000 */
[----:B------:R0:W1:Y:S02]  /*1b50*/  SHFL.UP P0, R0, R3, R0, R31 ;  /* 0x0400000003007389 */ /* 0x000064000000001f */
[----:B01----:R-:W-:Y:S01]  /*1b60*/  ENDCOLLECTIVE ;  /* 0x000000000000791b */ /* 0x003fe20003800000 */
.L_x_2350:
[----:B------:R-:W-:Y:S01]  /*1b70*/  MOV R3, R4 ;  /* 0x0000000400037202 */ /* 0x000fe20000000f00 */
[----:B------:R-:W-:-:S05]  /*1b80*/  FADD.FTZ R0, R5, R0 ;  /* 0x0000000005007221 */ /* 0x000fca0000010000 */
[----:B------:R-:W-:Y:S01]  /*1b90*/  @P2 FSEL R5, R0, R5, !P1 ;  /* 0x0000000500052208 */ /* 0x000fe20004800000 */
[----:B------:R-:W-:-:S07]  /*1ba0*/  IMAD.MOV.U32 R0, RZ, RZ, 0x1 ;  /* 0x00000001ff007424 */ /* 0x000fce00078e00ff */
[----:B------:R-:W-:Y:S05]  /*1bb0*/  WARPSYNC.COLLECTIVE R32, `(.L_x_2351) ;  /* 0x0000000020087348 */ /* 0x000fea0003c00000 */
[----:B------:R0:W1:Y:S02]  /*1bc0*/  SHFL.UP P0, R0, R3, R0, R31 ;  /* 0x0400000003007389 */ /* 0x000064000000001f */
[----:B01----:R-:W-:Y:S01]  /*1bd0*/  ENDCOLLECTIVE ;  /* 0x000000000000791b */ /* 0x003fe20003800000 */
.L_x_2351:
        /* <DEDUP_REMOVED lines=11> */
.L_x_2352:
[----:B------:R-:W-:Y:S02]  /*1c90*/  IMAD.MOV.U32 R3, RZ, RZ, R5 ;  /* 0x000000ffff037224 */ /* 0x000fe400078e0005 */
[----:B------:R-:W-:Y:S01]  /*1ca0*/  IMAD.MOV.U32 R33, RZ, RZ, R0 ;  /* 0x000000ffff217224 */ /* 0x000fe200078e0000 */
[----:B------:R-:W-:-:S03]  /*1cb0*/  MOV R0, 0x2 ;  /* 0x0000000200007802 */ /* 0x000fc60000000f00 */
[----:B------:R-:W-:-:S07]  /*1cc0*/  @P1 IMAD.IADD R6, R6, 0x1, R33 ;  /* 0x0000000106061824 */ /* 0x000fce00078e0221 */
[----:B------:R-:W-:Y:S05]  /*1cd0*/  WARPSYNC.COLLECTIVE R32, `(.L_x_2353) ;  /* 0x0000000020087348 */ /* 0x000fea0003c00000 */
[----:B------:R0:W1:Y:S02]  /*1ce0*/  SHFL.UP P0, R0, R3, R0, R31 ;  /* 0x0400000003007389 */ /* 0x000064000000001f */
[----:B01----:R-:W-:Y:S01]  /*1cf0*/  ENDCOLLECTIVE ;  /* 0x000000000000791b */ /* 0x003fe20003800000 */
.L_x_2353:
[----:B------:R-:W-:Y:S02]  /*1d00*/  IMAD.MOV.U32 R3, RZ, RZ, R4 ;  /* 0x000000ffff037224 */ /* 0x000fe400078e0004 */
[----:B------:R-:W-:-:S05]  /*1d10*/  FADD.FTZ R0, R5, R0 ;  /* 0x0000000005007221 */ /* 0x000fca0000010000 */
[----:B------:R-:W-:Y:S01]  /*1d20*/  @P1 FSEL R5, R0, R5, !P2 ;  /* 0x0000000500051208 */ /* 0x000fe20005000000 */
[----:B------:R-:W-:-:S07]  /*1d30*/  IMAD.MOV.U32 R0, RZ, RZ, 0x2 ;  /* 0x00000002ff007424 */ /* 0x000fce00078e00ff */
[----:B------:R-:W-:Y:S05]  /*1d40*/  WARPSYNC.COLLECTIVE R32, `(.L_x_2354) ;  /* 0x0000000020087348 */ /* 0x000fea0003c00000 */
[----:B------:R0:W1:Y:S02]  /*1d50*/  SHFL.UP P0, R0, R3, R0, R31 ;  /* 0x0400000003007389 */ /* 0x000064000000001f */
[----:B01----:R-:W-:Y:S01]  /*1d60*/  ENDCOLLECTIVE ;  /* 0x000000000000791b */ /* 0x003fe20003800000 */
.L_x_2354:
        /* <DEDUP_REMOVED lines=11> */
.L_x_2355:
[----:B------:R-:W-:Y:S01]  /*1e20*/  MOV R3, R5 ;  /* 0x0000000500037202 */ /* 0x000fe20000000f00 */
[----:B------:R-:W-:Y:S02]  /*1e30*/  IMAD.MOV.U32 R33, RZ, RZ, R0 ;  /* 0x000000ffff217224 */ /* 0x000fe400078e0000 */
[----:B------:R-:W-:-:S03]  /*1e40*/  IMAD.MOV.U32 R0, RZ, RZ, 0x4 ;  /* 0x00000004ff007424 */ /* 0x000fc600078e00ff */
[----:B------:R-:W-:-:S07]  /*1e50*/  @P1 IADD3 R6, R6, R33, RZ ;  /* 0x0000002106061210 */ /* 0x000fce0007ffe0ff */
[----:B------:R-:W-:Y:S05]  /*1e60*/  WARPSYNC.COLLECTIVE R32, `(.L_x_2356) ;  /* 0x0000000020087348 */ /* 0x000fea0003c00000 */
[----:B------:R0:W1:Y:S02]  /*1e70*/  SHFL.UP P0, R0, R3, R0, R31 ;  /* 0x0400000003007389 */ /* 0x000064000000001f */
[----:B01----:R-:W-:Y:S01]  /*1e80*/  ENDCOLLECTIVE ;  /* 0x000000000000791b */ /* 0x003fe20003800000 */
.L_x_2356:
[----:B------:R-:W-:Y:S02]  /*1e90*/  IMAD.MOV.U32 R3, RZ, RZ, R4 ;  /* 0x000000ffff037224 */ /* 0x000fe400078e0004 */
[----:B------:R-:W-:-:S05]  /*1ea0*/  FADD.FTZ R0, R5, R0 ;  /* 0x0000000005007221 */ /* 0x000fca0000010000 */
[----:B------:R-:W-:Y:S01]  /*1eb0*/  @P1 FSEL R5, R0, R5, !P2 ;  /* 0x0000000500051208 */ /* 0x000fe20005000000 */
[----:B------:R-:W-:-:S11]  /*1ec0*/  HFMA2.MMA R0, -RZ, RZ, 0, 2.384185791015625e-07 ;  /* 0x00000004ff007435 */ /* 0x000fd600000001ff */
[----:B------:R-:W-:Y:S05]  /*1ed0*/  WARPSYNC.COLLECTIVE R32, `(.L_x_2357) ;  /* 0x0000000020087348 */ /* 0x000fea0003c00000 */
[----:B------:R0:W1:Y:S02]  /*1ee0*/  SHFL.UP P0, R0, R3, R0, R31 ;  /* 0x0400000003007389 */ /* 0x000064000000001f */
[----:B01----:R-:W-:Y:S01]  /*1ef0*/  ENDCOLLECTIVE ;  /* 0x000000000000791b */ /* 0x003fe20003800000 */
.L_x_2357:
        /* <DEDUP_REMOVED lines=11> */
.L_x_2358:
[----:B------:R-:W-:Y:S01]  /*1fb0*/  IMAD.MOV.U32 R3, RZ, RZ, R5 ;  /* 0x000000ffff037224 */ /* 0x000fe200078e0005 */
[----:B------:R-:W-:Y:S01]  /*1fc0*/  MOV R33, R0 ;  /* 0x0000000000217202 */ /* 0x000fe20000000f00 */
[----:B------:R-:W-:-:S03]  /*1fd0*/  HFMA2.MMA R0, -RZ, RZ, 0, 4.76837158203125e-07 ;  /* 0x00000008ff007435 */ /* 0x000fc600000001ff */
[----:B------:R-:W-:-:S08]  /*1fe0*/  @P1 IADD3 R6, R6, R33, RZ ;  /* 0x0000002106061210 */ /* 0x000fd00007ffe0ff */
[----:B------:R-:W-:Y:S05]  /*1ff0*/  WARPSYNC.COLLECTIVE R32, `(.L_x_2359) ;  /* 0x0000000020087348 */ /* 0x000fea0003c00000 */
[----:B------:R0:W1:Y:S02]  /*2000*/  SHFL.UP P0, R0, R3, R0, R31 ;  /* 0x0400000003007389 */ /* 0x000064000000001f */
[----:B01----:R-:W-:Y:S01]  /*2010*/  ENDCOLLECTIVE ;  /* 0x000000000000791b */ /* 0x003fe20003800000 */
.L_x_2359:
[----:B------:R-:W-:Y:S02]  /*2020*/  IMAD.MOV.U32 R3, RZ, RZ, R4 ;  /* 0x000000ffff037224 */ /* 0x000fe400078e0004 */
[----:B------:R-:W-:-:S05]  /*2030*/  FADD.FTZ R0, R5, R0 ;  /* 0x0000000005007221 */ /* 0x000fca0000010000 */
[----:B------:R-:W-:Y:S02]  /*2040*/  @P1 FSEL R5, R0, R5, !P2 ;  /* 0x0000000500051208 */ /* 0x000fe40005000000 */
[----:B------:R-:W-:-:S07]  /*2050*/  MOV R0, 0x8 ;  /* 0x0000000800007802 */ /* 0x000fce0000000f00 */
[----:B------:R-:W-:Y:S05]  /*2060*/  WARPSYNC.COLLECTIVE R32, `(.L_x_2360) ;  /* 0x0000000020087348 */ /* 0x000fea0003c00000 */
[----:B------:R0:W1:Y:S02]  /*2070*/  SHFL.UP P0, R0, R3, R0, R31 ;  /* 0x0400000003007389 */ /* 0x000064000000001f */
[----:B01----:R-:W-:Y:S01]  /*2080*/  ENDCOLLECTIVE ;  /* 0x000000000000791b */ /* 0x003fe20003800000 */
.L_x_2360:
        /* <DEDUP_REMOVED lines=11> */
.L_x_2361:
        /* <DEDUP_REMOVED lines=8> */
.L_x_2362:
[----:B------:R-:W-:Y:S01]  /*21c0*/  IMAD.MOV.U32 R3, RZ, RZ, R4 ;  /* 0x000000ffff037224 */ /* 0x000fe200078e0004 */
[----:B------:R-:W-:Y:S01]  /*21d0*/  MOV R36, R0 ;  /* 0x0000000000247202 */ /* 0x000fe20000000f00 */
[----:B------:R-:W-:-:S04]  /*21e0*/  HFMA2.MMA R0, -RZ, RZ, 0, 9.5367431640625e-07 ;  /* 0x00000010ff007435 */ /* 0x000fc800000001ff */
[----:B------:R-:W-:-:S07]  /*21f0*/  FADD.FTZ R36, R5, R36 ;  /* 0x0000002405247221 */ /* 0x000fce0000010000 */
[----:B------:R-:W-:Y:S05]  /*2200*/  WARPSYNC.COLLECTIVE R32, `(.L_x_2363) ;  /* 0x0000000020087348 */ /* 0x000fea0003c00000 */
[----:B------:R0:W1:Y:S02]  /*2210*/  SHFL.UP P0, R0, R3, R0, R31 ;  /* 0x0400000003007389 */ /* 0x000064000000001f */
[----:B01----:R-:W-:Y:S01]  /*2220*/  ENDCOLLECTIVE ;  /* 0x000000000000791b */ /* 0x003fe20003800000 */
.L_x_2363:
        /* <DEDUP_REMOVED lines=10> */
.L_x_2364:
        /* <DEDUP_REMOVED lines=8> */
.L_x_2365:
[----:B------:R-:W-:Y:S01]  /*2350*/  MOV R3, R4 ;  /* 0x0000000400037202 */ /* 0x000fe20000000f00 */
[----:B------:R-:W-:Y:S02]  /*2360*/  IMAD.MOV.U32 R5, RZ, RZ, R0 ;  /* 0x000000ffff057224 */ /* 0x000fe400078e0000 */
[----:B------:R-:W-:-:S07]  /*2370*/  IMAD.MOV.U32 R0, RZ, RZ, 0x1 ;  /* 0x00000001ff007424 */ /* 0x000fce00078e00ff */
[----:B------:R-:W-:Y:S05]  /*2380*/  WARPSYNC.COLLECTIVE R32, `(.L_x_2366) ;  /* 0x0000000020087348 */ /* 0x000fea0003c00000 */
[----:B------:R0:W1:Y:S02]  /*2390*/  SHFL.UP P0, R0, R3, R0, R31 ;  /* 0x0400000003007389 */ /* 0x000064000000001f */
[----:B01----:R-:W-:Y:S01]  /*23a0*/  ENDCOLLECTIVE ;  /* 0x000000000000791b */ /* 0x003fe20003800000 */
.L_x_2366:
[----:B------:R-:W-:Y:S01]  /*23b0*/  MOV R4, R0 ;  /* 0x0000000000047202 */ /* 0x000fe20000000f00 */
[----:B------:R-:W-:Y:S06]  /*23c0*/  BRA `(.L_x_2367) ;  /* 0xffffffec00fc7947 */ /* 0x000fec000383ffff */
.L_x_2368:
        /* <DEDUP_REMOVED lines=11> */
.L_x_4474:


//--------------------- .text._Z30group_norm_nhwc_fwd_sum_kernelI11Fp32IOFp16WLi120EEv26Group_norm_nhwc_fwd_params --------------------------
	.section	.text._Z30group_norm_nhwc_fwd_sum_kernelI11Fp32IOFp16WLi120EEv26Group_norm_nhwc_fwd_params,"ax",@progbits
	.align	128
        .global         _Z30group_norm_nhwc_fwd_sum_kernelI11Fp32IOFp16WLi120EEv26Group_norm_nhwc_fwd_params
        .type           _Z30group_norm_nhwc_fwd_sum_kernelI11Fp32IOFp16WLi120EEv26Group_norm_nhwc_fwd_params,@function
        .size           _Z30group_norm_nhwc_fwd_sum_kernelI11Fp32IOFp16WLi120EEv26Group_norm_nhwc_fwd_params,(.L_x_4475 - _Z30group_norm_nhwc_fwd_sum_kernelI11Fp32IOFp16WLi120EEv26Group_norm_nhwc_fwd_params)
        .other          _Z30group_norm_nhwc_fwd_sum_kernelI11Fp32IOFp16WLi120EEv26Group_norm_nhwc_fwd_params,@"STO_CUDA_ENTRY STV_DEFAULT"
_Z30group_norm_nhwc_fwd_sum_kernelI11Fp32IOFp16WLi120EEv26Group_norm_nhwc_fwd_params:
.text._Z30group_norm_nhwc_fwd_sum_kernelI11Fp32IOFp16WLi120EEv26Group_norm_nhwc_fwd_params:
        /* <DEDUP_REMOVED lines=41> */
.L_x_2371:
        /* <DEDUP_REMOVED lines=23> */
.L_x_2370:
        /* <DEDUP_REMOVED lines=9> */
.L_x_2372:
        /* <DEDUP_REMOVED lines=79> */
.L_x_2369:
        /* <DEDUP_REMOVED lines=70> */
.L_x_2388:
        /* <DEDUP_REMOVED lines=12> */
.L_x_2376:
[----:B------:R-:W-:Y:S05]  /*0ea0*/  BSYNC B0 ;  /* 0x0000000000007941 */ /* 0x000fea0003800000 */
.L_x_2375:
[----:B------:R-:W-:-:S13]  /*0eb0*/  R2UR UR4, R11 ;  /* 0x000000000b0472ca */ /* 0x000fda00000e0000 */
[----:B------:R-:W-:Y:S05]  /*0ec0*/  BRA.DIV UR4, `(.L_x_2377) ;  /* 0x0000000a04907947 */ /* 0x000fea000b800000 */
[----:B------:R-:W-:Y:S01]  /*0ed0*/  NOP ;  /* 0x0000000000007918 */ /* 0x000fe20000000000 */
[----:B------:R1:W-:Y:S04]  /*0ee0*/  STS [R10+0xc0], R3 ;  /* 0x0000c0030a007388 */ /* 0x0003e80000000800 */
[----:B------:R1:W-:Y:S04]  /*0ef0*/  STS [R10+0xc4], R12 ;  /* 0x0000c40c0a007388 */ /* 0x0003e80000000800 */
[----:B------:R1:W-:Y:S01]  /*0f00*/  STS [R10+0xc8], R13 ;  /* 0x0000c80d0a007388 */ /* 0x0003e20000000800 */
[----:B------:R-:W-:Y:S01]  /*0f10*/  NOP ;  /* 0x0000000000007918 */ /* 0x000fe20000000000 */
.L_x_2392:
        /* <DEDUP_REMOVED lines=12> */
.L_x_2379:
[----:B------:R-:W-:Y:S05]  /*0fe0*/  BSYNC B0 ;  /* 0x0000000000007941 */ /* 0x000fea0003800000 */
.L_x_2378:
[----:B------:R-:W-:-:S13]  /*0ff0*/  R2UR UR4, R11 ;  /* 0x000000000b0472ca */ /* 0x000fda00000e0000 */
[----:B------:R-:W-:Y:S05]  /*1000*/  BRA.DIV UR4, `(.L_x_2380) ;  /* 0x0000000a04707947 */ /* 0x000fea000b800000 */
[----:B------:R-:W-:Y:S01]  /*1010*/  NOP ;  /* 0x0000000000007918 */ /* 0x000fe20000000000 */
[----:B------:R2:W-:Y:S04]  /*1020*/  STS [R10+0xc0], R3 ;  /* 0x0000c0030a007388 */ /* 0x0005e80000000800 */
[----:B------:R2:W-:Y:S04]  /*1030*/  STS [R10+0xc4], R12 ;  /* 0x0000c40c0a007388 */ /* 0x0005e80000000800 */
[----:B------:R2:W-:Y:S01]  /*1040*/  STS [R10+0xc8], R13 ;  /* 0x0000c80d0a007388 */ /* 0x0005e20000000800 */
[----:B------:R-:W-:Y:S01]  /*1050*/  NOP ;  /* 0x0000000000007918 */ /* 0x000fe20000000000 */
.L_x_2396:
        /* <DEDUP_REMOVED lines=12> */
.L_x_2382:
[----:B------:R-:W-:Y:S05]  /*1120*/  BSYNC B0 ;  /* 0x0000000000007941 */ /* 0x000fea0003800000 */
.L_x_2381:
[----:B------:R-:W-:-:S13]  /*1130*/  R2UR UR4, R11 ;  /* 0x000000000b0472ca */ /* 0x000fda00000e0000 */
[----:B------:R-:W-:Y:S05]  /*1140*/  BRA.DIV UR4, `(.L_x_2383) ;  /* 0x0000000a04507947 */ /* 0x000fea000b800000 */
[----:B------:R-:W-:Y:S01]  /*1150*/  NOP ;  /* 0x0000000000007918 */ /* 0x000fe20000000000 */
[----:B------:R3:W-:Y:S04]  /*1160*/  STS [R10+0xc0], R3 ;  /* 0x0000c0030a007388 */ /* 0x0007e80000000800 */
[----:B------:R3:W-:Y:S04]  /*1170*/  STS [R10+0xc4], R12 ;  /* 0x0000c40c0a007388 */ /* 0x0007e80000000800 */
[----:B------:R3:W-:Y:S01]  /*1180*/  STS [R10+0xc8], R13 ;  /* 0x0000c80d0a007388 */ /* 0x0007e20000000800 */
[----:B------:R-:W-:Y:S01]  /*1190*/  NOP ;  /* 0x0000000000007918 */ /* 0x000fe20000000000 */
.L_x_2400:
        /* <DEDUP_REMOVED lines=12> */
.L_x_2385:
[----:B------:R-:W-:Y:S05]  /*1260*/  BSYNC B0 ;  /* 0x0000000000007941 */ /* 0x000fea0003800000 */
.L_x_2384:
        /* <DEDUP_REMOVED lines=25> */
.L_x_2406:
        /* <DEDUP_REMOVED lines=46> */
.L_x_2373:
        /* <DEDUP_REMOVED lines=31> */
.L_x_2374:
[----:B0-----:R-:W-:Y:S05]  /*18d0*/  WARPSYNC.COLLECTIVE R11, `(.L_x_2387) ;  /* 0x000000000b087348 */ /* 0x001fea0003c00000 */
[----:B------:R-:W-:Y:S01]  /*18e0*/  NOP ;  /* 0x0000000000007918 */ /* 0x000fe20000000000 */
[----:B0-----:R-:W-:Y:S01]  /*18f0*/  ENDCOLLECTIVE ;  /* 0x000000000000791b */ /* 0x001fe20003800000 */
.L_x_2387:
[----:B------:R-:W-:Y:S05]  /*1900*/  BRA `(.L_x_2388) ;  /* 0xfffffff400347947 */ /* 0x000fea000383ffff */
.L_x_2377:
[----:B------:R-:W-:Y:S01]  /*1910*/  BSSY B0, `(.L_x_2389) ;  /* 0x0000004000007945 */ /* 0x000fe20003800000 */
[----:B0-----:R-:W-:Y:S05]  /*1920*/  WARPSYNC.COLLECTIVE R11, `(.L_x_2390) ;  /* 0x000000000b087348 */ /* 0x001fea0003c00000 */
[----:B------:R-:W-:Y:S01]  /*1930*/  NOP ;  /* 0x0000000000007918 */ /* 0x000fe20000000000 */
[----:B0-----:R-:W-:Y:S01]  /*1940*/  ENDCOLLECTIVE ;  /* 0x000000000000791b */ /* 0x001fe20003800000 */
.L_x_2390:
[----:B------:R-:W-:Y:S05]  /*1950*/  BSYNC B0 ;  /* 0x0000000000007941 */ /* 0x000fea0003800000 */
.L_x_2389:
[----:B------:R0:W-:Y:S04]  /*1960*/  STS [R10+0xc0], R3 ;  /* 0x0000c0030a007388 */ /* 0x0001e80000000800 */
[----:B------:R0:W-:Y:S04]  /*1970*/  STS [R10+0xc4], R12 ;  /* 0x0000c40c0a007388 */ /* 0x0001e80000000800 */
[----:B------:R0:W-:Y:S02]  /*1980*/  STS [R10+0xc8], R13 ;  /* 0x0000c80d0a007388 */ /* 0x0001e40000000800 */
[----:B0-----:R-:W-:Y:S05]  /*1990*/  WARPSYNC.COLLECTIVE R11, `(.L_x_2391) ;  /* 0x000000000b087348 */ /* 0x001fea0003c00000 */
[----:B------:R-:W-:Y:S01]  /*19a0*/  NOP ;  /* 0x0000000000007918 */ /* 0x000fe20000000000 */
[----:B0-----:R-:W-:Y:S01]  /*19b0*/  ENDCOLLECTIVE ;  /* 0x000000000000791b */ /* 0x001fe20003800000 */
.L_x_2391:
[----:B------:R-:W-:Y:S05]  /*19c0*/  BRA `(.L_x_2392) ;  /* 0xfffffff400547947 */ /* 0x000fea000383ffff */
.L_x_2380:
[----:B------:R-:W-:Y:S01]  /*19d0*/  BSSY B0, `(.L_x_2393) ;  /* 0x0000004000007945 */ /* 0x000fe20003800000 */
[----:B01----:R-:W-:Y:S05]  /*19e0*/  WARPSYNC.COLLECTIVE R11, `(.L_x_2394) ;  /* 0x000000000b087348 */ /* 0x003fea0003c00000 */
[----:B------:R-:W-:Y:S01]  /*19f0*/  NOP ;  /* 0x0000000000007918 */ /* 0x000fe20000000000 */
[----:B01----:R-:W-:Y:S01]  /*1a00*/  ENDCOLLECTIVE ;  /* 0x000000000000791b */ /* 0x003fe20003800000 */
.L_x_2394:
[----:B------:R-:W-:Y:S05]  /*1a10*/  BSYNC B0 ;  /* 0x0000000000007941 */ /* 0x000fea0003800000 */
.L_x_2393:
[----:B------:R0:W-:Y:S04]  /*1a20*/  STS [R10+0xc0], R3 ;  /* 0x0000c0030a007388 */ /* 0x0001e80000000800 */
[----:B------:R0:W-:Y:S04]  /*1a30*/  STS [R10+0xc4], R12 ;  /* 0x0000c40c0a007388 */ /* 0x0001e80000000800 */
[----:B------:R0:W-:Y:S02]  /*1a40*/  STS [R10+0xc8], R13 ;  /* 0x0000c80d0a007388 */ /* 0x0001e40000000800 */
[----:B0-----:R-:W-:Y:S05]  /*1a50*/  WARPSYNC.COLLECTIVE R11, `(.L_x_2395) ;  /* 0x000000000b087348 */ /* 0x001fea0003c00000 */
[----:B------:R-:W-:Y:S01]  /*1a60*/  NOP ;  /* 0x0000000000007918 */ /* 0x000fe20000000000 */
[----:B0-----:R-:W-:Y:S01]  /*1a70*/  ENDCOLLECTIVE ;  /* 0x000000000000791b */ /* 0x001fe20003800000 */
.L_x_2395:
[----:B------:R-:W-:Y:S05]  /*1a80*/  BRA `(.L_x_2396) ;  /* 0xfffffff400747947 */ /* 0x000fea000383ffff */
.L_x_2383:
[----:B------:R-:W-:Y:S01]  /*1a90*/  BSSY B0, `(.L_x_2397) ;  /* 0x0000004000007945 */ /* 0x000fe20003800000 */
[----:B012---:R-:W-:Y:S05]  /*1aa0*/  WARPSYNC.COLLECTIVE R11, `(.L_x_2398) ;  /* 0x000000000b087348 */ /* 0x007fea0003c00000 */
[----:B------:R-:W-:Y:S01]  /*1ab0*/  NOP ;  /* 0x0000000000007918 */ /* 0x000fe20000000000 */
[----:B012---:R-:W-:Y:S01]  /*1ac0*/  ENDCOLLECTIVE ;  /* 0x000000000000791b */ /* 0x007fe20003800000 */
.L_x_2398:
[----:B------:R-:W-:Y:S05]  /*1ad0*/  BSYNC B0 ;  /* 0x0000000000007941 */ /* 0x000fea0003800000 */
.L_x_2397:
[----:B------:R0:W-:Y:S04]  /*1ae0*/  STS [R10+0xc0], R3 ;  /* 0x0000c0030a007388 */ /* 0x0001e80000000800 */
[----:B------:R0:W-:Y:S04]  /*1af0*/  STS [R10+0xc4], R12 ;  /* 0x0000c40c0a007388 */ /* 0x0001e80000000800 */
[----:B------:R0:W-:Y:S02]  /*1b00*/  STS [R10+0xc8], R13 ;  /* 0x0000c80d0a007388 */ /* 0x0001e40000000800 */
[----:B0-----:R-:W-:Y:S05]  /*1b10*/  WARPSYNC.COLLECTIVE R11, `(.L_x_2399) ;  /* 0x000000000b087348 */ /* 0x001fea0003c00000 */
[----:B------:R-:W-:Y:S01]  /*1b20*/  NOP ;  /* 0x0000000000007918 */ /* 0x000fe20000000000 */
[----:B0-----:R-:W-:Y:S01]  /*1b30*/  ENDCOLLECTIVE ;  /* 0x000000000000791b */ /* 0x001fe20003800000 */
.L_x_2399:
[----:B------:R-:W-:Y:S05]  /*1b40*/  BRA `(.L_x_2400) ;  /* 0xfffffff400947947 */ /* 0x000fea000383ffff */
.L_x_2386:
[----:B------:R-:W-:Y:S01]  /*1b50*/  BSSY B0, `(.L_x_2401) ;  /* 0x0000005000007945 */ /* 0x000fe20003800000 */
[----:B------:R-:W-:-:S13]  /*1b60*/  ISETP.GE.U32.AND P0, PT, R2, 0x10, PT ;  /* 0x000000100200780c */ /* 0x000fda0003f06070 */
[----:B0123--:R-:W-:Y:S05]  /*1b70*/  WARPSYNC.COLLECTIVE R11, `(.L_x_2402) ;  /* 0x000000000b087348 */ /* 0x00ffea0003c00000 */
[----:B------:R-:W-:Y:S01]  /*1b80*/  NOP ;  /* 0x0000000000007918 */ /* 0x000fe20000000000 */
[----:B0123--:R-:W-:Y:S01]  /*1b90*/  ENDCOLLECTIVE ;  /* 0x000000000000791b */ /* 0x00ffe20003800000 */
.L_x_2402:
[----:B------:R-:W-:Y:S05]  /*1ba0*/  BSYNC B0 ;  /* 0x0000000000007941 */ /* 0x000fea0003800000 */
.L_x_2401:
[----:B------:R0:W-:Y:S01]  /*1bb0*/  STS [R10+0xc0], R3 ;  /* 0x0000c0030a007388 */ /* 0x0001e20000000800 */
[----:B------:R-:W-:-:S03]  /*1bc0*/  ISETP.NE.OR P1, PT, R3, RZ, !P0 ;  /* 0x000000ff0300720c */ /* 0x000fc60004725670 */
[----:B------:R0:W-:Y:S04]  /*1bd0*/  STS [R10+0xc4], R12 ;  /* 0x0000c40c0a007388 */ /* 0x0001e80000000800 */
[----:B------:R0:W-:Y:S06]  /*1be0*/  STS [R10+0xc8], R13 ;  /* 0x0000c80d0a007388 */ /* 0x0001ec0000000800 */
[----:B0-----:R-:W-:Y:S05]  /*1bf0*/  WARPSYNC.COLLECTIVE R11, `(.L_x_2403) ;  /* 0x000000000b087348 */ /* 0x001fea0003c00000 */
[----:B------:R-:W-:Y:S01]  /*1c00*/  NOP ;  /* 0x0000000000007918 */ /* 0x000fe20000000000 */
[----:B0-----:R-:W-:Y:S01]  /*1c10*/  ENDCOLLECTIVE ;  /* 0x000000000000791b */ /* 0x001fe20003800000 */
.L_x_2403:
        /* <DEDUP_REMOVED lines=9> */
.L_x_2404:
        /* <DEDUP_REMOVED lines=9> */
.L_x_2405:
[----:B------:R-:W-:Y:S05]  /*1d40*/  BRA `(.L_x_2406) ;  /* 0xfffffff400ac7947 */ /* 0x000fea000383ffff */
.L_x_2407:
        /* <DEDUP_REMOVED lines=11> */
.L_x_4475:


//--------------------- .text._Z30group_norm_nhwc_fwd_sum_kernelI11Fp32IOFp16WLi140EEv26Group_norm_nhwc_fwd_params --------------------------
	.section	.text._Z30group_norm_nhwc_fwd_sum_kernelI11Fp32IOFp16WLi140EEv26Group_norm_nhwc_fwd_params,"ax",@progbits
	.align	128
        .global         _Z30group_norm_nhwc_fwd_sum_kernelI11Fp32IOFp16WLi140EEv26Group_norm_nhwc_fwd_params
        .type           _Z30group_norm_nhwc_fwd_sum_kernelI11Fp32IOFp16WLi140EEv26Group_norm_nhwc_fwd_params,@function
        .size           _Z30group_norm_nhwc_fwd_sum_kernelI11Fp32IOFp16WLi140EEv26Group_norm_nhwc_fwd_params,(.L_x_4476 - _Z30group_norm_nhwc_fwd_sum_kernelI11Fp32IOFp16WLi140EEv26Group_norm_nhwc_fwd_params)
        .other          _Z30group_norm_nhwc_fwd_sum_kernelI11Fp32IOFp16WLi140EEv26Group_norm_nhwc_fwd_params,@"STO_CUDA_ENTRY STV_DEFAULT"
_Z30group_norm_nhwc_fwd_sum_kernelI11Fp32IOFp16WLi140EEv26Group_norm_nhwc_fwd_params:
.text._Z30group_norm_nhwc_fwd_sum_kernelI11Fp32IOFp16WLi140EEv26Group_norm_nhwc_fwd_params:
        /* <DEDUP_REMOVED lines=41> */
.L_x_2410:
        /* <DEDUP_REMOVED lines=23> */
.L_x_2409:
        /* <DEDUP_REMOVED lines=9> */
.L_x_2411:
        /* <DEDUP_REMOVED lines=79> */
.L_x_2408:
        /* <DEDUP_REMOVED lines=75> */
.L_x_2427:
        /* <DEDUP_REMOVED lines=12> */
.L_x_2415:
[----:B------:R-:W-:Y:S05]  /*0ef0*/  BSYNC B0 ;  /* 0x0000000000007941 */ /* 0x000fea0003800000 */
.L_x_2414:
[----:B------:R-:W-:-:S13]  /*0f00*/  R2UR UR4, R11 ;  /* 0x000000000b0472ca */ /* 0x000fda00000e0000 */
[----:B------:R-:W-:Y:S05]  /*0f10*/  BRA.DIV UR4, `(.L_x_2416) ;  /* 0x0000000a04c87947 */ /* 0x000fea000b800000 */
[----:B------:R-:W-:Y:S01]  /*0f20*/  NOP ;  /* 0x0000000000007918 */ /* 0x000fe20000000000 */
[----:B------:R1:W-:Y:S04]  /*0f30*/  STS [R12+0xc0], R9 ;  /* 0x0000c0090c007388 */ /* 0x0003e80000000800 */
[----:B------:R1:W-:Y:S04]  /*0f40*/  STS [R12+0xc4], R10 ;  /* 0x0000c40a0c007388 */ /* 0x0003e80000000800 */
[----:B------:R1:W-:Y:S01]  /*0f50*/  STS [R12+0xc8], R7 ;  /* 0x0000c8070c007388 */ /* 0x0003e20000000800 */
[----:B------:R-:W-:Y:S01]  /*0f60*/  NOP ;  /* 0x0000000000007918 */ /* 0x000fe20000000000 */
.L_x_2431:
        /* <DEDUP_REMOVED lines=12> */
.L_x_2418:
[----:B------:R-:W-:Y:S05]  /*1030*/  BSYNC B0 ;  /* 0x0000000000007941 */ /* 0x000fea0003800000 */
.L_x_2417:
[----:B------:R-:W-:-:S13]  /*1040*/  R2UR UR4, R11 ;  /* 0x000000000b0472ca */ /* 0x000fda00000e0000 */
[----:B------:R-:W-:Y:S05]  /*1050*/  BRA.DIV UR4, `(.L_x_2419) ;  /* 0x0000000a04a87947 */ /* 0x000fea000b800000 */
[----:B------:R-:W-:Y:S01]  /*1060*/  NOP ;  /* 0x0000000000007918 */ /* 0x000fe20000000000 */
[----:B------:R2:W-:Y:S04]  /*1070*/  STS [R12+0xc0], R9 ;  /* 0x0000c0090c007388 */ /* 0x0005e80000000800 */
[----:B------:R2:W-:Y:S04]  /*1080*/  STS [R12+0xc4], R10 ;  /* 0x0000c40a0c007388 */ /* 0x0005e80000000800 */
[----:B------:R2:W-:Y:S01]  /*1090*/  STS [R12+0xc8], R7 ;  /* 0x0000c8070c007388 */ /* 0x0005e20000000800 */
[----:B------:R-:W-:Y:S01]  /*10a0*/  NOP ;  /* 0x0000000000007918 */ /* 0x000fe20000000000 */
.L_x_2435:
        /* <DEDUP_REMOVED lines=12> */
.L_x_2421:
[----:B------:R-:W-:Y:S05]  /*1170*/  BSYNC B0 ;  /* 0x0000000000007941 */ /* 0x000fea0003800000 */
.L_x_2420:
[----:B------:R-:W-:-:S13]  /*1180*/  R2UR UR4, R11 ;  /* 0x000000000b0472ca */ /* 0x000fda00000e0000 */
[----:B------:R-:W-:Y:S05]  /*1190*/  BRA.DIV UR4, `(.L_x_2422) ;  /* 0x0000000a04887947 */ /* 0x000fea000b800000 */
[----:B------:R-:W-:Y:S01]  /*11a0*/  NOP ;  /* 0x0000000000007918 */ /* 0x000fe20000000000 */
[----:B------:R3:W-:Y:S04]  /*11b0*/  STS [R12+0xc0], R9 ;  /* 0x0000c0090c007388 */ /* 0x0007e80000000800 */
[----:B------:R3:W-:Y:S04]  /*11c0*/  STS [R12+0xc4], R10 ;  /* 0x0000c40a0c007388 */ /* 0x0007e80000000800 */
[----:B------:R3:W-:Y:S01]  /*11d0*/  STS [R12+0xc8], R7 ;  /* 0x0000c8070c007388 */ /* 0x0007e20000000800 */
[----:B------:R-:W-:Y:S01]  /*11e0*/  NOP ;  /* 0x0000000000007918 */ /* 0x000fe20000000000 */
.L_x_2439:
        /* <DEDUP_REMOVED lines=12> */
.L_x_2424:
[----:B------:R-:W-:Y:S05]  /*12b0*/  BSYNC B0 ;  /* 0x0000000000007941 */ /* 0x000fea0003800000 */
.L_x_2423:
        /* <DEDUP_REMOVED lines=25> */
.L_x_2445:
        /* <DEDUP_REMOVED lines=58> */
.L_x_2412:
        /* <DEDUP_REMOVED lines=33> */
.L_x_2413:
[----:B0-----:R-:W-:Y:S05]  /*1a00*/  WARPSYNC.COLLECTIVE R11, `(.L_x_2426) ;  /* 0x000000000b087348 */ /* 0x001fea0003c00000 */
[----:B------:R-:W-:Y:S01]  /*1a10*/  NOP ;  /* 0x0000000000007918 */ /* 0x000fe20000000000 */
[----:B0-----:R-:W-:Y:S01]  /*1a20*/  ENDCOLLECTIVE ;  /* 0x000000000000791b */ /* 0x001fe20003800000 */
.L_x_2426:
[----:B------:R-:W-:Y:S05]  /*1a30*/  BRA `(.L_x_2427) ;  /* 0xfffffff000fc7947 */ /* 0x000fea000383ffff */
.L_x_2416:
[----:B------:R-:W-:Y:S01]  /*1a40*/  BSSY B0, `(.L_x_2428) ;  /* 0x0000004000007945 */ /* 0x000fe20003800000 */
[----:B0-----:R-:W-:Y:S05]  /*1a50*/  WARPSYNC.COLLECTIVE R11, `(.L_x_2429) ;  /* 0x000000000b087348 */ /* 0x001fea0003c00000 */
[----:B------:R-:W-:Y:S01]  /*1a60*/  NOP ;  /* 0x0000000000007918 */ /* 0x000fe20000000000 */
[----:B0-----:R-:W-:Y:S01]  /*1a70*/  ENDCOLLECTIVE ;  /* 0x000000000000791b */ /* 0x001fe20003800000 */
.L_x_2429:
[----:B------:R-:W-:Y:S05]  /*1a80*/  BSYNC B0 ;  /* 0x0000000000007941 */ /* 0x000fea0003800000 */
.L_x_2428:
[----:B------:R0:W-:Y:S04]  /*1a90*/  STS [R12+0xc0], R9 ;  /* 0x0000c0090c007388 */ /* 0x0001e80000000800 */
[----:B------:R0:W-:Y:S04]  /*1aa0*/  STS [R12+0xc4], R10 ;  /* 0x0000c40a0c007388 */ /* 0x0001e80000000800 */
[----:B------:R0:W-:Y:S02]  /*1ab0*/  STS [R12+0xc8], R7 ;  /* 0x0000c8070c007388 */ /* 0x0001e40000000800 */
[----:B0-----:R-:W-:Y:S05]  /*1ac0*/  WARPSYNC.COLLECTIVE R11, `(.L_x_2430) ;  /* 0x000000000b087348 */ /* 0x001fea0003c00000 */
[----:B------:R-:W-:Y:S01]  /*1ad0*/  NOP ;  /* 0x0000000000007918 */ /* 0x000fe20000000000 */
[----:B0-----:R-:W-:Y:S01]  /*1ae0*/  ENDCOLLECTIVE ;  /* 0x000000000000791b */ /* 0x001fe20003800000 */
.L_x_2430:
[----:B------:R-:W-:Y:S05]  /*1af0*/  BRA `(.L_x_2431) ;  /* 0xfffffff4001c7947 */ /* 0x000fea000383ffff */
.L_x_2419:
[----:B------:R-:W-:Y:S01]  /*1b00*/  BSSY B0, `(.L_x_2432) ;  /* 0x0000004000007945 */ /* 0x000fe20003800000 */
[----:B01----:R-:W-:Y:S05]  /*1b10*/  WARPSYNC.COLLECTIVE R11, `(.L_x_2433) ;  /* 0x000000000b087348 */ /* 0x003fea0003c00000 */
[----:B------:R-:W-:Y:S01]  /*1b20*/  NOP ;  /* 0x0000000000007918 */ /* 0x000fe20000000000 */
[----:B01----:R-:W-:Y:S01]  /*1b30*/  ENDCOLLECTIVE ;  /* 0x000000000000791b */ /* 0x003fe20003800000 */
.L_x_2433:
[----:B------:R-:W-:Y:S05]  /*1b40*/  BSYNC B0 ;  /* 0x0000000000007941 */ /* 0x000fea0003800000 */
.L_x_2432:
[----:B------:R0:W-:Y:S04]  /*1b50*/  STS [R12+0xc0], R9 ;  /* 0x0000c0090c007388 */ /* 0x0001e80000000800 */
[----:B------:R0:W-:Y:S04]  /*1b60*/  STS [R12+0xc4], R10 ;  /* 0x0000c40a0c007388 */ /* 0x0001e80000000800 */
[----:B------:R0:W-:Y:S02]  /*1b70*/  STS [R12+0xc8], R7 ;  /* 0x0000c8070c007388 */ /* 0x0001e40000000800 */
[----:B0-----:R-:W-:Y:S05]  /*1b80*/  WARPSYNC.COLLECTIVE R11, `(.L_x_2434) ;  /* 0x000000000b087348 */ /* 0x001fea0003c00000 */
[----:B------:R-:W-:Y:S01]  /*1b90*/  NOP ;  /* 0x0000000000007918 */ /* 0x000fe20000000000 */
[----:B0-----:R-:W-:Y:S01]  /*1ba0*/  ENDCOLLECTIVE ;  /* 0x000000000000791b */ /* 0x001fe20003800000 */
.L_x_2434:
[----:B------:R-:W-:Y:S05]  /*1bb0*/  BRA `(.L_x_2435) ;  /* 0xfffffff4003c7947 */ /* 0x000fea000383ffff */
.L_x_2422:
[----:B------:R-:W-:Y:S01]  /*1bc0*/  BSSY B0, `(.L_x_2436) ;  /* 0x0000004000007945 */ /* 0x000fe20003800000 */
[----:B012---:R-:W-:Y:S05]  /*1bd0*/  WARPSYNC.COLLECTIVE R11, `(.L_x_2437) ;  /* 0x000000000b087348 */ /* 0x007fea0003c00000 */
[----:B------:R-:W-:Y:S01]  /*1be0*/  NOP ;  /* 0x0000000000007918 */ /* 0x000fe20000000000 */
[----:B012---:R-:W-:Y:S01]  /*1bf0*/  ENDCOLLECTIVE ;  /* 0x000000000000791b */ /* 0x007fe20003800000 */
.L_x_2437:
[----:B------:R-:W-:Y:S05]  /*1c00*/  BSYNC B0 ;  /* 0x0000000000007941 */ /* 0x000fea0003800000 */
.L_x_2436:
[----:B------:R0:W-:Y:S04]  /*1c10*/  STS [R12+0xc0], R9 ;  /* 0x0000c0090c007388 */ /* 0x0001e80000000800 */
[----:B------:R0:W-:Y:S04]  /*1c20*/  STS [R12+0xc4], R10 ;  /* 0x0000c40a0c007388 */ /* 0x0001e80000000800 */
[----:B------:R0:W-:Y:S02]  /*1c30*/  STS [R12+0xc8], R7 ;  /* 0x0000c8070c007388 */ /* 0x0001e40000000800 */
[----:B0-----:R-:W-:Y:S05]  /*1c40*/  WARPSYNC.COLLECTIVE R11, `(.L_x_2438) ;  /* 0x000000000b087348 */ /* 0x001fea0003c00000 */
[----:B------:R-:W-:Y:S01]  /*1c50*/  NOP ;  /* 0x0000000000007918 */ /* 0x000fe20000000000 */
[----:B0-----:R-:W-:Y:S01]  /*1c60*/  ENDCOLLECTIVE ;  /* 0x000000000000791b */ /* 0x001fe20003800000 */
.L_x_2438:
[----:B------:R-:W-:Y:S05]  /*1c70*/  BRA `(.L_x_2439) ;  /* 0xfffffff4005c7947 */ /* 0x000fea000383ffff */
.L_x_2425:
[----:B------:R-:W-:Y:S01]  /*1c80*/  BSSY B0, `(.L_x_2440) ;  /* 0x0000005000007945 */ /* 0x000fe20003800000 */
[----:B------:R-:W-:-:S13]  /*1c90*/  ISETP.GE.U32.AND P0, PT, R8, 0x10, PT ;  /* 0x000000100800780c */ /* 0x000fda0003f06070 */
[----:B0123--:R-:W-:Y:S05]  /*1ca0*/  WARPSYNC.COLLECTIVE R11, `(.L_x_2441) ;  /* 0x000000000b087348 */ /* 0x00ffea0003c00000 */
[----:B------:R-:W-:Y:S01]  /*1cb0*/  NOP ;  /* 0x0000000000007918 */ /* 0x000fe20000000000 */
[----:B0123--:R-:W-:Y:S01]  /*1cc0*/  ENDCOLLECTIVE ;  /* 0x000000000000791b */ /* 0x00ffe20003800000 */
.L_x_2441:
[----:B------:R-:W-:Y:S05]  /*1cd0*/  BSYNC B0 ;  /* 0x0000000000007941 */ /* 0x000fea0003800000 */
.L_x_2440:
[----:B------:R0:W-:Y:S01]  /*1ce0*/  STS [R12+0xc0], R9 ;  /* 0x0000c0090c007388 */ /* 0x0001e20000000800 */
[----:B------:R-:W-:-:S03]  /*1cf0*/  ISETP.NE.OR P1, PT, R9, RZ, !P0 ;  /* 0x000000ff0900720c */ /* 0x000fc60004725670 */
[----:B------:R0:W-:Y:S04]  /*1d00*/  STS [R12+0xc4], R10 ;  /* 0x0000c40a0c007388 */ /* 0x0001e80000000800 */
[----:B------:R0:W-:Y:S06]  /*1d10*/  STS [R12+0xc8], R7 ;  /* 0x0000c8070c007388 */ /* 0x0001ec0000000800 */
[----:B0-----:R-:W-:Y:S05]  /*1d20*/  WARPSYNC.COLLECTIVE R11, `(.L_x_2442) ;  /* 0x000000000b087348 */ /* 0x001fea0003c00000 */
[----:B------:R-:W-:Y:S01]  /*1d30*/  NOP ;  /* 0x0000000000007918 */ /* 0x000fe20000000000 */
[----:B0-----:R-:W-:Y:S01]  /*1d40*/  ENDCOLLECTIVE ;  /* 0x000000000000791b */ /* 0x001fe20003800000 */
.L_x_2442:
        /* <DEDUP_REMOVED lines=9> */
.L_x_2443:
        /* <DEDUP_REMOVED lines=9> */
.L_x_2444:
[----:B------:R-:W-:Y:S05]  /*1e70*/  BRA `(.L_x_2445) ;  /* 0xfffffff400747947 */ /* 0x000fea000383ffff */
.L_x_2446:
        /* <DEDUP_REMOVED lines=16> */
.L_x_4476:


//--------------------- .text._Z30group_norm_nhwc_fwd_sum_kernelI11Fp32IOFp16WLi160EEv26Group_norm_nhwc_fwd_params --------------------------
	.section	.text._Z30group_norm_nhwc_fwd_sum_kernelI11Fp32IOFp16WLi160EEv26Group_norm_nhwc_fwd_params,"ax",@progbits
	.align	128
        .global         _Z30group_norm_nhwc_fwd_sum_kernelI11Fp32IOFp16WLi160EEv26Group_norm_nhwc_fwd_params
        .type           _Z30group_norm_nhwc_fwd_sum_kernelI11Fp32IOFp16WLi160EEv26Group_norm_nhwc_fwd_params,@function
        .size           _Z30group_norm_nhwc_fwd_sum_kernelI11Fp32IOFp16WLi160EEv26Group_norm_nhwc_fwd_params,(.L_x_4477 - _Z30group_norm_nhwc_fwd_sum_kernelI11Fp32IOFp16WLi160EEv26Group_norm_nhwc_fwd_params)
        .other          _Z30group_norm_nhwc_fwd_sum_kernelI11Fp32IOFp16WLi160EEv26Group_norm_nhwc_fwd_params,@"STO_CUDA_ENTRY STV_DEFAULT"
_Z30group_norm_nhwc_fwd_sum_kernelI11Fp32IOFp16WLi160EEv26Group_norm_nhwc_fwd_params:
.text._Z30group_norm_nhwc_fwd_sum_kernelI11Fp32IOFp16WLi160EEv26Group_norm_nhwc_fwd_params:
        /* <DEDUP_REMOVED lines=41> */
.L_x_2449:
        /* <DEDUP_REMOVED lines=22> */
.L_x_2448:
        /* <DEDUP_REMOVED lines=15> */
.L_x_2450:
        /* <DEDUP_REMOVED lines=78> */
.L_x_2447:
        /* <DEDUP_REMOVED lines=128> */
.L_x_2471:
        /* <DEDUP_REMOVED lines=39> */
.L_x_2451:
        /* <DEDUP_REMOVED lines=42> */
.L_x_2452:
        /* <DEDUP_REMOVED lines=9> */
.L_x_2453:
[----:B------:R-:W-:Y:S01]  /*1760*/  MOV R3, R22 ;  /* 0x0000001600037202 */ /* 0x000fe20000000f00 */
[----:B------:R-:W-:-:S07]  /*1770*/  IMAD.MOV.U32 R26, RZ, RZ, R27 ;  /* 0x000000ffff1a7224 */ /* 0x000fce00078e001b */
[----:B------:R-:W-:Y:S05]  /*1780*/  WARPSYNC.COLLECTIVE R21, `(.L_x_2454) ;  /* 0x0000000015087348 */ /* 0x000fea0003c00000 */
[----:B------:R0:W1:Y:S02]  /*1790*/  SHFL.UP P0, R27, R3, R0, R20 ;  /* 0x04000000031b7389 */ /* 0x0000640000000014 */
[----:B01----:R-:W-:Y:S01]  /*17a0*/  ENDCOLLECTIVE ;  /* 0x000000000000791b */ /* 0x003fe20003800000 */
.L_x_2454:
[----:B------:R-:W-:Y:S01]  /*17b0*/  @P6 IMAD.IADD R23, R23, 0x1, R26 ;  /* 0x0000000117176824 */ /* 0x000fe200078e021a */
[----:B------:R-:W-:Y:S01]  /*17c0*/  MOV R3, R4 ;  /* 0x0000000400037202 */ /* 0x000fe20000000f00 */
[----:B------:R-:W-:-:S07]  /*17d0*/  IMAD.MOV.U32 R25, RZ, RZ, R27 ;  /* 0x000000ffff197224 */ /* 0x000fce00078e001b */
[----:B------:R-:W-:Y:S05]  /*17e0*/  WARPSYNC.COLLECTIVE R21, `(.L_x_2455) ;  /* 0x0000000015087348 */ /* 0x000fea0003c00000 */
[----:B------:R0:W1:Y:S02]  /*17f0*/  SHFL.UP P0, R27, R3, R0, R20 ;  /* 0x04000000031b7389 */ /* 0x0000640000000014 */
[----:B01----:R-:W-:Y:S01]  /*1800*/  ENDCOLLECTIVE ;  /* 0x000000000000791b */ /* 0x003fe20003800000 */
.L_x_2455:
        /* <DEDUP_REMOVED lines=9> */
.L_x_2456:
[----:B------:R-:W-:Y:S02]  /*18a0*/  ISETP.GE.AND P6, PT, R24, 0x2, PT ;  /* 0x000000021800780c */ /* 0x000fe40003fc6270 */
[----:B------:R-:W-:Y:S01]  /*18b0*/  ISETP.NE.AND P5, PT, R23, RZ, PT ;  /* 0x000000ff1700720c */ /* 0x000fe20003fa5270 */
[----:B------:R-:W-:Y:S01]  /*18c0*/  IMAD.MOV.U32 R3, RZ, RZ, R22 ;  /* 0x000000ffff037224 */ /* 0x000fe200078e0016 */
[----:B------:R-:W-:-:S11]  /*18d0*/  MOV R26, R27 ;  /* 0x0000001b001a7202 */ /* 0x000fd60000000f00 */
[----:B------:R-:W-:Y:S05]  /*18e0*/  WARPSYNC.COLLECTIVE R21, `(.L_x_2457) ;  /* 0x0000000015087348 */ /* 0x000fea0003c00000 */
[----:B------:R0:W1:Y:S02]  /*18f0*/  SHFL.UP P0, R27, R3, R0, R20 ;  /* 0x04000000031b7389 */ /* 0x0000640000000014 */
[----:B01----:R-:W-:Y:S01]  /*1900*/  ENDCOLLECTIVE ;  /* 0x000000000000791b */ /* 0x003fe20003800000 */
.L_x_2457:
[----:B------:R-:W-:Y:S01]  /*1910*/  @P6 IADD3 R23, R23, R26, RZ ;  /* 0x0000001a17176210 */ /* 0x000fe20007ffe0ff */
[----:B------:R-:W-:Y:S01]  /*1920*/  IMAD.MOV.U32 R3, RZ, RZ, R4 ;  /* 0x000000ffff037224 */ /* 0x000fe200078e0004 */
[----:B------:R-:W-:-:S07]  /*1930*/  MOV R25, R27 ;  /* 0x0000001b00197202 */ /* 0x000fce0000000f00 */
[----:B------:R-:W-:Y:S05]  /*1940*/  WARPSYNC.COLLECTIVE R21, `(.L_x_2458) ;  /* 0x0000000015087348 */ /* 0x000fea0003c00000 */
[----:B------:R0:W1:Y:S02]  /*1950*/  SHFL.UP P0, R27, R3, R0, R20 ;  /* 0x04000000031b7389 */ /* 0x0000640000000014 */
[----:B01----:R-:W-:Y:S01]  /*1960*/  ENDCOLLECTIVE ;  /* 0x000000000000791b */ /* 0x003fe20003800000 */
.L_x_2458:
        /* <DEDUP_REMOVED lines=9> */
.L_x_2459:
[----:B------:R-:W-:Y:S02]  /*1a00*/  ISETP.GE.AND P6, PT, R24, 0x4, PT ;  /* 0x000000041800780c */ /* 0x000fe40003fc6270 */
[----:B------:R-:W-:Y:S02]  /*1a10*/  ISETP.NE.AND P5, PT, R23, RZ, PT ;  /* 0x000000ff1700720c */ /* 0x000fe40003fa5270 */
[----:B------:R-:W-:Y:S01]  /*1a20*/  MOV R3, R22 ;  /* 0x0000001600037202 */ /* 0x000fe20000000f00 */
[----:B------:R-:W-:-:S10]  /*1a30*/  IMAD.MOV.U32 R26, RZ, RZ, R27 ;  /* 0x000000ffff1a7224 */ /* 0x000fd400078e001b */
[----:B------:R-:W-:Y:S05]  /*1a40*/  WARPSYNC.COLLECTIVE R21, `(.L_x_2460) ;  /* 0x0000000015087348 */ /* 0x000fea0003c00000 */
[----:B------:R0:W1:Y:S02]  /*1a50*/  SHFL.UP P0, R27, R3, R0, R20 ;  /* 0x04000000031b7389 */ /* 0x0000640000000014 */
[----:B01----:R-:W-:Y:S01]  /*1a60*/  ENDCOLLECTIVE ;  /* 0x000000000000791b */ /* 0x003fe20003800000 */
.L_x_2460:
[----:B------:R-:W-:Y:S01]  /*1a70*/  @P6 IMAD.IADD R23, R23, 0x1, R26 ;  /* 0x0000000117176824 */ /* 0x000fe200078e021a */
[----:B------:R-:W-:Y:S01]  /*1a80*/  MOV R3, R4 ;  /* 0x0000000400037202 */ /* 0x000fe20000000f00 */
[----:B------:R-:W-:-:S07]  /*1a90*/  IMAD.MOV.U32 R25, RZ, RZ, R27 ;  /* 0x000000ffff197224 */ /* 0x000fce00078e001b */
[----:B------:R-:W-:Y:S05]  /*1aa0*/  WARPSYNC.COLLECTIVE R21, `(.L_x_2461) ;  /* 0x0000000015087348 */ /* 0x000fea0003c00000 */
[----:B------:R0:W1:Y:S02]  /*1ab0*/  SHFL.UP P0, R27, R3, R0, R20 ;  /* 0x04000000031b7389 */ /* 0x0000640000000014 */
[----:B01----:R-:W-:Y:S01]  /*1ac0*/  ENDCOLLECTIVE ;  /* 0x000000000000791b */ /* 0x003fe20003800000 */
.L_x_2461:
        /* <DEDUP_REMOVED lines=9> */
.L_x_2462:
[----:B------:R-:W-:Y:S02]  /*1b60*/  ISETP.NE.AND P5, PT, R23, RZ, PT ;  /* 0x000000ff1700720c */ /* 0x000fe40003fa5270 */
[----:B------:R-:W-:Y:S01]  /*1b70*/  ISETP.GE.AND P6, PT, R24, 0x8, PT ;  /* 0x000000081800780c */ /* 0x000fe20003fc6270 */
[----:B------:R-:W-:Y:S01]  /*1b80*/  IMAD.MOV.U32 R3, RZ, RZ, R22 ;  /* 0x000000ffff037224 */ /* 0x000fe200078e0016 */
[----:B------:R-:W-:-:S11]  /*1b90*/  MOV R26, R27 ;  /* 0x0000001b001a7202 */ /* 0x000fd60000000f00 */
[----:B------:R-:W-:Y:S05]  /*1ba0*/  WARPSYNC.COLLECTIVE R21, `(.L_x_2463) ;  /* 0x0000000015087348 */ /* 0x000fea0003c00000 */
[----:B------:R0:W1:Y:S02]  /*1bb0*/  SHFL.UP P0, R27, R3, R0, R20 ;  /* 0x04000000031b7389 */ /* 0x0000640000000014 */
[----:B01----:R-:W-:Y:S01]  /*1bc0*/  ENDCOLLECTIVE ;  /* 0x000000000000791b */ /* 0x003fe20003800000 */
.L_x_2463:
[----:B------:R-:W-:Y:S01]  /*1bd0*/  IMAD.MOV.U32 R3, RZ, RZ, R4 ;  /* 0x000000ffff037224 */ /* 0x000fe200078e0004 */
[----:B------:R-:W-:-:S07]  /*1be0*/  MOV R25, R27 ;  /* 0x0000001b00197202 */ /* 0x000fce0000000f00 */
[----:B------:R-:W-:Y:S05]  /*1bf0*/  WARPSYNC.COLLECTIVE R21, `(.L_x_2464) ;  /* 0x0000000015087348 */ /* 0x000fea0003c00000 */
[----:B------:R0:W1:Y:S02]  /*1c00*/  SHFL.UP P0, R27, R3, R0, R20 ;  /* 0x04000000031b7389 */ /* 0x0000640000000014 */
[----:B01----:R-:W-:Y:S01]  /*1c10*/  ENDCOLLECTIVE ;  /* 0x000000000000791b */ /* 0x003fe20003800000 */
.L_x_2464:
        /* <DEDUP_REMOVED lines=14> */
.L_x_2465:
[----:B------:R-:W-:Y:S02]  /*1d00*/  IMAD.MOV.U32 R3, RZ, RZ, R22 ;  /* 0x000000ffff037224 */ /* 0x000fe400078e0016 */
[----:B------:R-:W-:-:S07]  /*1d10*/  IMAD.MOV.U32 R26, RZ, RZ, R27 ;  /* 0x000000ffff1a7224 */ /* 0x000fce00078e001b */
[----:B------:R-:W-:Y:S05]  /*1d20*/  WARPSYNC.COLLECTIVE R21, `(.L_x_2466) ;  /* 0x0000000015087348 */ /* 0x000fea0003c00000 */
[----:B------:R0:W1:Y:S02]  /*1d30*/  SHFL.UP P0, R27, R3, R0, R20 ;  /* 0x04000000031b7389 */ /* 0x0000640000000014 */
[----:B01----:R-:W-:Y:S01]  /*1d40*/  ENDCOLLECTIVE ;  /* 0x000000000000791b */ /* 0x003fe20003800000 */
.L_x_2466:
[----:B------:R-:W-:Y:S01]  /*1d50*/  @P6 IADD3 R23, R23, R26, RZ ;  /* 0x0000001a17176210 */ /* 0x000fe20007ffe0ff */
[----:B------:R-:W-:Y:S01]  /*1d60*/  IMAD.MOV.U32 R3, RZ, RZ, R4 ;  /* 0x000000ffff037224 */ /* 0x000fe200078e0004 */
[----:B------:R-:W-:-:S07]  /*1d70*/  MOV R25, R27 ;  /* 0x0000001b00197202 */ /* 0x000fce0000000f00 */
[----:B------:R-:W-:Y:S05]  /*1d80*/  WARPSYNC.COLLECTIVE R21, `(.L_x_2467) ;  /* 0x0000000015087348 */ /* 0x000fea0003c00000 */
[----:B------:R0:W1:Y:S02]  /*1d90*/  SHFL.UP P0, R27, R3, R0, R20 ;  /* 0x04000000031b7389 */ /* 0x0000640000000014 */
[----:B01----:R-:W-:Y:S01]  /*1da0*/  ENDCOLLECTIVE ;  /* 0x000000000000791b */ /* 0x003fe20003800000 */
.L_x_2467:
        /* <DEDUP_REMOVED lines=9> */
.L_x_2468:
[----:B------:R-:W-:Y:S01]  /*1e40*/  IMAD.MOV.U32 R3, RZ, RZ, R22 ;  /* 0x000000ffff037224 */ /* 0x000fe200078e0016 */
[----:B------:R-:W-:-:S07]  /*1e50*/  MOV R25, R27 ;  /* 0x0000001b00197202 */ /* 0x000fce0000000f00 */
[----:B------:R-:W-:Y:S05]  /*1e60*/  WARPSYNC.COLLECTIVE R21, `(.L_x_2469) ;  /* 0x0000000015087348 */ /* 0x000fea0003c00000 */
[----:B------:R0:W1:Y:S02]  /*1e70*/  SHFL.UP P0, R27, R3, R0, R20 ;  /* 0x04000000031b7389 */ /* 0x0000640000000014 */
[----:B01----:R-:W-:Y:S01]  /*1e80*/  ENDCOLLECTIVE ;  /* 0x000000000000791b */ /* 0x003fe20003800000 */
.L_x_2469:
[----:B------:R-:W-:Y:S01]  /*1e90*/  IMAD.MOV.U32 R3, RZ, RZ, R4 ;  /* 0x000000ffff037224 */ /* 0x000fe200078e0004 */
[----:B------:R-:W-:-:S07]  /*1ea0*/  MOV R22, R27 ;  /* 0x0000001b00167202 */ /* 0x000fce0000000f00 */
[----:B------:R-:W-:Y:S05]  /*1eb0*/  WARPSYNC.COLLECTIVE R21, `(.L_x_2470) ;  /* 0x0000000015087348 */ /* 0x000fea0003c00000 */
[----:B------:R0:W1:Y:S02]  /*1ec0*/  SHFL.UP P0, R27, R3, R0, R20 ;  /* 0x04000000031b7389 */ /* 0x0000640000000014 */
[----:B01----:R-:W-:Y:S01]  /*1ed0*/  ENDCOLLECTIVE ;  /* 0x000000000000791b */ /* 0x003fe20003800000 */
.L_x_2470:
[----:B------:R-:W-:Y:S01]  /*1ee0*/  MOV R4, R27 ;  /* 0x0000001b00047202 */ /* 0x000fe20000000f00 */
[----:B------:R-:W-:Y:S06]  /*1ef0*/  BRA `(.L_x_2471) ;  /* 0xfffffff000b07947 */ /* 0x000fec000383ffff */
.L_x_2472:
        /* <DEDUP_REMOVED lines=16> */
.L_x_4477:


//--------------------- .text._Z30group_norm_nhwc_fwd_sum_kernelI11Bf16IOFp32WLi196EEv26Group_norm_nhwc_fwd_params --------------------------
	.section	.text._Z30group_norm_nhwc_fwd_sum_kernelI11Bf16IOFp32WLi196EEv26Group_norm_nhwc_fwd_params,"ax",@progbits
	.align	128
        .global         _Z30group_norm_nhwc_fwd_sum_kernelI11Bf16IOFp32WLi196EEv26Group_norm_nhwc_fwd_params
        .type           _Z30group_norm_nhwc_fwd_sum_kernelI11Bf16IOFp32WLi196EEv26Group_norm_nhwc_fwd_params,@function
        .size           _Z30group_norm_nhwc_fwd_sum_kernelI11Bf16IOFp32WLi196EEv26Group_norm_nhwc_fwd_params,(.L_x_4478 - _Z30group_norm_nhwc_fwd_sum_kernelI11Bf16IOFp32WLi196EEv26Group_norm_nhwc_fwd_params)
        .other          _Z30group_norm_nhwc_fwd_sum_kernelI11Bf16IOFp32WLi196EEv26Group_norm_nhwc_fwd_params,@"STO_CUDA_ENTRY STV_DEFAULT"
_Z30group_norm_nhwc_fwd_sum_kernelI11Bf16IOFp32WLi196EEv26Group_norm_nhwc_fwd_params:
.text._Z30group_norm_nhwc_fwd_sum_kernelI11Bf16IOFp32WLi196EEv26Group_norm_nhwc_fwd_params:
[----:B------:R-:W-:Y:S08]  /*0000*/  LDC R1, c[0x0][0x28] ;  /* 0x00000a00ff017b82 */ /* 0x000ff00000000800 */
[----:B------:R-:W0:Y:S01]  /*0010*/  S2UR UR4, SR_CTAID.Y ;  /* 0x00000000000479c3 */ /* 0x000e220000002600 */
[----:B------:R-:W1:Y:S01]  /*0020*/  S2R R0, SR_TID.X ;  /* 0x0000000000007919 */ /* 0x000e620000002100 */
[----:B------:R-:W-:-:S06]  /*0030*/  ULDC.64 UR6, c[0x0][0x208] ;  /* 0x0000820000067ab9 */ /* 0x000fcc0000000a00 */
        /* <DEDUP_REMOVED lines=10> */
[----:B------:R-:W-:-:S04]  /*00e0*/  ISETP.LT.AND.EX P0, PT, R2, R7, PT, P0 ;  /* 0x000000070200720c */ /* 0x000fc80003f01300 */
[----:B------:R-:W-:Y:S01]  /*00f0*/  SEL R2, R3, R6, P0 ;  /* 0x0000000603027207 */ /* 0x000fe20000000000 */
[----:B------:R-:W-:Y:S02]  /*0100*/  IMAD.MOV.U32 R6, RZ, RZ, RZ ;  /* 0x000000ffff067224 */ /* 0x000fe400078e00ff */
[----:B------:R-:W-:Y:S01]  /*0110*/  IMAD.MOV.U32 R3, RZ, RZ, RZ ;  /* 0x000000ffff037224 */ /* 0x000fe200078e00ff */
[----:B------:R-:W-:-:S13]  /*0120*/  ISETP.GE.AND P0, PT, R5, R2, PT ;  /* 0x000000020500720c */ /* 0x000fda0003f06270 */
[----:B0--3--:R-:W-:Y:S05]  /*0130*/  @P0 BRA `(.L_x_2473) ;  /* 0x0000000800680947 */ /* 0x009fea0003800000 */
[----:B------:R-:W0:Y:S01]  /*0140*/  LDC R11, c[0x0][0x2a0] ;  /* 0x0000a800ff0b7b82 */ /* 0x000e220000000800 */
[----:B------:R-:W-:Y:S01]  /*0150*/  IMAD.IADD R3, R2, 0x1, -R5 ;  /* 0x0000000102037824 */ /* 0x000fe200078e0a05 */
[----:B------:R-:W-:Y:S01]  /*0160*/  USHF.R.S32.HI UR4, URZ, 0x1f, UR8 ;  /* 0x0000001f3f047899 */ /* 0x000fe20008011408 */
[----:B------:R-:W-:-:S03]  /*0170*/  MOV R22, R5 ;  /* 0x0000000500167202 */ /* 0x000fc60000000f00 */
[----:B------:R-:W-:Y:S01]  /*0180*/  LOP3.LUT P0, R18, R3, 0x3, RZ, 0xc0, !PT ;  /* 0x0000000303127812 */ /* 0x000fe2000780c0ff */
[----:B------:R-:W-:Y:S01]  /*0190*/  IMAD.MOV.U32 R3, RZ, RZ, RZ ;  /* 0x000000ffff037224 */ /* 0x000fe200078e00ff */
[----:B------:R-:W1:Y:S01]  /*01a0*/  LDC.64 R8, c[0x0][0x280] ;  /* 0x0000a000ff087b82 */ /* 0x000e620000000a00 */
[----:B0-----:R-:W-:-:S05]  /*01b0*/  IMAD R10, R11, UR5, R4 ;  /* 0x000000050b0a7c24 */ /* 0x001fca000f8e0204 */
[----:B------:R-:W-:Y:S01]  /*01c0*/  SHF.R.S32.HI R11, RZ, 0x1f, R10 ;  /* 0x0000001fff0b7819 */ /* 0x000fe2000001140a */
[----:B-1----:R-:W-:-:S04]  /*01d0*/  IMAD R6, R8, UR4, RZ ;  /* 0x0000000408067c24 */ /* 0x002fc8000f8e02ff */
[----:B------:R-:W-:Y:S02]  /*01e0*/  IMAD R7, R9, UR8, R6 ;  /* 0x0000000809077c24 */ /* 0x000fe4000f8e0206 */
[----:B------:R-:W-:-:S04]  /*01f0*/  IMAD.WIDE.U32 R8, R8, UR8, R10 ;  /* 0x0000000808087c25 */ /* 0x000fc8000f8e000a */
[----:B------:R-:W-:Y:S02]  /*0200*/  IMAD.MOV.U32 R6, RZ, RZ, RZ ;  /* 0x000000ffff067224 */ /* 0x000fe400078e00ff */
[----:B------:R-:W-:Y:S01]  /*0210*/  IMAD.IADD R7, R9, 0x1, R7 ;  /* 0x0000000109077824 */ /* 0x000fe200078e0207 */
[----:B------:R-:W-:Y:S06]  /*0220*/  @!P0 BRA `(.L_x_2474) ;  /* 0x0000000000848947 */ /* 0x000fec0003800000 */
[----:B------:R-:W-:Y:S01]  /*0230*/  ULDC.64 UR10, c[0x0][0x270] ;  /* 0x00009c00000a7ab9 */ /* 0x000fe20000000a00 */
[----:B------:R-:W-:Y:S01]  /*0240*/  MOV R21, R5 ;  /* 0x0000000500157202 */ /* 0x000fe20000000f00 */
[----:B------:R-:W-:Y:S01]  /*0250*/  IMAD.MOV.U32 R3, RZ, RZ, RZ ;  /* 0x000000ffff037224 */ /* 0x000fe200078e00ff */
[----:B------:R-:W-:-:S04]  /*0260*/  ISETP.GE.U32.AND P0, PT, R10, UR10, PT ;  /* 0x0000000a0a007c0c */ /* 0x000fc8000bf06070 */
[----:B------:R-:W-:-:S13]  /*0270*/  ISETP.GE.AND.EX P0, PT, R11, UR11, PT, P0 ;  /* 0x0000000b0b007c0c */ /* 0x000fda000bf06300 */
.L_x_2475:
        /* <DEDUP_REMOVED lines=9> */
[----:B------:R-:W-:-:S05]  /*0310*/  @!P0 LEA.HI.X R13, R16, R13, R14, 0x1, P1 ;  /* 0x0000000d100d8211 */ /* 0x000fca00008f0c0e */
[----:B------:R-:W2:Y:S01]  /*0320*/  @!P0 LDG.E R12, desc[UR6][R12.64] ;  /* 0x000000060c0c8981 */ /* 0x000ea2000c1e1900 */
[----:B------:R-:W-:Y:S01]  /*0330*/  PRMT R14, RZ, 0x7610, R14 ;  /* 0x00007610ff0e7816 */ /* 0x000fe2000000000e */
[----:B------:R-:W-:Y:S01]  /*0340*/  VIADD R18, R18, 0xffffffff ;  /* 0xffffffff12127836 */ /* 0x000fe20000000000 */
[----:B------:R-:W-:Y:S02]  /*0350*/  PRMT R15, RZ, 0x7610, R15 ;  /* 0x00007610ff0f7816 */ /* 0x000fe4000000000f */
[----:B------:R-:W-:Y:S02]  /*0360*/  IADD3 R22, P2, R21, 0x1, RZ ;  /* 0x0000000115167810 */ /* 0x000fe40007f5e0ff */
[----:B------:R-:W-:Y:S02]  /*0370*/  ISETP.NE.AND P1, PT, R18, RZ, PT ;  /* 0x000000ff1200720c */ /* 0x000fe40003f25270 */
[----:B------:R-:W-:Y:S01]  /*0380*/  MOV R21, R22 ;  /* 0x0000001600157202 */ /* 0x000fe20000000f00 */
[----:B------:R-:W-:Y:S01]  /*0390*/  IMAD.X R19, RZ, RZ, R19, P2 ;  /* 0x000000ffff137224 */ /* 0x000fe200010e0613 */
[----:B--2---:R-:W-:-:S02]  /*03a0*/  @!P0 PRMT R14, R12, 0x7632, R14 ;  /* 0x000076320c0e8816 */ /* 0x004fc4000000000e */
[----:B------:R-:W-:-:S03]  /*03b0*/  @!P0 PRMT R15, R12, 0x7610, R15 ;  /* 0x000076100c0f8816 */ /* 0x000fc6000000000f */
[----:B------:R-:W-:Y:S01]  /*03c0*/  IMAD.U32 R14, R14, 0x10000, RZ ;  /* 0x000100000e0e7824 */ /* 0x000fe200078e00ff */
[----:B------:R-:W-:-:S03]  /*03d0*/  SHF.L.U32 R15, R15, 0x10, RZ ;  /* 0x000000100f0f7819 */ /* 0x000fc600000006ff */
[----:B------:R-:W-:Y:S02]  /*03e0*/  FMUL.FTZ R16, R14, R14 ;  /* 0x0000000e0e107220 */ /* 0x000fe40000410000 */
[C---:B------:R-:W-:Y:S02]  /*03f0*/  FADD.FTZ R17, R15.reuse, R14 ;  /* 0x0000000e0f117221 */ /* 0x040fe40000010000 */
[----:B------:R-:W-:Y:S02]  /*0400*/  FFMA.FTZ R16, R15, R15, R16 ;  /* 0x0000000f0f107223 */ /* 0x000fe40000010010 */
[----:B------:R-:W-:Y:S02]  /*0410*/  FADD.FTZ R6, R17, R6 ;  /* 0x0000000611067221 */ /* 0x000fe40000010000 */
[----:B------:R-:W-:Y:S01]  /*0420*/  FADD.FTZ R3, R16, R3 ;  /* 0x0000000310037221 */ /* 0x000fe20000010000 */
[----:B------:R-:W-:Y:S06]  /*0430*/  @P1 BRA `(.L_x_2475) ;  /* 0xfffffffc00901947 */ /* 0x000fec000383ffff */
.L_x_2474:
        /* <DEDUP_REMOVED lines=9> */
.L_x_2476:
[----:B------:R-:W0:Y:S01]  /*04d0*/  @!P0 LDC.64 R12, c[0x0][0x270] ;  /* 0x00009c00ff0c8b82 */ /* 0x000e220000000a00 */
[----:B------:R-:W-:Y:S01]  /*04e0*/  @!P0 IADD3 R23, P1, R22, -0x1, RZ ;  /* 0xffffffff16178810 */ /* 0x000fe20007f3e0ff */
[----:B------:R-:W-:-:S03]  /*04f0*/  @!P0 IMAD.MOV.U32 R10, RZ, RZ, R8 ;  /* 0x000000ffff0a8224 */ /* 0x000fc600078e0008 */
[----:B------:R-:W-:-:S03]  /*0500*/  @!P0 IADD3.X R11, R5, -0x1, RZ, P1, !PT ;  /* 0xffffffff050b8810 */ /* 0x000fc60000ffe4ff */
[----:B------:R-:W1:Y:S08]  /*0510*/  @!P0 LDC.64 R18, c[0x0][0x270] ;  /* 0x00009c00ff128b82 */ /* 0x000e700000000a00 */
[----:B------:R-:W2:Y:S08]  /*0520*/  @!P0 LDC.64 R14, c[0x0][0x220] ;  /* 0x00008800ff0e8b82 */ /* 0x000eb00000000a00 */
[----:B------:R-:W3:Y:S01]  /*0530*/  @!P0 LDC.64 R16, c[0x0][0x220] ;  /* 0x00008800ff108b82 */ /* 0x000ee20000000a00 */
[----:B0-----:R-:W-:Y:S01]  /*0540*/  @!P0 IMAD R24, R11, R12, RZ ;  /* 0x0000000c0b188224 */ /* 0x001fe200078e02ff */
[----:B------:R-:W-:-:S03]  /*0550*/  @!P0 MOV R11, R7 ;  /* 0x00000007000b8202 */ /* 0x000fc60000000f00 */
[C---:B------:R-:W-:Y:S02]  /*0560*/  @!P0 IMAD R13, R23.reuse, R13, R24 ;  /* 0x0000000d170d8224 */ /* 0x040fe400078e0218 */
[----:B------:R-:W-:Y:S02]  /*0570*/  @!P0 IMAD.WIDE.U32 R20, R23, R12, R10 ;  /* 0x0000000c17148225 */ /* 0x000fe400078e000a */
[----:B------:R-:W0:Y:S02]  /*0580*/  @!P0 LDC.64 R10, c[0x0][0x270] ;  /* 0x00009c00ff0a8b82 */ /* 0x000e240000000a00 */
[----:B------:R-:W-:Y:S01]  /*0590*/  @!P0 IMAD.IADD R21, R21, 0x1, R13 ;  /* 0x0000000115158824 */ /* 0x000fe200078e020d */
[----:B------:R-:W-:Y:S01]  /*05a0*/  @!P0 MOV R13, R7 ;  /* 0x00000007000d8202 */ /* 0x000fe20000000f00 */
[----:B-1----:R-:W-:Y:S02]  /*05b0*/  @!P0 IMAD R23, R5, R18, RZ ;  /* 0x0000001205178224 */ /* 0x002fe400078e02ff */
[----:B------:R-:W-:Y:S01]  /*05c0*/  @!P0 IMAD.MOV.U32 R12, RZ, RZ, R8 ;  /* 0x000000ffff0c8224 */ /* 0x000fe200078e0008 */
[----:B--2---:R-:W-:Y:S01]  /*05d0*/  @!P0 LEA R14, P1, R20, R14, 0x1 ;  /* 0x0000000e140e8211 */ /* 0x004fe200078208ff */
[C---:B------:R-:W-:Y:S01]  /*05e0*/  @!P0 IMAD R25, R22.reuse, R19, R23 ;  /* 0x0000001316198224 */ /* 0x040fe200078e0217 */
[C---:B------:R-:W-:Y:S01]  /*05f0*/  @!P0 IADD3 R23, P2, R22.reuse, 0x1, RZ ;  /* 0x0000000116178810 */ /* 0x040fe20007f5e0ff */
[----:B------:R-:W-:Y:S01]  /*0600*/  @!P0 IMAD.WIDE.U32 R12, R22, R18, R12 ;  /* 0x00000012160c8225 */ /* 0x000fe200078e000c */
[----:B------:R-:W-:Y:S01]  /*0610*/  @!P0 LEA.HI.X R15, R20, R15, R21, 0x1, P1 ;  /* 0x0000000f140f8211 */ /* 0x000fe200008f0c15 */
[----:B------:R-:W1:Y:S02]  /*0620*/  @!P0 LDC.64 R18, c[0x0][0x270] ;  /* 0x00009c00ff128b82 */ /* 0x000e640000000a00 */
[----:B------:R-:W-:Y:S01]  /*0630*/  @!P0 IMAD.IADD R13, R13, 0x1, R25 ;  /* 0x000000010d0d8824 */ /* 0x000fe200078e0219 */
[C---:B---3--:R-:W-:Y:S01]  /*0640*/  @!P0 LEA R16, P1, R12.reuse, R16, 0x1 ;  /* 0x000000100c108211 */ /* 0x048fe200078208ff */
[----:B------:R-:W-:Y:S01]  /*0650*/  @!P0 IMAD.X R25, RZ, RZ, R5, P2 ;  /* 0x000000ffff198224 */ /* 0x000fe200010e0605 */
[----:B------:R2:W3:Y:S02]  /*0660*/  @!P0 LDG.E R26, desc[UR6][R14.64] ;  /* 0x000000060e1a8981 */ /* 0x0004e4000c1e1900 */
[----:B------:R-:W-:Y:S01]  /*0670*/  @!P0 LEA.HI.X R17, R12, R17, R13, 0x1, P1 ;  /* 0x000000110c118211 */ /* 0x000fe200008f0c0d */
[----:B------:R-:W4:Y:S01]  /*0680*/  @!P0 LDC.64 R20, c[0x0][0x220] ;  /* 0x00008800ff148b82 */ /* 0x000f220000000a00 */
[----:B------:R-:W-:Y:S01]  /*0690*/  @!P0 IADD3 R27, P1, R22, 0x2, RZ ;  /* 0x00000002161b8810 */ /* 0x000fe20007f3e0ff */
[----:B0-----:R-:W-:-:S02]  /*06a0*/  @!P0 IMAD R24, R25, R10, RZ ;  /* 0x0000000a19188224 */ /* 0x001fc400078e02ff */
[----:B------:R0:W5:Y:S04]  /*06b0*/  @!P0 LDG.E R16, desc[UR6][R16.64] ;  /* 0x0000000610108981 */ /* 0x000168000c1e1900 */
[----:B------:R-:W0:Y:S01]  /*06c0*/  @!P0 LDC.64 R12, c[0x0][0x220] ;  /* 0x00008800ff0c8b82 */ /* 0x000e220000000a00 */
[----:B--2---:R-:W-:Y:S01]  /*06d0*/  @!P0 MOV R14, R8 ;  /* 0x00000008000e8202 */ /* 0x004fe20000000f00 */
[----:B------:R-:W-:Y:S02]  /*06e0*/  @!P0 IMAD.MOV.U32 R15, RZ, RZ, R7 ;  /* 0x000000ffff0f8224 */ /* 0x000fe400078e0007 */
[C---:B------:R-:W-:Y:S02]  /*06f0*/  @!P0 IMAD R29, R23.reuse, R11, R24 ;  /* 0x0000000b171d8224 */ /* 0x040fe400078e0218 */
[----:B------:R-:W-:-:S04]  /*0700*/  @!P0 IMAD.WIDE.U32 R10, R23, R10, R14 ;  /* 0x0000000a170a8225 */ /* 0x000fc800078e000e */
[----:B------:R-:W-:Y:S01]  /*0710*/  @!P0 IMAD.X R23, RZ, RZ, R5, P1 ;  /* 0x000000ffff178224 */ /* 0x000fe200008e0605 */
[----:B------:R-:W-:-:S03]  /*0720*/  @!P0 IADD3 R29, R11, R29, RZ ;  /* 0x0000001d0b1d8210 */ /* 0x000fc60007ffe0ff */
[----:B-1----:R-:W-:Y:S01]  /*0730*/  @!P0 IMAD R28, R23, R18, RZ ;  /* 0x00000012171c8224 */ /* 0x002fe200078e02ff */
[----:B----4-:R-:W-:Y:S01]  /*0740*/  @!P0 LEA R20, P1, R10, R20, 0x1 ;  /* 0x000000140a148211 */ /* 0x010fe200078208ff */
[----:B------:R-:W-:-:S04]  /*0750*/  @!P0 IMAD.WIDE.U32 R24, R27, R18, R14 ;  /* 0x000000121b188225 */ /* 0x000fc800078e000e */
[----:B------:R-:W-:Y:S01]  /*0760*/  @!P0 IMAD R19, R27, R19, R28 ;  /* 0x000000131b138224 */ /* 0x000fe200078e021c */
[----:B------:R-:W-:Y:S02]  /*0770*/  @!P0 LEA.HI.X R21, R10, R21, R29, 0x1, P1 ;  /* 0x000000150a158211 */ /* 0x000fe400008f0c1d */
[C---:B0-----:R-:W-:Y:S01]  /*0780*/  @!P0 LEA R12, P1, R24.reuse, R12, 0x1 ;  /* 0x0000000c180c8211 */ /* 0x041fe200078208ff */
[----:B------:R-:W-:Y:S02]  /*0790*/  @!P0 IMAD.IADD R10, R25, 0x1, R19 ;  /* 0x00000001190a8824 */ /* 0x000fe400078e0213 */
[----:B------:R-:W2:Y:S03]  /*07a0*/  @!P0 LDG.E R20, desc[UR6][R20.64] ;  /* 0x0000000614148981 */ /* 0x000ea6000c1e1900 */
[----:B------:R-:W-:-:S05]  /*07b0*/  @!P0 LEA.HI.X R13, R24, R13, R10, 0x1, P1 ;  /* 0x0000000d180d8211 */ /* 0x000fca00008f0c0a */
[----:B------:R0:W4:Y:S01]  /*07c0*/  @!P0 LDG.E R12, desc[UR6][R12.64] ;  /* 0x000000060c0c8981 */ /* 0x000122000c1e1900 */
[----:B------:R-:W-:Y:S02]  /*07d0*/  PRMT R10, RZ, 0x7610, R10 ;  /* 0x00007610ff0a7816 */ /* 0x000fe4000000000a */
[----:B------:R-:W-:Y:S01]  /*07e0*/  PRMT R11, RZ, 0x7610, R11 ;  /* 0x00007610ff0b7816 */ /* 0x000fe2000000000b */
[----:B------:R-:W-:Y:S01]  /*07f0*/  VIADD R17, R22, 0x3 ;  /* 0x0000000316117836 */ /* 0x000fe20000000000 */
[----:B------:R-:W-:-:S04]  /*0800*/  PRMT R15, RZ, 0x7610, R15 ;  /* 0x00007610ff0f7816 */ /* 0x000fc8000000000f */
[----:B------:R-:W-:Y:S02]  /*0810*/  ISETP.GE.AND P1, PT, R17, R2, PT ;  /* 0x000000021100720c */ /* 0x000fe40003f26270 */
[----:B------:R-:W-:-:S05]  /*0820*/  IADD3 R22, P2, R22, 0x4, RZ ;  /* 0x0000000416167810 */ /* 0x000fca0007f5e0ff */
[----:B------:R-:W-:Y:S01]  /*0830*/  IMAD.X R5, RZ, RZ, R5, P2 ;  /* 0x000000ffff057224 */ /* 0x000fe200010e0605 */
[C---:B---3--:R-:W-:Y:S02]  /*0840*/  @!P0 PRMT R10, R26.reuse, 0x7632, R10 ;  /* 0x000076321a0a8816 */ /* 0x048fe4000000000a */
[----:B------:R-:W-:-:S03]  /*0850*/  @!P0 PRMT R11, R26, 0x7610, R11 ;  /* 0x000076101a0b8816 */ /* 0x000fc6000000000b */
[----:B------:R-:W-:Y:S01]  /*0860*/  IMAD.U32 R14, R10, 0x10000, RZ ;  /* 0x000100000a0e7824 */ /* 0x000fe200078e00ff */
[----:B------:R-:W-:Y:S02]  /*0870*/  PRMT R10, RZ, 0x7610, R10 ;  /* 0x00007610ff0a7816 */ /* 0x000fe4000000000a */
[----:B------:R-:W-:Y:S01]  /*0880*/  SHF.L.U32 R11, R11, 0x10, RZ ;  /* 0x000000100b0b7819 */ /* 0x000fe200000006ff */
[----:B------:R-:W-:Y:S01]  /*0890*/  FMUL.FTZ R18, R14, R14 ;  /* 0x0000000e0e127220 */ /* 0x000fe20000410000 */
[----:B-----5:R-:W-:-:S03]  /*08a0*/  @!P0 PRMT R10, R16, 0x7632, R10 ;  /* 0x00007632100a8816 */ /* 0x020fc6000000000a */
[C---:B0-----:R-:W-:Y:S01]  /*08b0*/  FADD.FTZ R13, R11.reuse, R14 ;  /* 0x0000000e0b0d7221 */ /* 0x041fe20000010000 */
[----:B------:R-:W-:Y:S01]  /*08c0*/  FFMA.FTZ R18, R11, R11, R18 ;  /* 0x0000000b0b127223 */ /* 0x000fe20000010012 */
[----:B------:R-:W-:Y:S01]  /*08d0*/  @!P0 PRMT R15, R16, 0x7610, R15 ;  /* 0x00007610100f8816 */ /* 0x000fe2000000000f */
[----:B------:R-:W-:Y:S02]  /*08e0*/  IMAD.U32 R10, R10, 0x10000, RZ ;  /* 0x000100000a0a7824 */ /* 0x000fe400078e00ff */
[----:B------:R-:W-:Y:S01]  /*08f0*/  FADD.FTZ R17, R13, R6 ;  /* 0x000000060d117221 */ /* 0x000fe20000010000 */
[----:B------:R-:W-:Y:S02]  /*0900*/  PRMT R11, RZ, 0x7610, R11 ;  /* 0x00007610ff0b7816 */ /* 0x000fe4000000000b */
[----:B------:R-:W-:Y:S01]  /*0910*/  PRMT R13, RZ, 0x7610, R13 ;  /* 0x00007610ff0d7816 */ /* 0x000fe2000000000d */
[----:B------:R-:W-:Y:S01]  /*0920*/  FMUL.FTZ R6, R10, R10 ;  /* 0x0000000a0a067220 */ /* 0x000fe20000410000 */
[----:B------:R-:W-:Y:S01]  /*0930*/  SHF.L.U32 R15, R15, 0x10, RZ ;  /* 0x000000100f0f7819 */ /* 0x000fe200000006ff */
[--C-:B------:R-:W-:Y:S01]  /*0940*/  FADD.FTZ R19, R18, R3.reuse ;  /* 0x0000000312137221 */ /* 0x100fe20000010000 */
[----:B------:R-:W-:-:S03]  /*0950*/  PRMT R3, RZ, 0x7610, R3 ;  /* 0x00007610ff037816 */ /* 0x000fc60000000003 */
[C---:B------:R-:W-:Y:S01]  /*0960*/  FADD.FTZ R10, R15.reuse, R10 ;  /* 0x0000000a0f0a7221 */ /* 0x040fe20000010000 */
[----:B------:R-:W-:Y:S01]  /*0970*/  FFMA.FTZ R6, R15, R15, R6 ;  /* 0x0000000f0f067223 */ /* 0x000fe20000010006 */
[----:B------:R-:W-:Y:S02]  /*0980*/  PRMT R15, RZ, 0x7610, R15 ;  /* 0x00007610ff0f7816 */ /* 0x000fe4000000000f */
[C---:B--2---:R-:W-:Y:S02]  /*0990*/  @!P0 PRMT R11, R20.reuse, 0x7632, R11 ;  /* 0x00007632140b8816 */ /* 0x044fe4000000000b */
[----:B------:R-:W-:-:S03]  /*09a0*/  @!P0 PRMT R13, R20, 0x7610, R13 ;  /* 0x00007610140d8816 */ /* 0x000fc6000000000d */
[----:B------:R-:W-:Y:S02]  /*09b0*/  IMAD.U32 R14, R11, 0x10000, RZ ;  /* 0x000100000b0e7824 */ /* 0x000fe400078e00ff */
[----:B------:R-:W-:Y:S01]  /*09c0*/  IMAD.U32 R13, R13, 0x10000, RZ ;  /* 0x000100000d0d7824 */ /* 0x000fe200078e00ff */
[C---:B----4-:R-:W-:Y:S01]  /*09d0*/  @!P0 PRMT R3, R12.reuse, 0x7632, R3 ;  /* 0x000076320c038816 */ /* 0x050fe20000000003 */
[----:B------:R-:W-:Y:S01]  /*09e0*/  FADD.FTZ R17, R17, R10 ;  /* 0x0000000a11117221 */ /* 0x000fe20000010000 */
[----:B------:R-:W-:Y:S01]  /*09f0*/  @!P0 PRMT R15, R12, 0x7610, R15 ;  /* 0x000076100c0f8816 */ /* 0x000fe2000000000f */
[----:B------:R-:W-:Y:S01]  /*0a00*/  FMUL.FTZ R10, R14, R14 ;  /* 0x0000000e0e0a7220 */ /* 0x000fe20000410000 */
[----:B------:R-:W-:Y:S01]  /*0a10*/  SHF.L.U32 R12, R3, 0x10, RZ ;  /* 0x00000010030c7819 */ /* 0x000fe200000006ff */
[----:B------:R-:W-:Y:S01]  /*0a20*/  FADD.FTZ R14, R13, R14 ;  /* 0x0000000e0d0e7221 */ /* 0x000fe20000010000 */
[----:B------:R-:W-:Y:S01]  /*0a30*/  FADD.FTZ R19, R19, R6 ;  /* 0x0000000613137221 */ /* 0x000fe20000010000 */
[----:B------:R-:W-:Y:S01]  /*0a40*/  FFMA.FTZ R10, R13, R13, R10 ;  /* 0x0000000d0d0a7223 */ /* 0x000fe2000001000a */
[----:B------:R-:W-:-:S02]  /*0a50*/  IMAD.U32 R15, R15, 0x10000, RZ ;  /* 0x000100000f0f7824 */ /* 0x000fc400078e00ff */
[----:B------:R-:W-:Y:S01]  /*0a60*/  FADD.FTZ R17, R17, R14 ;  /* 0x0000000e11117221 */ /* 0x000fe20000010000 */
[----:B------:R-:W-:Y:S01]  /*0a70*/  FMUL.FTZ R14, R12, R12 ;  /* 0x0000000c0c0e7220 */ /* 0x000fe20000410000 */
[----:B------:R-:W-:Y:S01]  /*0a80*/  FADD.FTZ R19, R19, R10 ;  /* 0x0000000a13137221 */ /* 0x000fe20000010000 */
[C---:B------:R-:W-:Y:S02]  /*0a90*/  FADD.FTZ R6, R15.reuse, R12 ;  /* 0x0000000c0f067221 */ /* 0x040fe40000010000 */
[----:B------:R-:W-:Y:S02]  /*0aa0*/  FFMA.FTZ R14, R15, R15, R14 ;  /* 0x0000000f0f0e7223 */ /* 0x000fe4000001000e */
[----:B------:R-:W-:Y:S02]  /*0ab0*/  FADD.FTZ R6, R17, R6 ;  /* 0x0000000611067221 */ /* 0x000fe40000010000 */
[----:B------:R-:W-:Y:S01]  /*0ac0*/  FADD.FTZ R3, R19, R14 ;  /* 0x0000000e13037221 */ /* 0x000fe20000010000 */
[----:B------:R-:W-:Y:S06]  /*0ad0*/  @!P1 BRA `(.L_x_2476) ;  /* 0xfffffff8007c9947 */ /* 0x000fec000383ffff */
.L_x_2473:
[----:B------:R-:W-:Y:S02]  /*0ae0*/  ULDC UR9, c[0x0][0x29c] ;  /* 0x0000a70000097ab9 */ /* 0x000fe40000000800 */
[----:B------:R-:W0:Y:S01]  /*0af0*/  I2F.U32.RP R2, UR9 ;  /* 0x0000000900027d06 */ /* 0x000e220008209000 */
[----:B------:R-:W-:-:S07]  /*0b00*/  ISETP.NE.U32.AND P2, PT, RZ, UR9, PT ;  /* 0x00000009ff007c0c */ /* 0x000fce000bf45070 */
[----:B0-----:R-:W0:Y:S02]  /*0b10*/  MUFU.RCP R2, R2 ;  /* 0x0000000200027308 */ /* 0x001e240000001000 */
[----:B0-----:R-:W-:Y:S02]  /*0b20*/  IADD3 R8, R2, 0xffffffe, RZ ;  /* 0x0ffffffe02087810 */ /* 0x001fe40007ffe0ff */
[----:B------:R-:W0:Y:S04]  /*0b30*/  S2R R2, SR_CgaCtaId ;  /* 0x0000000000027919 */ /* 0x000e280000008800 */
[----:B------:R1:W2:Y:S02]  /*0b40*/  F2I.FTZ.U32.TRUNC.NTZ R9, R8 ;  /* 0x0000000800097305 */ /* 0x0002a4000021f000 */
[----:B-1----:R-:W-:-:S02]  /*0b50*/  IMAD.MOV.U32 R8, RZ, RZ, RZ ;  /* 0x000000ffff087224 */ /* 0x002fc400078e00ff */
[----:B--2---:R-:W-:-:S04]  /*0b60*/  IMAD.MOV R5, RZ, RZ, -R9 ;  /* 0x000000ffff057224 */ /* 0x004fc800078e0a09 */
        /* <DEDUP_REMOVED lines=8> */
[----:B------:R-:W-:Y:S02]  /*0bf0*/  ISETP.GE.U32.AND P1, PT, R7, UR9, PT ;  /* 0x0000000907007c0c */ /* 0x000fe4000bf26070 */
[----:B------:R-:W-:-:S04]  /*0c00*/  MOV R7, 0x400 ;  /* 0x0000040000077802 */ /* 0x000fc80000000f00 */
[----:B0-----:R-:W-:-:S07]  /*0c10*/  LEA R7, R2, R7, 0x18 ;  /* 0x0000000702077211 */ /* 0x001fce00078ec0ff */
[----:B------:R-:W-:Y:S01]  /*0c20*/  @P1 VIADD R5, R5, 0x1 ;  /* 0x0000000105051836 */ /* 0x000fe20000000000 */
[----:B------:R-:W-:-:S04]  /*0c30*/  @!P2 LOP3.LUT R5, RZ, UR9, RZ, 0x33, !PT ;  /* 0x00000009ff05ac12 */ /* 0x000fc8000f8e33ff */
[----:B------:R-:W-:-:S05]  /*0c40*/  IADD3 R9, -R5, RZ, RZ ;  /* 0x000000ff05097210 */ /* 0x000fca0007ffe1ff */
        /* <DEDUP_REMOVED lines=10> */
[----:B0-----:R-:W-:Y:S01]  /*0cf0*/  IMAD R6, R0, 0x54, R7 ;  /* 0x0000005400067824 */ /* 0x001fe200078e0207 */
[----:B------:R-:W0:Y:S04]  /*0d00*/  S2R R17, SR_LANEID ;  /* 0x0000000000117919 */ /* 0x000e280000000000 */
[----:B------:R-:W1:Y:S04]  /*0d10*/  LDS R2, [R6+0x21c] ;  /* 0x00021c0006027984 */ /* 0x000e680000000800 */
[----:B------:R-:W-:Y:S04]  /*0d20*/  LDS R3, [R6+0x220] ;  /* 0x0002200006037984 */ /* 0x000fe80000000800 */
[----:B------:R-:W-:Y:S04]  /*0d30*/  LDS R8, [R6+0x214] ;  /* 0x0002140006087984 */ /* 0x000fe80000000800 */
[----:B------:R-:W2:Y:S04]  /*0d40*/  LDS R22, [R6+0x228] ;  /* 0x0002280006167984 */ /* 0x000ea80000000800 */
[----:B------:R-:W3:Y:S04]  /*0d50*/  LDS R19, [R6+0x234] ;  /* 0x0002340006137984 */ /* 0x000ee80000000800 */
[----:B------:R-:W4:Y:S04]  /*0d60*/  LDS R18, [R6+0x240] ;  /* 0x0002400006127984 */ /* 0x000f280000000800 */
[----:B------:R-:W-:Y:S04]  /*0d70*/  LDS R20, [R6+0x224] ;  /* 0x0002240006147984 */ /* 0x000fe80000000800 */
[----:B------:R-:W5:Y:S04]  /*0d80*/  LDS R23, [R6+0x218] ;  /* 0x0002180006177984 */ /* 0x000f680000000800 */
[----:B------:R-:W0:Y:S04]  /*0d90*/  LDS R12, [R6+0x24c] ;  /* 0x00024c00060c7984 */ /* 0x000e280000000800 */
[----:B------:R-:W0:Y:S04]  /*0da0*/  LDS R24, [R6+0x22c] ;  /* 0x00022c0006187984 */ /* 0x000e280000000800 */
[----:B------:R-:W0:Y:S01]  /*0db0*/  LDS R26, [R6+0x230] ;  /* 0x00023000061a7984 */ /* 0x000e220000000800 */
[----:B-1----:R-:W-:-:S03]  /*0dc0*/  ISETP.NE.AND P0, PT, R2, RZ, PT ;  /* 0x000000ff0200720c */ /* 0x002fc60003f05270 */
[----:B------:R-:W1:Y:S04]  /*0dd0*/  LDS R13, [R6+0x258] ;  /* 0x00025800060d7984 */ /* 0x000e680000000800 */
[----:B------:R-:W1:Y:S04]  /*0de0*/  LDS R16, [R6+0x238] ;  /* 0x0002380006107984 */ /* 0x000e680000000800 */
[----:B------:R-:W1:Y:S01]  /*0df0*/  LDS R21, [R6+0x23c] ;  /* 0x00023c0006157984 */ /* 0x000e620000000800 */
        /* <DEDUP_REMOVED lines=10> */
[----:B0-----:R-:W-:-:S03]  /*0ea0*/  ISETP.NE.AND P0, PT, R12, RZ, PT ;  /* 0x000000ff0c00720c */ /* 0x001fc60003f05270 */
[----:B------:R-:W0:Y:S01]  /*0eb0*/  LDS R9, [R6+0x25c] ;  /* 0x00025c0006097984 */ /* 0x000e220000000800 */
[----:B------:R-:W-:Y:S01]  /*0ec0*/  @!P1 FADD.FTZ R24, R3, R24 ;  /* 0x0000001803189221 */ /* 0x000fe20000010000 */
[----:B------:R-:W-:Y:S02]  /*0ed0*/  SHF.R.U32.HI R3, RZ, 0x2, R17 ;  /* 0x00000002ff037819 */ /* 0x000fe40000011611 */
[----:B------:R-:W0:Y:S01]  /*0ee0*/  LDS R8, [R6+0x260] ;  /* 0x0002600006087984 */ /* 0x000e220000000800 */
[----:B------:R-:W-:Y:S01]  /*0ef0*/  @!P1 FADD.FTZ R26, R20, R26 ;  /* 0x0000001a141a9221 */ /* 0x000fe20000010000 */
[----:B-1----:R-:W-:Y:S01]  /*0f00*/  ISETP.NE.AND P1, PT, R13, RZ, PT ;  /* 0x000000ff0d00720c */ /* 0x002fe20003f25270 */
[----:B------:R-:W-:Y:S02]  /*0f10*/  @!P2 FADD.FTZ R16, R24, R16 ;  /* 0x000000101810a221 */ /* 0x000fe40000010000 */
[----:B------:R-:W-:Y:S01]  /*0f20*/  @!P2 FADD.FTZ R21, R26, R21 ;  /* 0x000000151a15a221 */ /* 0x000fe20000010000 */
[----:B--2---:R-:W-:Y:S01]  /*0f30*/  IADD3 R25, R22, R2, R25 ;  /* 0x0000000216197210 */ /* 0x004fe20007ffe019 */
[----:B------:R-:W-:-:S04]  /*0f40*/  IMAD.WIDE.U32 R2, R3, 0x24924925, RZ ;  /* 0x2492492503027825 */ /* 0x000fc800078e00ff */
[----:B---3--:R-:W-:Y:S01]  /*0f50*/  @!P3 FADD.FTZ R15, R16, R15 ;  /* 0x0000000f100fb221 */ /* 0x008fe20000010000 */
[----:B------:R-:W-:Y:S01]  /*0f60*/  IADD3 R25, R18, R25, R19 ;  /* 0x0000001912197210 */ /* 0x000fe20007ffe013 */
[----:B------:R-:W-:Y:S02]  /*0f70*/  IMAD R2, R3, -0x1c, R17 ;  /* 0xffffffe403027824 */ /* 0x000fe400078e0211 */
[----:B----4-:R-:W-:Y:S01]  /*0f80*/  @!P3 FADD.FTZ R14, R21, R14 ;  /* 0x0000000e150eb221 */ /* 0x010fe20000010000 */
[----:B------:R-:W-:Y:S01]  /*0f90*/  IADD3 R12, R13, R25, R12 ;  /* 0x000000190d0c7210 */ /* 0x000fe20007ffe00c */
[----:B------:R-:W-:Y:S02]  /*0fa0*/  IMAD R7, R2, 0xc, R7 ;  /* 0x0000000c02077824 */ /* 0x000fe400078e0207 */
[----:B------:R-:W-:Y:S01]  /*0fb0*/  @!P0 FADD.FTZ R10, R15, R10 ;  /* 0x0000000a0f0a8221 */ /* 0x000fe20000010000 */
[----:B------:R-:W-:Y:S02]  /*0fc0*/  IMAD.MOV.U32 R3, RZ, RZ, 0xfffffff ;  /* 0x0fffffffff037424 */ /* 0x000fe400078e00ff */
[----:B------:R1:W-:Y:S01]  /*0fd0*/  STS [R7+0xc0], R12 ;  /* 0x0000c00c07007388 */ /* 0x0003e20000000800 */
[----:B-----5:R-:W-:-:S02]  /*0fe0*/  @!P0 FADD.FTZ R11, R14, R11 ;  /* 0x0000000b0e0b8221 */ /* 0x020fc40000010000 */
[----:B------:R-:W-:Y:S01]  /*0ff0*/  R2UR UR4, R3 ;  /* 0x00000000030472ca */ /* 0x000fe200000e0000 */
[----:B0-----:R-:W-:Y:S01]  /*1000*/  @!P1 FADD.FTZ R9, R10, R9 ;  /* 0x000000090a099221 */ /* 0x001fe20000010000 */
[----:B------:R-:W-:-:S04]  /*1010*/  @!P1 FADD.FTZ R8, R11, R8 ;  /* 0x000000080b089221 */ /* 0x000fc80000010000 */
[----:B------:R1:W-:Y:S04]  /*1020*/  STS [R7+0xc4], R9 ;  /* 0x0000c40907007388 */ /* 0x0003e80000000800 */
[----:B------:R1:W-:Y:S03]  /*1030*/  STS [R7+0xc8], R8 ;  /* 0x0000c80807007388 */ /* 0x0003e60000000800 */
[----:B------:R-:W-:Y:S05]  /*1040*/  BRA.DIV UR4, `(.L_x_2478) ;  /* 0x0000000e04487947 */ /* 0x000fea000b800000 */
[----:B------:R-:W-:Y:S01]  /*1050*/  NOP ;  /* 0x0000000000007918 */ /* 0x000fe20000000000 */
.L_x_2492:
        /* <DEDUP_REMOVED lines=9> */
[----:B-1----:R-:W-:Y:S02]  /*10f0*/  FSEL R8, R11, R8, !P0 ;  /* 0x000000080b087208 */ /* 0x002fe40004000000 */
[----:B---3--:R-:W-:Y:S02]  /*1100*/  IADD3 R12, R12, R13, RZ ;  /* 0x0000000d0c0c7210 */ /* 0x008fe40007ffe0ff */
[----:B------:R-:W-:-:S07]  /*1110*/  FSEL R9, R10, R9, !P0 ;  /* 0x000000090a097208 */ /* 0x000fce0004000000 */
.L_x_2480:
[----:B------:R-:W-:Y:S05]  /*1120*/  BSYNC B0 ;  /* 0x0000000000007941 */ /* 0x000fea0003800000 */
.L_x_2479:
[----:B------:R-:W-:-:S13]  /*1130*/  R2UR UR4, R3 ;  /* 0x00000000030472ca */ /* 0x000fda00000e0000 */
[----:B------:R-:W-:Y:S05]  /*1140*/  BRA.DIV UR4, `(.L_x_2481) ;  /* 0x0000000e04187947 */ /* 0x000fea000b800000 */
[----:B------:R-:W-:Y:S01]  /*1150*/  NOP ;  /* 0x0000000000007918 */ /* 0x000fe20000000000 */
[----:B------:R0:W-:Y:S04]  /*1160*/  STS [R7+0xc0], R12 ;  /* 0x0000c00c07007388 */ /* 0x0001e80000000800 */
[----:B------:R0:W-:Y:S04]  /*1170*/  STS [R7+0xc4], R9 ;  /* 0x0000c40907007388 */ /* 0x0001e80000000800 */
[----:B------:R0:W-:Y:S01]  /*1180*/  STS [R7+0xc8], R8 ;  /* 0x0000c80807007388 */ /* 0x0001e20000000800 */
[----:B------:R-:W-:Y:S01]  /*1190*/  NOP ;  /* 0x0000000000007918 */ /* 0x000fe20000000000 */
.L_x_2496:
        /* <DEDUP_REMOVED lines=12> */
.L_x_2483:
[----:B------:R-:W-:Y:S05]  /*1260*/  BSYNC B0 ;  /* 0x0000000000007941 */ /* 0x000fea0003800000 */
.L_x_2482:
[----:B------:R-:W-:-:S13]  /*1270*/  R2UR UR4, R3 ;  /* 0x00000000030472ca */ /* 0x000fda00000e0000 */
[----:B------:R-:W-:Y:S05]  /*1280*/  BRA.DIV UR4, `(.L_x_2484) ;  /* 0x0000000a04f87947 */ /* 0x000fea000b800000 */
[----:B------:R-:W-:Y:S01]  /*1290*/  NOP ;  /* 0x0000000000007918 */ /* 0x000fe20000000000 */
[----:B------:R2:W-:Y:S04]  /*12a0*/  STS [R7+0xc0], R12 ;  /* 0x0000c00c07007388 */ /* 0x0005e80000000800 */
[----:B------:R2:W-:Y:S04]  /*12b0*/  STS [R7+0xc4], R9 ;  /* 0x0000c40907007388 */ /* 0x0005e80000000800 */
[----:B------:R2:W-:Y:S01]  /*12c0*/  STS [R7+0xc8], R8 ;  /* 0x0000c80807007388 */ /* 0x0005e20000000800 */
[----:B------:R-:W-:Y:S01]  /*12d0*/  NOP ;  /* 0x0000000000007918 */ /* 0x000fe20000000000 */
.L_x_2500:
        /* <DEDUP_REMOVED lines=12> */
.L_x_2486:
[----:B------:R-:W-:Y:S05]  /*13a0*/  BSYNC B0 ;  /* 0x0000000000007941 */ /* 0x000fea0003800000 */
.L_x_2485:
[----:B------:R-:W-:-:S13]  /*13b0*/  R2UR UR4, R3 ;  /* 0x00000000030472ca */ /* 0x000fda00000e0000 */
[----:B------:R-:W-:Y:S05]  /*13c0*/  BRA.DIV UR4, `(.L_x_2487) ;  /* 0x0000000a04d87947 */ /* 0x000fea000b800000 */
[----:B------:R-:W-:Y:S01]  /*13d0*/  NOP ;  /* 0x0000000000007918 */ /* 0x000fe20000000000 */
[----:B------:R3:W-:Y:S04]  /*13e0*/  STS [R7+0xc0], R12 ;  /* 0x0000c00c07007388 */ /* 0x0007e80000000800 */
[----:B------:R3:W-:Y:S04]  /*13f0*/  STS [R7+0xc4], R9 ;  /* 0x0000c40907007388 */ /* 0x0007e80000000800 */
[----:B------:R3:W-:Y:S01]  /*1400*/  STS [R7+0xc8], R8 ;  /* 0x0000c80807007388 */ /* 0x0007e20000000800 */
[----:B------:R-:W-:Y:S01]  /*1410*/  NOP ;  /* 0x0000000000007918 */ /* 0x000fe20000000000 */
.L_x_2504:
        /* <DEDUP_REMOVED lines=12> */
.L_x_2489:
[----:B------:R-:W-:Y:S05]  /*14e0*/  BSYNC B0 ;  /* 0x0000000000007941 */ /* 0x000fea0003800000 */
.L_x_2488:
        /* <DEDUP_REMOVED lines=25> */
.L_x_2510:
        /* <DEDUP_REMOVED lines=16> */
[----:B--2---:R-:W-:-:S03]  /*1780*/  @P1 IADD3 R25, R16, R25, RZ ;  /* 0x0000001910191210 */ /* 0x004fc60007ffe0ff */
[----:B------:R-:W2:Y:S04]  /*1790*/  LDS R12, [R6+0x24c] ;  /* 0x00024c00060c7984 */ /* 0x000ea80000000800 */
[----:B------:R-:W2:Y:S04]  /*17a0*/  LDS R11, [R6+0x22c] ;  /* 0x00022c00060b7984 */ /* 0x000ea80000000800 */
[----:B------:R-:W2:Y:S01]  /*17b0*/  LDS R7, [R6+0x230] ;  /* 0x0002300006077984 */ /* 0x000ea20000000800 */
[----:B---3--:R-:W-:Y:S01]  /*17c0*/  @!P0 FADD.FTZ R3, R18, R3 ;  /* 0x0000000312038221 */ /* 0x008fe20000010000 */
[----:B0-----:R-:W-:-:S02]  /*17d0*/  @!P0 FADD.FTZ R9, R20, R9 ;  /* 0x0000000914098221 */ /* 0x001fc40000010000 */
[----:B------:R-:W0:Y:S01]  /*17e0*/  LDS R10, [R6+0x258] ;  /* 0x00025800060a7984 */ /* 0x000e220000000800 */
[----:B----4-:R-:W-:-:S03]  /*17f0*/  IMAD.IADD R27, R22, 0x1, R25 ;  /* 0x00000001161b7824 */ /* 0x010fc600078e0219 */
[----:B------:R-:W3:Y:S01]  /*1800*/  LDS R17, [R6+0x238] ;  /* 0x0002380006117984 */ /* 0x000ee20000000800 */
[----:B------:R-:W-:Y:S02]  /*1810*/  ISETP.NE.AND P5, PT, R22, RZ, PT ;  /* 0x000000ff1600720c */ /* 0x000fe40003fa5270 */
[C---:B-----5:R-:W-:Y:S01]  /*1820*/  ISETP.NE.AND P4, PT, R14.reuse, RZ, PT ;  /* 0x000000ff0e00720c */ /* 0x060fe20003f85270 */
[----:B------:R-:W4:Y:S01]  /*1830*/  LDS R16, [R6+0x23c] ;  /* 0x00023c0006107984 */ /* 0x000f220000000800 */
[----:B------:R-:W-:Y:S02]  /*1840*/  IADD3 R24, R14, R27, RZ ;  /* 0x0000001b0e187210 */ /* 0x000fe40007ffe0ff */
[C---:B------:R-:W-:Y:S01]  /*1850*/  ISETP.NE.AND P3, PT, R15.reuse, RZ, PT ;  /* 0x000000ff0f00720c */ /* 0x040fe20003f65270 */
[----:B------:R-:W5:Y:S02]  /*1860*/  LDS R18, [R6+0x244] ;  /* 0x0002440006127984 */ /* 0x000f640000000800 */
[----:B------:R-:W-:Y:S01]  /*1870*/  IMAD.IADD R26, R15, 0x1, R24 ;  /* 0x000000010f1a7824 */ /* 0x000fe200078e0218 */
[C---:B------:R-:W-:Y:S01]  /*1880*/  ISETP.NE.AND P2, PT, R13.reuse, RZ, PT ;  /* 0x000000ff0d00720c */ /* 0x040fe20003f45270 */
[----:B------:R-:W5:Y:S03]  /*1890*/  LDS R21, [R6+0x248] ;  /* 0x0002480006157984 */ /* 0x000f660000000800 */
[----:B------:R-:W-:Y:S01]  /*18a0*/  IADD3 R15, R13, R26, RZ ;  /* 0x0000001a0d0f7210 */ /* 0x000fe20007ffe0ff */
[----:B------:R-:W5:Y:S01]  /*18b0*/  LDS R19, [R6+0x250] ;  /* 0x0002500006137984 */ /* 0x000f620000000800 */
[----:B-1----:R-:W-:-:S03]  /*18c0*/  @!P5 FADD.FTZ R8, R8, R3 ;  /* 0x000000030808d221 */ /* 0x002fc60000010000 */
[----:B------:R-:W1:Y:S01]  /*18d0*/  LDS R20, [R6+0x254] ;  /* 0x0002540006147984 */ /* 0x000e620000000800 */
[----:B------:R-:W-:-:S03]  /*18e0*/  @!P5 FADD.FTZ R2, R2, R9 ;  /* 0x000000090202d221 */ /* 0x000fc60000010000 */
[----:B------:R-:W1:Y:S01]  /*18f0*/  LDS R22, [R6+0x25c] ;  /* 0x00025c0006167984 */ /* 0x000e620000000800 */
[C---:B--2---:R-:W-:Y:S01]  /*1900*/  ISETP.NE.AND P0, PT, R12.reuse, RZ, PT ;  /* 0x000000ff0c00720c */ /* 0x044fe20003f05270 */
[----:B------:R-:W-:Y:S02]  /*1910*/  IMAD.IADD R13, R12, 0x1, R15 ;  /* 0x000000010c0d7824 */ /* 0x000fe400078e020f */
        /* <DEDUP_REMOVED lines=8> */
[----:B----4-:R-:W-:Y:S01]  /*19a0*/  IADD3 R25, R10, R13, RZ ;  /* 0x0000000d0a197210 */ /* 0x010fe20007ffe0ff */
[----:B------:R-:W-:Y:S02]  /*19b0*/  @!P3 FADD.FTZ R16, R16, R7 ;  /* 0x000000071010b221 */ /* 0x000fe40000010000 */
        /* <DEDUP_REMOVED lines=24> */
.L_x_2477:
        /* <DEDUP_REMOVED lines=35> */
.L_x_2478:
[----:B-1----:R-:W-:Y:S05]  /*1d70*/  WARPSYNC.COLLECTIVE R3, `(.L_x_2491) ;  /* 0x0000000003087348 */ /* 0x002fea0003c00000 */
[----:B------:R-:W-:Y:S01]  /*1d80*/  NOP ;  /* 0x0000000000007918 */ /* 0x000fe20000000000 */
[----:B-1----:R-:W-:Y:S01]  /*1d90*/  ENDCOLLECTIVE ;  /* 0x000000000000791b */ /* 0x002fe20003800000 */
.L_x_2491:
[----:B------:R-:W-:Y:S05]  /*1da0*/  BRA `(.L_x_2492) ;  /* 0xfffffff000ac7947 */ /* 0x000fea000383ffff */
.L_x_2481:
[----:B------:R-:W-:Y:S01]  /*1db0*/  BSSY B0, `(.L_x_2493) ;  /* 0x0000004000007945 */ /* 0x000fe20003800000 */
[----:B-1----:R-:W-:Y:S05]  /*1dc0*/  WARPSYNC.COLLECTIVE R3, `(.L_x_2494) ;  /* 0x0000000003087348 */ /* 0x002fea0003c00000 */
[----:B------:R-:W-:Y:S01]  /*1dd0*/  NOP ;  /* 0x0000000000007918 */ /* 0x000fe20000000000 */
[----:B-1----:R-:W-:Y:S01]  /*1de0*/  ENDCOLLECTIVE ;  /* 0x000000000000791b */ /* 0x002fe20003800000 */
.L_x_2494:
[----:B------:R-:W-:Y:S05]  /*1df0*/  BSYNC B0 ;  /* 0x0000000000007941 */ /* 0x000fea0003800000 */
.L_x_2493:
[----:B------:R0:W-:Y:S04]  /*1e00*/  STS [R7+0xc0], R12 ;  /* 0x0000c00c07007388 */ /* 0x0001e80000000800 */
[----:B------:R0:W-:Y:S04]  /*1e10*/  STS [R7+0xc4], R9 ;  /* 0x0000c40907007388 */ /* 0x0001e80000000800 */
[----:B------:R0:W-:Y:S02]  /*1e20*/  STS [R7+0xc8], R8 ;  /* 0x0000c80807007388 */ /* 0x0001e40000000800 */
[----:B0-----:R-:W-:Y:S05]  /*1e30*/  WARPSYNC.COLLECTIVE R3, `(.L_x_2495) ;  /* 0x0000000003087348 */ /* 0x001fea0003c00000 */
[----:B------:R-:W-:Y:S01]  /*1e40*/  NOP ;  /* 0x0000000000007918 */ /* 0x000fe20000000000 */
[----:B0-----:R-:W-:Y:S01]  /*1e50*/  ENDCOLLECTIVE ;  /* 0x000000000000791b */ /* 0x001fe20003800000 */
.L_x_2495:
[----:B------:R-:W-:Y:S05]  /*1e60*/  BRA `(.L_x_2496) ;  /* 0xfffffff000cc7947 */ /* 0x000fea000383ffff */
.L_x_2484:
[----:B------:R-:W-:Y:S01]  /*1e70*/  BSSY B0, `(.L_x_2497) ;  /* 0x0000004000007945 */ /* 0x000fe20003800000 */
[----:B01----:R-:W-:Y:S05]  /*1e80*/  WARPSYNC.COLLECTIVE R3, `(.L_x_2498) ;  /* 0x0000000003087348 */ /* 0x003fea0003c00000 */
[----:B------:R-:W-:Y:S01]  /*1e90*/  NOP ;  /* 0x0000000000007918 */ /* 0x000fe20000000000 */
[----:B01----:R-:W-:Y:S01]  /*1ea0*/  ENDCOLLECTIVE ;  /* 0x000000000000791b */ /* 0x003fe20003800000 */
.L_x_2498:
[----:B------:R-:W-:Y:S05]  /*1eb0*/  BSYNC B0 ;  /* 0x0000000000007941 */ /* 0x000fea0003800000 */
.L_x_2497:
[----:B------:R0:W-:Y:S04]  /*1ec0*/  STS [R7+0xc0], R12 ;  /* 0x0000c00c07007388 */ /* 0x0001e80000000800 */
[----:B------:R0:W-:Y:S04]  /*1ed0*/  STS [R7+0xc4], R9 ;  /* 0x0000c40907007388 */ /* 0x0001e80000000800 */
[----:B------:R0:W-:Y:S02]  /*1ee0*/  STS [R7+0xc8], R8 ;  /* 0x0000c80807007388 */ /* 0x0001e40000000800 */
[----:B0-----:R-:W-:Y:S05]  /*1ef0*/  WARPSYNC.COLLECTIVE R3, `(.L_x_2499) ;  /* 0x0000000003087348 */ /* 0x001fea0003c00000 */
[----:B------:R-:W-:Y:S01]  /*1f00*/  NOP ;  /* 0x0000000000007918 */ /* 0x000fe20000000000 */
[----:B0-----:R-:W-:Y:S01]  /*1f10*/  ENDCOLLECTIVE ;  /* 0x000000000000791b */ /* 0x001fe20003800000 */
.L_x_2499:
[----:B------:R-:W-:Y:S05]  /*1f20*/  BRA `(.L_x_2500) ;  /* 0xfffffff000ec7947 */ /* 0x000fea000383ffff */
.L_x_2487:
[----:B------:R-:W-:Y:S01]  /*1f30*/  BSSY B0, `(.L_x_2501) ;  /* 0x0000004000007945 */ /* 0x000fe20003800000 */
[----:B012---:R-:W-:Y:S05]  /*1f40*/  WARPSYNC.COLLECTIVE R3, `(.L_x_2502) ;  /* 0x0000000003087348 */ /* 0x007fea0003c00000 */
[----:B------:R-:W-:Y:S01]  /*1f50*/  NOP ;  /* 0x0000000000007918 */ /* 0x000fe20000000000 */
[----:B012---:R-:W-:Y:S01]  /*1f60*/  ENDCOLLECTIVE ;  /* 0x000000000000791b */ /* 0x007fe20003800000 */
.L_x_2502:
[----:B------:R-:W-:Y:S05]  /*1f70*/  BSYNC B0 ;  /* 0x0000000000007941 */ /* 0x000fea0003800000 */
.L_x_2501:
[----:B------:R0:W-:Y:S04]  /*1f80*/  STS [R7+0xc0], R12 ;  /* 0x0000c00c07007388 */ /* 0x0001e80000000800 */
[----:B------:R0:W-:Y:S04]  /*1f90*/  STS [R7+0xc4], R9 ;  /* 0x0000c40907007388 */ /* 0x0001e80000000800 */
[----:B------:R0:W-:Y:S02]  /*1fa0*/  STS [R7+0xc8], R8 ;  /* 0x0000c80807007388 */ /* 0x0001e40000000800 */
[----:B0-----:R-:W-:Y:S05]  /*1fb0*/  WARPSYNC.COLLECTIVE R3, `(.L_x_2503) ;  /* 0x0000000003087348 */ /* 0x001fea0003c00000 */
[----:B------:R-:W-:Y:S01]  /*1fc0*/  NOP ;  /* 0x0000000000007918 */ /* 0x000fe20000000000 */
[----:B0-----:R-:W-:Y:S01]  /*1fd0*/  ENDCOLLECTIVE ;  /* 0x000000000000791b */ /* 0x001fe20003800000 */
.L_x_2503:
[----:B------:R-:W-:Y:S05]  /*1fe0*/  BRA `(.L_x_2504) ;  /* 0xfffffff4000c7947 */ /* 0x000fea000383ffff */
.L_x_2490:
[----:B------:R-:W-:Y:S01]  /*1ff0*/  BSSY B0, `(.L_x_2505) ;  /* 0x0000005000007945 */ /* 0x000fe20003800000 */
[----:B------:R-:W-:-:S13]  /*2000*/  ISETP.GE.U32.AND P0, PT, R2, 0x10, PT ;  /* 0x000000100200780c */ /* 0x000fda0003f06070 */
[----:B0123--:R-:W-:Y:S05]  /*2010*/  WARPSYNC.COLLECTIVE R3, `(.L_x_2506) ;  /* 0x0000000003087348 */ /* 0x00ffea0003c00000 */
[----:B------:R-:W-:Y:S01]  /*2020*/  NOP ;  /* 0x0000000000007918 */ /* 0x000fe20000000000 */
[----:B0123--:R-:W-:Y:S01]  /*2030*/  ENDCOLLECTIVE ;  /* 0x000000000000791b */ /* 0x00ffe20003800000 */
.L_x_2506:
[----:B------:R-:W-:Y:S05]  /*2040*/  BSYNC B0 ;  /* 0x0000000000007941 */ /* 0x000fea0003800000 */
.L_x_2505:
[----:B------:R0:W-:Y:S01]  /*2050*/  STS [R7+0xc0], R12 ;  /* 0x0000c00c07007388 */ /* 0x0001e20000000800 */
[----:B------:R-:W-:-:S03]  /*2060*/  ISETP.NE.OR P1, PT, R12, RZ, !P0 ;  /* 0x000000ff0c00720c */ /* 0x000fc60004725670 */
[----:B------:R0:W-:Y:S04]  /*2070*/  STS [R7+0xc4], R9 ;  /* 0x0000c40907007388 */ /* 0x0001e80000000800 */
[----:B------:R0:W-:Y:S06]  /*2080*/  STS [R7+0xc8], R8 ;  /* 0x0000c80807007388 */ /* 0x0001ec0000000800 */
[----:B0-----:R-:W-:Y:S05]  /*2090*/  WARPSYNC.COLLECTIVE R3, `(.L_x_2507) ;  /* 0x0000000003087348 */ /* 0x001fea0003c00000 */
[----:B------:R-:W-:Y:S01]  /*20a0*/  NOP ;  /* 0x0000000000007918 */ /* 0x000fe20000000000 */
[----:B0-----:R-:W-:Y:S01]  /*20b0*/  ENDCOLLECTIVE ;  /* 0x000000000000791b */ /* 0x001fe20003800000 */
.L_x_2507:
        /* <DEDUP_REMOVED lines=9> */
.L_x_2508:
        /* <DEDUP_REMOVED lines=9> */
.L_x_2509:
[----:B------:R-:W-:Y:S05]  /*21e0*/  BRA `(.L_x_2510) ;  /* 0xfffffff400247947 */ /* 0x000fea000383ffff */
.L_x_2511:
        /* <DEDUP_REMOVED lines=9> */
.L_x_4478:


//--------------------- .text._Z30group_norm_nhwc_fwd_sum_kernelI11Bf16IOFp32WLi168EEv26Group_norm_nhwc_fwd_params --------------------------
	.section	.text._Z30group_norm_nhwc_fwd_sum_kernelI11Bf16IOFp32WLi168EEv26Group_norm_nhwc_fwd_params,"ax",@progbits
	.align	128
        .global         _Z30group_norm_nhwc_fwd_sum_kernelI11Bf16IOFp32WLi168EEv26Group_norm_nhwc_fwd_params
        .type           _Z30group_norm_nhwc_fwd_sum_kernelI11Bf16IOFp32WLi168EEv26Group_norm_nhwc_fwd_params,@function
        .size           _Z30group_norm_nhwc_fwd_sum_kernelI11Bf16IOFp32WLi168EEv26Group_norm_nhwc_fwd_params,(.L_x_4479 - _Z30group_norm_nhwc_fwd_sum_kernelI11Bf16IOFp32WLi168EEv26Group_norm_nhwc_fwd_params)
        .other          _Z30group_norm_nhwc_fwd_sum_kernelI11Bf16IOFp32WLi168EEv26Group_norm_nhwc_fwd_params,@"STO_CUDA_ENTRY STV_DEFAULT"
_Z30group_norm_nhwc_fwd_sum_kernelI11Bf16IOFp32WLi168EEv26Group_norm_nhwc_fwd_params:
.text._Z30group_norm_nhwc_fwd_sum_kernelI11Bf16IOFp32WLi168EEv26Group_norm_nhwc_fwd_params:
        /* <DEDUP_REMOVED lines=40> */
.L_x_2514:
        /* <DEDUP_REMOVED lines=28> */
.L_x_2513:
        /* <DEDUP_REMOVED lines=9> */
.L_x_2515:
        /* <DEDUP_REMOVED lines=97> */
.L_x_2512:
[----:B------:R-:W-:Y:S01]  /*0ae0*/  ULDC UR5, c[0x0][0x29c] ;  /* 0x0000a70000057ab9 */ /* 0x000fe20000000800 */
[----:B------:R-:W-:Y:S01]  /*0af0*/  HFMA2.MMA R8, -RZ, RZ, 0, 0 ;  /* 0x00000000ff087435 */ /* 0x000fe200000001ff */
[----:B------:R-:W0:Y:S01]  /*0b00*/  I2F.U32.RP R2, UR5 ;  /* 0x0000000500027d06 */ /* 0x000e220008209000 */
[----:B------:R-:W-:Y:S01]  /*0b10*/  ISETP.NE.U32.AND P2, PT, RZ, UR5, PT ;  /* 0x00000005ff007c0c */ /* 0x000fe2000bf45070 */
[----:B------:R-:W-:-:S05]  /*0b20*/  IMAD.WIDE.U32 R10, R0, -0x55555555, RZ ;  /* 0xaaaaaaab000a7825 */ /* 0x000fca00078e00ff */
[----:B------:R-:W-:Y:S01]  /*0b30*/  LEA.HI R10, R11, R0, RZ, 0x1e ;  /* 0x000000000b0a7211 */ /* 0x000fe200078ff0ff */
[----:B0-----:R-:W0:Y:S02]  /*0b40*/  MUFU.RCP R2, R2 ;  /* 0x0000000200027308 */ /* 0x001e240000001000 */
[----:B0-----:R-:W-:-:S06]  /*0b50*/  IADD3 R9, R2, 0xffffffe, RZ ;  /* 0x0ffffffe02097810 */ /* 0x001fcc0007ffe0ff */
[----:B------:R-:W0:Y:S02]  /*0b60*/  F2I.FTZ.U32.TRUNC.NTZ R9, R9 ;  /* 0x0000000900097305 */ /* 0x000e24000021f000 */
[----:B0-----:R-:W-:-:S04]  /*0b70*/  IMAD.MOV R7, RZ, RZ, -R9 ;  /* 0x000000ffff077224 */ /* 0x001fc800078e0a09 */
[----:B------:R-:W-:-:S04]  /*0b80*/  IMAD R7, R7, UR5, RZ ;  /* 0x0000000507077c24 */ /* 0x000fc8000f8e02ff */
[----:B------:R-:W-:Y:S02]  /*0b90*/  IMAD.HI.U32 R7, R9, R7, R8 ;  /* 0x0000000709077227 */ /* 0x000fe400078e0008 */
[----:B------:R-:W0:Y:S04]  /*0ba0*/  S2R R8, SR_CgaCtaId ;  /* 0x0000000000087919 */ /* 0x000e280000008800 */
[----:B------:R-:W-:-:S04]  /*0bb0*/  IMAD.HI.U32 R7, R7, R4, RZ ;  /* 0x0000000407077227 */ /* 0x000fc800078e00ff */
[----:B------:R-:W-:-:S04]  /*0bc0*/  IMAD.MOV R5, RZ, RZ, -R7 ;  /* 0x000000ffff057224 */ /* 0x000fc800078e0a07 */
[----:B------:R-:W-:-:S05]  /*0bd0*/  IMAD R5, R5, UR5, R4 ;  /* 0x0000000505057c24 */ /* 0x000fca000f8e0204 */
[----:B------:R-:W-:-:S13]  /*0be0*/  ISETP.GE.U32.AND P0, PT, R5, UR5, PT ;  /* 0x0000000505007c0c */ /* 0x000fda000bf06070 */
[----:B------:R-:W-:Y:S01]  /*0bf0*/  @P0 IADD3 R5, R5, -UR5, RZ ;  /* 0x8000000505050c10 */ /* 0x000fe2000fffe0ff */
[----:B------:R-:W-:-:S03]  /*0c00*/  @P0 VIADD R7, R7, 0x1 ;  /* 0x0000000107070836 */ /* 0x000fc60000000000 */
[----:B------:R-:W-:Y:S02]  /*0c10*/  ISETP.GE.U32.AND P1, PT, R5, UR5, PT ;  /* 0x0000000505007c0c */ /* 0x000fe4000bf26070 */
[----:B------:R-:W-:-:S11]  /*0c20*/  MOV R5, 0x400 ;  /* 0x0000040000057802 */ /* 0x000fd60000000f00 */
[----:B------:R-:W-:Y:S02]  /*0c30*/  @P1 IADD3 R7, R7, 0x1, RZ ;  /* 0x0000000107071810 */ /* 0x000fe40007ffe0ff */
        /* <DEDUP_REMOVED lines=47> */
[----:B------:R-:W-:Y:S02]  /*0f30*/  IMAD R2, R3, -0x1c, R17 ;  /* 0xffffffe403027824 */ /* 0x000fe400078e0211 */
[----:B---3--:R-:W-:Y:S01]  /*0f40*/  @!P1 FADD.FTZ R15, R18, R15 ;  /* 0x0000000f120f9221 */ /* 0x008fe20000010000 */
[----:B------:R-:W-:Y:S01]  /*0f50*/  IADD3 R16, R25, R16, RZ ;  /* 0x0000001019107210 */ /* 0x000fe20007ffe0ff */
[----:B------:R-:W-:Y:S02]  /*0f60*/  IMAD R9, R2, 0xc, R9 ;  /* 0x0000000c02097824 */ /* 0x000fe400078e0209 */
[----:B----4-:R-:W-:Y:S01]  /*0f70*/  @!P0 FADD.FTZ R13, R14, R13 ;  /* 0x0000000d0e0d8221 */ /* 0x010fe20000010000 */
[----:B------:R-:W-:Y:S02]  /*0f80*/  IMAD.MOV.U32 R3, RZ, RZ, 0xfffffff ;  /* 0x0fffffffff037424 */ /* 0x000fe400078e00ff */
[----:B------:R1:W-:Y:S01]  /*0f90*/  STS [R9+0xc0], R16 ;  /* 0x0000c01009007388 */ /* 0x0003e20000000800 */
[----:B------:R-:W-:-:S02]  /*0fa0*/  @!P0 FADD.FTZ R12, R15, R12 ;  /* 0x0000000c0f0c8221 */ /* 0x000fc40000010000 */
[----:B------:R-:W-:Y:S01]  /*0fb0*/  R2UR UR5, R3 ;  /* 0x00000000030572ca */ /* 0x000fe200000e0000 */
[----:B0-----:R-:W-:Y:S01]  /*0fc0*/  @!P3 FADD.FTZ R10, R13, R10 ;  /* 0x0000000a0d0ab221 */ /* 0x001fe20000010000 */
[----:B-----5:R-:W-:-:S04]  /*0fd0*/  @!P3 FADD.FTZ R11, R12, R11 ;  /* 0x0000000b0c0bb221 */ /* 0x020fc80000010000 */
[----:B------:R1:W-:Y:S04]  /*0fe0*/  STS [R9+0xc4], R10 ;  /* 0x0000c40a09007388 */ /* 0x0003e80000000800 */
[----:B------:R1:W-:Y:S03]  /*0ff0*/  STS [R9+0xc8], R11 ;  /* 0x0000c80b09007388 */ /* 0x0003e60000000800 */
[----:B------:R-:W-:Y:S05]  /*1000*/  BRA.DIV UR5, `(.L_x_2517) ;  /* 0x0000000e053c7947 */ /* 0x000fea000b800000 */
[----:B------:R-:W-:Y:S01]  /*1010*/  NOP ;  /* 0x0000000000007918 */ /* 0x000fe20000000000 */
.L_x_2531:
        /* <DEDUP_REMOVED lines=12> */
.L_x_2519:
[----:B------:R-:W-:Y:S05]  /*10e0*/  BSYNC B0 ;  /* 0x0000000000007941 */ /* 0x000fea0003800000 */
.L_x_2518:
[----:B------:R-:W-:-:S13]  /*10f0*/  R2UR UR5, R3 ;  /* 0x00000000030572ca */ /* 0x000fda00000e0000 */
[----:B------:R-:W-:Y:S05]  /*1100*/  BRA.DIV UR5, `(.L_x_2520) ;  /* 0x0000000e050c7947 */ /* 0x000fea000b800000 */
[----:B------:R-:W-:Y:S01]  /*1110*/  NOP ;  /* 0x0000000000007918 */ /* 0x000fe20000000000 */
[----:B------:R0:W-:Y:S04]  /*1120*/  STS [R9+0xc0], R16 ;  /* 0x0000c01009007388 */ /* 0x0001e80000000800 */
[----:B------:R0:W-:Y:S04]  /*1130*/  STS [R9+0xc4], R10 ;  /* 0x0000c40a09007388 */ /* 0x0001e80000000800 */
[----:B------:R0:W-:Y:S01]  /*1140*/  STS [R9+0xc8], R11 ;  /* 0x0000c80b09007388 */ /* 0x0001e20000000800 */
[----:B------:R-:W-:Y:S01]  /*1150*/  NOP ;  /* 0x0000000000007918 */ /* 0x000fe20000000000 */
.L_x_2535:
        /* <DEDUP_REMOVED lines=12> */
.L_x_2522:
[----:B------:R-:W-:Y:S05]  /*1220*/  BSYNC B0 ;  /* 0x0000000000007941 */ /* 0x000fea0003800000 */
.L_x_2521:
[----:B------:R-:W-:-:S13]  /*1230*/  R2UR UR5, R3 ;  /* 0x00000000030572ca */ /* 0x000fda00000e0000 */
[----:B------:R-:W-:Y:S05]  /*1240*/  BRA.DIV UR5, `(.L_x_2523) ;  /* 0x0000000a05ec7947 */ /* 0x000fea000b800000 */
[----:B------:R-:W-:Y:S01]  /*1250*/  NOP ;  /* 0x0000000000007918 */ /* 0x000fe20000000000 */
[----:B------:R2:W-:Y:S04]  /*1260*/  STS [R9+0xc0], R16 ;  /* 0x0000c01009007388 */ /* 0x0005e80000000800 */
[----:B------:R2:W-:Y:S04]  /*1270*/  STS [R9+0xc4], R10 ;  /* 0x0000c40a09007388 */ /* 0x0005e80000000800 */
[----:B------:R2:W-:Y:S01]  /*1280*/  STS [R9+0xc8], R11 ;  /* 0x0000c80b09007388 */ /* 0x0005e20000000800 */
[----:B------:R-:W-:Y:S01]  /*1290*/  NOP ;  /* 0x0000000000007918 */ /* 0x000fe20000000000 */
.L_x_2539:
        /* <DEDUP_REMOVED lines=12> */
.L_x_2525:
[----:B------:R-:W-:Y:S05]  /*1360*/  BSYNC B0 ;  /* 0x0000000000007941 */ /* 0x000fea0003800000 */
.L_x_2524:
[----:B------:R-:W-:-:S13]  /*1370*/  R2UR UR5, R3 ;  /* 0x00000000030572ca */ /* 0x000fda00000e0000 */
[----:B------:R-:W-:Y:S05]  /*1380*/  BRA.DIV UR5, `(.L_x_2526) ;  /* 0x0000000a05cc7947 */ /* 0x000fea000b800000 */
[----:B------:R-:W-:Y:S01]  /*1390*/  NOP ;  /* 0x0000000000007918 */ /* 0x000fe20000000000 */
[----:B------:R3:W-:Y:S04]  /*13a0*/  STS [R9+0xc0], R16 ;  /* 0x0000c01009007388 */ /* 0x0007e80000000800 */
[----:B------:R3:W-:Y:S04]  /*13b0*/  STS [R9+0xc4], R10 ;  /* 0x0000c40a09007388 */ /* 0x0007e80000000800 */
[----:B------:R3:W-:Y:S01]  /*13c0*/  STS [R9+0xc8], R11 ;  /* 0x0000c80b09007388 */ /* 0x0007e20000000800 */
[----:B------:R-:W-:Y:S01]  /*13d0*/  NOP ;  /* 0x0000000000007918 */ /* 0x000fe20000000000 */
.L_x_2543:
        /* <DEDUP_REMOVED lines=12> */
.L_x_2528:
[----:B------:R-:W-:Y:S05]  /*14a0*/  BSYNC B0 ;  /* 0x0000000000007941 */ /* 0x000fea0003800000 */
.L_x_2527:
        /* <DEDUP_REMOVED lines=25> */
.L_x_2549:
        /* <DEDUP_REMOVED lines=22> */
[----:B-1----:R-:W-:-:S03]  /*17a0*/  @P2 IADD3 R16, R17, R16, RZ ;  /* 0x0000001011102210 */ /* 0x002fc60007ffe0ff */
[----:B------:R-:W1:Y:S04]  /*17b0*/  LDS R11, [R6+0x22c] ;  /* 0x00022c00060b7984 */ /* 0x000e680000000800 */
[----:B------:R-:W1:Y:S01]  /*17c0*/  LDS R10, [R6+0x230] ;  /* 0x00023000060a7984 */ /* 0x000e620000000800 */
[----:B--2---:R-:W-:-:S03]  /*17d0*/  ISETP.NE.AND P1, PT, R21, RZ, PT ;  /* 0x000000ff1500720c */ /* 0x004fc60003f25270 */
[----:B------:R-:W2:Y:S01]  /*17e0*/  LDS R9, [R6+0x24c] ;  /* 0x00024c0006097984 */ /* 0x000ea20000000800 */
[----:B------:R-:W-:Y:S01]  /*17f0*/  @!P0 FADD.FTZ R3, R22, R3 ;  /* 0x0000000316038221 */ /* 0x000fe20000010000 */
[----:B------:R-:W-:Y:S02]  /*1800*/  IMAD.IADD R21, R21, 0x1, R16 ;  /* 0x0000000115157824 */ /* 0x000fe400078e0210 */
[----:B------:R-:W2:Y:S01]  /*1810*/  LDS R12, [R6+0x238] ;  /* 0x00023800060c7984 */ /* 0x000ea20000000800 */
[----:B---3--:R-:W-:-:S03]  /*1820*/  @!P0 FADD.FTZ R2, R23, R2 ;  /* 0x0000000217028221 */ /* 0x008fc60000010000 */
[----:B------:R-:W3:Y:S01]  /*1830*/  LDS R17, [R6+0x23c] ;  /* 0x00023c0006117984 */ /* 0x000ee20000000800 */
[----:B----4-:R-:W-:-:S03]  /*1840*/  ISETP.NE.AND P0, PT, R20, RZ, PT ;  /* 0x000000ff1400720c */ /* 0x010fc60003f05270 */
[----:B------:R-:W4:Y:S01]  /*1850*/  LDS R19, [R6+0x244] ;  /* 0x0002440006137984 */ /* 0x000f220000000800 */
[----:B------:R-:W-:Y:S02]  /*1860*/  IADD3 R23, R20, R21, RZ ;  /* 0x0000001514177210 */ /* 0x000fe40007ffe0ff */
[C---:B-----5:R-:W-:Y:S01]  /*1870*/  ISETP.NE.AND P2, PT, R18.reuse, RZ, PT ;  /* 0x000000ff1200720c */ /* 0x060fe20003f45270 */
[----:B------:R5:W4:Y:S02]  /*1880*/  LDS R22, [R6+0x248] ;  /* 0x0002480006167984 */ /* 0x000b240000000800 */
[----:B------:R-:W-:Y:S02]  /*1890*/  IMAD.IADD R18, R18, 0x1, R23 ;  /* 0x0000000112127824 */ /* 0x000fe400078e0217 */
[----:B------:R-:W-:Y:S01]  /*18a0*/  @!P1 FADD.FTZ R14, R14, R3 ;  /* 0x000000030e0e9221 */ /* 0x000fe20000010000 */
[----:B------:R-:W4:Y:S04]  /*18b0*/  LDS R24, [R24+0x250] ;  /* 0x0002500018187984 */ /* 0x000f280000000800 */
[----:B------:R-:W4:Y:S01]  /*18c0*/  LDS R25, [R25+0x254] ;  /* 0x0002540019197984 */ /* 0x000f220000000800 */
[----:B0-----:R-:W-:Y:S01]  /*18d0*/  @!P1 FADD.FTZ R15, R15, R2 ;  /* 0x000000020f0f9221 */ /* 0x001fe20000010000 */
[----:B------:R-:W-:-:S02]  /*18e0*/  ISETP.NE.AND P1, PT, R13, RZ, PT ;  /* 0x000000ff0d00720c */ /* 0x000fc40003f25270 */
[----:B------:R0:W-:Y:S01]  /*18f0*/  STS [R27+0x210], R16 ;  /* 0x000210101b007388 */ /* 0x0001e20000000800 */
[----:B-----5:R-:W-:Y:S01]  /*1900*/  IADD3 R6, R13, R18, RZ ;  /* 0x000000120d067210 */ /* 0x020fe20007ffe0ff */
[----:B-1----:R-:W-:Y:S02]  /*1910*/  @!P0 FADD.FTZ R11, R11, R14 ;  /* 0x0000000e0b0b8221 */ /* 0x002fe40000010000 */
[----:B------:R0:W-:Y:S01]  /*1920*/  STS [R27+0x21c], R21 ;  /* 0x00021c151b007388 */ /* 0x0001e20000000800 */
[----:B------:R-:W-:-:S03]  /*1930*/  @!P0 FADD.FTZ R10, R10, R15 ;  /* 0x0000000f0a0a8221 */ /* 0x000fc60000010000 */
[----:B------:R0:W-:Y:S01]  /*1940*/  STS [R27+0x214], R3 ;  /* 0x000214031b007388 */ /* 0x0001e20000000800 */
[C---:B--2---:R-:W-:Y:S01]  /*1950*/  ISETP.NE.AND P0, PT, R9.reuse, RZ, PT ;  /* 0x000000ff0900720c */ /* 0x044fe20003f05270 */
[----:B------:R-:W-:Y:S02]  /*1960*/  IMAD.IADD R9, R9, 0x1, R6 ;  /* 0x0000000109097824 */ /* 0x000fe400078e0206 */
[----:B------:R0:W-:Y:S01]  /*1970*/  STS [R27+0x218], R2 ;  /* 0x000218021b007388 */ /* 0x0001e20000000800 */
[----:B------:R-:W-:-:S03]  /*1980*/  @!P2 FADD.FTZ R12, R12, R11 ;  /* 0x0000000b0c0ca221 */ /* 0x000fc60000010000 */
        /* <DEDUP_REMOVED lines=19> */
.L_x_2516:
[----:B0-----:R-:W0:Y:S01]  /*1ac0*/  LDC R6, c[0x0][0x29c] ;  /* 0x0000a700ff067b82 */ /* 0x001e220000000800 */
[----:B------:R-:W-:Y:S01]  /*1ad0*/  IMAD.WIDE.U32 R2, R0, -0x55555555, RZ ;  /* 0xaaaaaaab00027825 */ /* 0x000fe200078e00ff */
[----:B------:R-:W-:Y:S01]  /*1ae0*/  LEA R9, R8, R5, 0x18 ;  /* 0x0000000508097211 */ /* 0x000fe200078ec0ff */
[----:B------:R-:W-:Y:S05]  /*1af0*/  WARPSYNC.ALL ;  /* 0x0000000000007948 */ /* 0x000fea0003800000 */
[----:B------:R-:W-:-:S05]  /*1b00*/  LEA.HI R2, R3, R0, RZ, 0x1e ;  /* 0x0000000003027211 */ /* 0x000fca00078ff0ff */
[----:B------:R-:W-:Y:S01]  /*1b10*/  IMAD R10, R2, 0xc, R9 ;  /* 0x0000000c020a7824 */ /* 0x000fe200078e0209 */
[----:B------:R-:W-:Y:S01]  /*1b20*/  BAR.SYNC.DEFER_BLOCKING 0x0 ;  /* 0x0000000000007b1d */ /* 0x000fe20000010000 */
[----:B0-----:R-:W-:-:S04]  /*1b30*/  IADD3 R3, R6, -0x2, RZ ;  /* 0xfffffffe06037810 */ /* 0x001fc80007ffe0ff */
[----:B------:R-:W-:-:S03]  /*1b40*/  ISETP.NE.AND P1, PT, R4, R3, PT ;  /* 0x000000030400720c */ /* 0x000fc60003f25270 */
[----:B------:R-:W0:Y:S08]  /*1b50*/  LDC R11, c[0x0][0x298] ;  /* 0x0000a600ff0b7b82 */ /* 0x000e300000000800 */
[----:B------:R-:W1:Y:S02]  /*1b60*/  LDC R13, c[0x0][0x288] ;  /* 0x0000a200ff0d7b82 */ /* 0x000e640000000800 */
[----:B------:R-:W-:-:S05]  /*1b70*/  @!P1 VIADD R9, R5, 0xb50 ;  /* 0x00000b5005099836 */ /* 0x000fca0000000000 */
[----:B------:R-:W-:Y:S01]  /*1b80*/  @!P1 LEA R4, R8, R9, 0x18 ;  /* 0x0000000908049211 */ /* 0x000fe200078ec0ff */
[----:B------:R-:W-:Y:S03]  /*1b90*/  @!P1 LDS R3, [R10+0x218] ;  /* 0x000218000a039984 */ /* 0x000fe60000000800 */
[----:B------:R-:W-:Y:S01]  /*1ba0*/  @!P1 LEA R4, R7, R4, 0x3 ;  /* 0x0000000407049211 */ /* 0x000fe200078e18ff */
[----:B------:R-:W2:Y:S01]  /*1bb0*/  @!P1 LDS R2, [R10+0x214] ;  /* 0x000214000a029984 */ /* 0x000ea20000000800 */
[----:B0-----:R-:W-:-:S05]  /*1bc0*/  IMAD R6, R11, UR4, R0 ;  /* 0x000000040b067c24 */ /* 0x001fca000f8e0200 */
[----:B-1----:R-:W-:-:S04]  /*1bd0*/  ISETP.GE.AND P0, PT, R6, R13, PT ;  /* 0x0000000d0600720c */ /* 0x002fc80003f06270 */
[----:B------:R-:W-:Y:S01]  /*1be0*/  ISETP.GE.U32.OR P0, PT, R0, R11, P0 ;  /* 0x0000000b0000720c */ /* 0x000fe20000706470 */
[----:B--2---:R0:W-:Y:S01]  /*1bf0*/  @!P1 STS.64 [R4], R2 ;  /* 0x0000000204009388 */ /* 0x0041e20000000a00 */
[----:B------:R-:W-:Y:S11]  /*1c00*/  BAR.SYNC.DEFER_BLOCKING 0x0 ;  /* 0x0000000000007b1d */ /* 0x000ff60000010000 */
[----:B0-----:R-:W-:Y:S05]  /*1c10*/  @P0 EXIT ;  /* 0x000000000000094d */ /* 0x001fea0003800000 */
[----:B------:R-:W-:Y:S01]  /*1c20*/  VIADD R5, R5, 0xb50 ;  /* 0x00000b5005057836 */ /* 0x000fe20000000000 */
[----:B------:R-:W-:-:S04]  /*1c30*/  USHF.L.U32 UR4, UR8, 0x1, URZ ;  /* 0x0000000108047899 */ /* 0x000fc8000800063f */
[----:B------:R-:W-:Y:S01]  /*1c40*/  LEA R5, R8, R5, 0x18 ;  /* 0x0000000508057211 */ /* 0x000fe200078ec0ff */
[----:B------:R-:W-:Y:S02]  /*1c50*/  UIADD3 UR5, UR4, 0x1, URZ ;  /* 0x0000000104057890 */ /* 0x000fe4000fffe03f */
[C-C-:B------:R-:W-:Y:S01]  /*1c60*/  IMAD R3, R13.reuse, UR4, R6.reuse ;  /* 0x000000040d037c24 */ /* 0x140fe2000f8e0206 */
[----:B------:R-:W-:Y:S02]  /*1c70*/  LEA R0, R0, R5, 0x3 ;  /* 0x0000000500007211 */ /* 0x000fe400078e18ff */
        /* <DEDUP_REMOVED lines=8> */
.L_x_2517:
[----:B-1----:R-:W-:Y:S05]  /*1d00*/  WARPSYNC.COLLECTIVE R3, `(.L_x_2530) ;  /* 0x0000000003087348 */ /* 0x002fea0003c00000 */
[----:B------:R-:W-:Y:S01]  /*1d10*/  NOP ;  /* 0x0000000000007918 */ /* 0x000fe20000000000 */
[----:B-1----:R-:W-:Y:S01]  /*1d20*/  ENDCOLLECTIVE ;  /* 0x000000000000791b */ /* 0x002fe20003800000 */
.L_x_2530:
[----:B------:R-:W-:Y:S05]  /*1d30*/  BRA `(.L_x_2531) ;  /* 0xfffffff000b87947 */ /* 0x000fea000383ffff */
.L_x_2520:
[----:B------:R-:W-:Y:S01]  /*1d40*/  BSSY B0, `(.L_x_2532) ;  /* 0x0000004000007945 */ /* 0x000fe20003800000 */
[----:B-1----:R-:W-:Y:S05]  /*1d50*/  WARPSYNC.COLLECTIVE R3, `(.L_x_2533) ;  /* 0x0000000003087348 */ /* 0x002fea0003c00000 */
[----:B------:R-:W-:Y:S01]  /*1d60*/  NOP ;  /* 0x0000000000007918 */ /* 0x000fe20000000000 */
[----:B-1----:R-:W-:Y:S01]  /*1d70*/  ENDCOLLECTIVE ;  /* 0x000000000000791b */ /* 0x002fe20003800000 */
.L_x_2533:
[----:B------:R-:W-:Y:S05]  /*1d80*/  BSYNC B0 ;  /* 0x0000000000007941 */ /* 0x000fea0003800000 */
.L_x_2532:
[----:B------:R0:W-:Y:S04]  /*1d90*/  STS [R9+0xc0], R16 ;  /* 0x0000c01009007388 */ /* 0x0001e80000000800 */
[----:B------:R0:W-:Y:S04]  /*1da0*/  STS [R9+0xc4], R10 ;  /* 0x0000c40a09007388 */ /* 0x0001e80000000800 */
[----:B------:R0:W-:Y:S02]  /*1db0*/  STS [R9+0xc8], R11 ;  /* 0x0000c80b09007388 */ /* 0x0001e40000000800 */
[----:B0-----:R-:W-:Y:S05]  /*1dc0*/  WARPSYNC.COLLECTIVE R3, `(.L_x_2534) ;  /* 0x0000000003087348 */ /* 0x001fea0003c00000 */
[----:B------:R-:W-:Y:S01]  /*1dd0*/  NOP ;  /* 0x0000000000007918 */ /* 0x000fe20000000000 */
[----:B0-----:R-:W-:Y:S01]  /*1de0*/  ENDCOLLECTIVE ;  /* 0x000000000000791b */ /* 0x001fe20003800000 */
.L_x_2534:
[----:B------:R-:W-:Y:S05]  /*1df0*/  BRA `(.L_x_2535) ;  /* 0xfffffff000d87947 */ /* 0x000fea000383ffff */
.L_x_2523:
[----:B------:R-:W-:Y:S01]  /*1e00*/  BSSY B0, `(.L_x_2536) ;  /* 0x0000004000007945 */ /* 0x000fe20003800000 */
[----:B01----:R-:W-:Y:S05]  /*1e10*/  WARPSYNC.COLLECTIVE R3, `(.L_x_2537) ;  /* 0x0000000003087348 */ /* 0x003fea0003c00000 */
[----:B------:R-:W-:Y:S01]  /*1e20*/  NOP ;  /* 0x0000000000007918 */ /* 0x000fe20000000000 */
[----:B01----:R-:W-:Y:S01]  /*1e30*/  ENDCOLLECTIVE ;  /* 0x000000000000791b */ /* 0x003fe20003800000 */
.L_x_2537:
[----:B------:R-:W-:Y:S05]  /*1e40*/  BSYNC B0 ;  /* 0x0000000000007941 */ /* 0x000fea0003800000 */
.L_x_2536:
[----:B------:R0:W-:Y:S04]  /*1e50*/  STS [R9+0xc0], R16 ;  /* 0x0000c01009007388 */ /* 0x0001e80000000800 */
[----:B------:R0:W-:Y:S04]  /*1e60*/  STS [R9+0xc4], R10 ;  /* 0x0000c40a09007388 */ /* 0x0001e80000000800 */
[----:B------:R0:W-:Y:S02]  /*1e70*/  STS [R9+0xc8], R11 ;  /* 0x0000c80b09007388 */ /* 0x0001e40000000800 */
[----:B0-----:R-:W-:Y:S05]  /*1e80*/  WARPSYNC.COLLECTIVE R3, `(.L_x_2538) ;  /* 0x0000000003087348 */ /* 0x001fea0003c00000 */
[----:B------:R-:W-:Y:S01]  /*1e90*/  NOP ;  /* 0x0000000000007918 */ /* 0x000fe20000000000 */
[----:B0-----:R-:W-:Y:S01]  /*1ea0*/  ENDCOLLECTIVE ;  /* 0x000000000000791b */ /* 0x001fe20003800000 */
.L_x_2538:
[----:B------:R-:W-:Y:S05]  /*1eb0*/  BRA `(.L_x_2539) ;  /* 0xfffffff000f87947 */ /* 0x000fea000383ffff */
.L_x_2526:
[----:B------:R-:W-:Y:S01]  /*1ec0*/  BSSY B0, `(.L_x_2540) ;  /* 0x0000004000007945 */ /* 0x000fe20003800000 */
[----:B012---:R-:W-:Y:S05]  /*1ed0*/  WARPSYNC.COLLECTIVE R3, `(.L_x_2541) ;  /* 0x0000000003087348 */ /* 0x007fea0003c00000 */
[----:B------:R-:W-:Y:S01]  /*1ee0*/  NOP ;  /* 0x0000000000007918 */ /* 0x000fe20000000000 */
[----:B012---:R-:W-:Y:S01]  /*1ef0*/  ENDCOLLECTIVE ;  /* 0x000000000000791b */ /* 0x007fe20003800000 */
.L_x_2541:
[----:B------:R-:W-:Y:S05]  /*1f00*/  BSYNC B0 ;  /* 0x0000000000007941 */ /* 0x000fea0003800000 */
.L_x_2540:
[----:B------:R0:W-:Y:S04]  /*1f10*/  STS [R9+0xc0], R16 ;  /* 0x0000c01009007388 */ /* 0x0001e80000000800 */
[----:B------:R0:W-:Y:S04]  /*1f20*/  STS [R9+0xc4], R10 ;  /* 0x0000c40a09007388 */ /* 0x0001e80000000800 */
[----:B------:R0:W-:Y:S02]  /*1f30*/  STS [R9+0xc8], R11 ;  /* 0x0000c80b09007388 */ /* 0x0001e40000000800 */
[----:B0-----:R-:W-:Y:S05]  /*1f40*/  WARPSYNC.COLLECTIVE R3, `(.L_x_2542) ;  /* 0x0000000003087348 */ /* 0x001fea0003c00000 */
[----:B------:R-:W-:Y:S01]  /*1f50*/  NOP ;  /* 0x0000000000007918 */ /* 0x000fe20000000000 */
[----:B0-----:R-:W-:Y:S01]  /*1f60*/  ENDCOLLECTIVE ;  /* 0x000000000000791b */ /* 0x001fe20003800000 */
.L_x_2542:
[----:B------:R-:W-:Y:S05]  /*1f70*/  BRA `(.L_x_2543) ;  /* 0xfffffff400187947 */ /* 0x000fea000383ffff */
.L_x_2529:
[----:B------:R-:W-:Y:S01]  /*1f80*/  BSSY B0, `(.L_x_2544) ;  /* 0x0000005000007945 */ /* 0x000fe20003800000 */
[----:B------:R-:W-:-:S13]  /*1f90*/  ISETP.GE.U32.AND P0, PT, R2, 0x10, PT ;  /* 0x000000100200780c */ /* 0x000fda0003f06070 */
[----:B0123--:R-:W-:Y:S05]  /*1fa0*/  WARPSYNC.COLLECTIVE R3, `(.L_x_2545) ;  /* 0x0000000003087348 */ /* 0x00ffea0003c00000 */
[----:B------:R-:W-:Y:S01]  /*1fb0*/  NOP ;  /* 0x0000000000007918 */ /* 0x000fe20000000000 */
[----:B0123--:R-:W-:Y:S01]  /*1fc0*/  ENDCOLLECTIVE ;  /* 0x000000000000791b */ /* 0x00ffe20003800000 */
.L_x_2545:
[----:B------:R-:W-:Y:S05]  /*1fd0*/  BSYNC B0 ;  /* 0x0000000000007941 */ /* 0x000fea0003800000 */
.L_x_2544:
[----:B------:R0:W-:Y:S01]  /*1fe0*/  STS [R9+0xc0], R16 ;  /* 0x0000c01009007388 */ /* 0x0001e20000000800 */
[----:B------:R-:W-:-:S03]  /*1ff0*/  ISETP.NE.OR P1, PT, R16, RZ, !P0 ;  /* 0x000000ff1000720c */ /* 0x000fc60004725670 */
[----:B------:R0:W-:Y:S04]  /*2000*/  STS [R9+0xc4], R10 ;  /* 0x0000c40a09007388 */ /* 0x0001e80000000800 */
[----:B------:R0:W-:Y:S06]  /*2010*/  STS [R9+0xc8], R11 ;  /* 0x0000c80b09007388 */ /* 0x0001ec0000000800 */
[----:B0-----:R-:W-:Y:S05]  /*2020*/  WARPSYNC.COLLECTIVE R3, `(.L_x_2546) ;  /* 0x0000000003087348 */ /* 0x001fea0003c00000 */
[----:B------:R-:W-:Y:S01]  /*2030*/  NOP ;  /* 0x0000000000007918 */ /* 0x000fe20000000000 */
[----:B0-----:R-:W-:Y:S01]  /*2040*/  ENDCOLLECTIVE ;  /* 0x000000000000791b */ /* 0x001fe20003800000 */
.L_x_2546:
        /* <DEDUP_REMOVED lines=9> */
.L_x_2547:
        /* <DEDUP_REMOVED lines=9> */
.L_x_2548:
[----:B------:R-:W-:Y:S05]  /*2170*/  BRA `(.L_x_2549) ;  /* 0xfffffff400307947 */ /* 0x000fea000383ffff */
.L_x_2550:
        /* <DEDUP_REMOVED lines=16> */
.L_x_4479:


//--------------------- .text._Z30group_norm_nhwc_fwd_sum_kernelI11Bf16IOFp32WLi64EEv26Group_norm_nhwc_fwd_params --------------------------
	.section	.text._Z30group_norm_nhwc_fwd_sum_kernelI11Bf16IOFp32WLi64EEv26Group_norm_nhwc_fwd_params,"ax",@progbits
	.align	128
        .global         _Z30group_norm_nhwc_fwd_sum_kernelI11Bf16IOFp32WLi64EEv26Group_norm_nhwc_fwd_params
        .type           _Z30group_norm_nhwc_fwd_sum_kernelI11Bf16IOFp32WLi64EEv26Group_norm_nhwc_fwd_params,@function
        .size           _Z30group_norm_nhwc_fwd_sum_kernelI11Bf16IOFp32WLi64EEv26Group_norm_nhwc_fwd_params,(.L_x_4480 - _Z30group_norm_nhwc_fwd_sum_kernelI11Bf16IOFp32WLi64EEv26Group_norm_nhwc_fwd_params)
        .other          _Z30group_norm_nhwc_fwd_sum_kernelI11Bf16IOFp32WLi64EEv26Group_norm_nhwc_fwd_params,@"STO_CUDA_ENTRY STV_DEFAULT"
_Z30group_norm_nhwc_fwd_sum_kernelI11Bf16IOFp32WLi64EEv26Group_norm_nhwc_fwd_params:
.text._Z30group_norm_nhwc_fwd_sum_kernelI11Bf16IOFp32WLi64EEv26Group_norm_nhwc_fwd_params:
[----:B------:R-:W-:Y:S08]  /*0000*/  LDC R1, c[0x0][0x28] ;  /* 0x00000a00ff017b82 */ /* 0x000ff00000000800 */
[----:B------:R-:W0:Y:S01]  /*0010*/  S2UR UR4, SR_CTAID.Y ;  /* 0x00000000000479c3 */ /* 0x000e220000002600 */
[----:B------:R-:W1:Y:S01]  /*0020*/  S2R R4, SR_TID.X ;  /* 0x0000000000047919 */ /* 0x000e620000002100 */
[----:B------:R-:W-:Y:S01]  /*0030*/  ULDC.64 UR6, c[0x0][0x208] ;  /* 0x0000820000067ab9 */ /* 0x000fe20000000a00 */
[----:B------:R-:W-:-:S05]  /*0040*/  IMAD.MOV.U32 R2, RZ, RZ, RZ ;  /* 0x000000ffff027224 */ /* 0x000fca00078e00ff */
        /* <DEDUP_REMOVED lines=12> */
[----:B------:R-:W-:Y:S05]  /*0110*/  @P0 BRA `(.L_x_2551) ;  /* 0x0000000800880947 */ /* 0x000fea0003800000 */
[----:B------:R-:W0:Y:S01]  /*0120*/  S2UR UR4, SR_CTAID.Z ;  /* 0x00000000000479c3 */ /* 0x000e220000002700 */
[----:B------:R-:W-:Y:S01]  /*0130*/  IMAD.IADD R0, R3, 0x1, -R14 ;  /* 0x0000000103007824 */ /* 0x000fe200078e0a0e */
[----:B------:R-:W-:-:S04]  /*0140*/  MOV R10, R14 ;  /* 0x0000000e000a7202 */ /* 0x000fc80000000f00 */
[----:B------:R-:W-:Y:S01]  /*0150*/  LOP3.LUT P0, R16, R0, 0x3, RZ, 0xc0, !PT ;  /* 0x0000000300107812 */ /* 0x000fe2000780c0ff */
[----:B------:R-:W-:Y:S01]  /*0160*/  IMAD.MOV.U32 R0, RZ, RZ, RZ ;  /* 0x000000ffff007224 */ /* 0x000fe200078e00ff */
        /* <DEDUP_REMOVED lines=17> */
.L_x_2553:
        /* <DEDUP_REMOVED lines=13> */
[----:B------:R-:W-:-:S04]  /*0350*/  PRMT R11, RZ, 0x7610, R11 ;  /* 0x00007610ff0b7816 */ /* 0x000fc8000000000b */
[----:B------:R-:W-:Y:S02]  /*0360*/  ISETP.NE.AND P1, PT, R16, RZ, PT ;  /* 0x000000ff1000720c */ /* 0x000fe40003f25270 */
[C---:B--2---:R-:W-:Y:S02]  /*0370*/  @!P0 PRMT R10, R6.reuse, 0x7632, R10 ;  /* 0x00007632060a8816 */ /* 0x044fe4000000000a */
[----:B------:R-:W-:-:S03]  /*0380*/  @!P0 PRMT R11, R6, 0x7610, R11 ;  /* 0x00007610060b8816 */ /* 0x000fc6000000000b */
[----:B------:R-:W-:Y:S01]  /*0390*/  IMAD.U32 R10, R10, 0x10000, RZ ;  /* 0x000100000a0a7824 */ /* 0x000fe200078e00ff */
[----:B------:R-:W-:-:S03]  /*03a0*/  SHF.L.U32 R11, R11, 0x10, RZ ;  /* 0x000000100b0b7819 */ /* 0x000fc600000006ff */
[----:B------:R-:W-:Y:S02]  /*03b0*/  FMUL.FTZ R12, R10, R10 ;  /* 0x0000000a0a0c7220 */ /* 0x000fe40000410000 */
[----:B------:R-:W-:Y:S01]  /*03c0*/  FADD.FTZ R13, R11, R10 ;  /* 0x0000000a0b0d7221 */ /* 0x000fe20000010000 */
[----:B------:R-:W-:Y:S01]  /*03d0*/  IADD3 R10, P2, R17, 0x1, RZ ;  /* 0x00000001110a7810 */ /* 0x000fe20007f5e0ff */
[----:B------:R-:W-:Y:S02]  /*03e0*/  FFMA.FTZ R11, R11, R11, R12 ;  /* 0x0000000b0b0b7223 */ /* 0x000fe4000001000c */
[----:B------:R-:W-:Y:S01]  /*03f0*/  FADD.FTZ R2, R13, R2 ;  /* 0x000000020d027221 */ /* 0x000fe20000010000 */
[----:B------:R-:W-:Y:S01]  /*0400*/  MOV R17, R10 ;  /* 0x0000000a00117202 */ /* 0x000fe20000000f00 */
[----:B------:R-:W-:Y:S01]  /*0410*/  FADD.FTZ R0, R11, R0 ;  /* 0x000000000b007221 */ /* 0x000fe20000010000 */
[----:B------:R-:W-:Y:S01]  /*0420*/  IMAD.X R15, RZ, RZ, R15, P2 ;  /* 0x000000ffff0f7224 */ /* 0x000fe200010e060f */
[----:B------:R-:W-:Y:S06]  /*0430*/  @P1 BRA `(.L_x_2553) ;  /* 0xfffffffc00901947 */ /* 0x000fec000383ffff */
.L_x_2552:
        /* <DEDUP_REMOVED lines=14> */
.L_x_2554:
[----:B------:R-:W0:Y:S01]  /*0520*/  @!P0 LDC.64 R16, c[0x0][0x270] ;  /* 0x00009c00ff108b82 */ /* 0x000e220000000a00 */
[----:B------:R-:W-:Y:S02]  /*0530*/  @!P0 IMAD.MOV.U32 R24, RZ, RZ, R22 ;  /* 0x000000ffff188224 */ /* 0x000fe400078e0016 */
[----:B------:R-:W-:-:S05]  /*0540*/  @!P0 IMAD.MOV.U32 R25, RZ, RZ, R5 ;  /* 0x000000ffff198224 */ /* 0x000fca00078e0005 */
[----:B------:R-:W1:Y:S08]  /*0550*/  @!P0 LDC.64 R14, c[0x0][0x220] ;  /* 0x00008800ff0e8b82 */ /* 0x000e700000000a00 */
[----:B------:R-:W2:Y:S01]  /*0560*/  @!P0 LDC.64 R12, c[0x0][0x270] ;  /* 0x00009c00ff0c8b82 */ /* 0x000ea20000000a00 */
[-C--:B0-----:R-:W-:Y:S02]  /*0570*/  @!P0 IMAD R20, R9, R16.reuse, RZ ;  /* 0x0000001009148224 */ /* 0x081fe400078e02ff */
[----:B------:R-:W-:-:S04]  /*0580*/  @!P0 IMAD.WIDE.U32 R24, R10, R16, R24 ;  /* 0x000000100a188225 */ /* 0x000fc800078e0018 */
[----:B------:R-:W-:Y:S02]  /*0590*/  @!P0 IMAD R27, R10, R17, R20 ;  /* 0x000000110a1b8224 */ /* 0x000fe400078e0214 */
[----:B------:R-:W0:Y:S01]  /*05a0*/  @!P0 LDC.64 R16, c[0x0][0x220] ;  /* 0x00008800ff108b82 */ /* 0x000e220000000a00 */
[----:B-1----:R-:W-:Y:S02]  /*05b0*/  @!P0 LEA R26, P1, R24, R14, 0x1 ;  /* 0x0000000e181a8211 */ /* 0x002fe400078208ff */
[----:B------:R-:W-:-:S04]  /*05c0*/  @!P0 IADD3 R14, R25, R27, RZ ;  /* 0x0000001b190e8210 */ /* 0x000fc80007ffe0ff */
[----:B------:R-:W-:Y:S01]  /*05d0*/  @!P0 LEA.HI.X R27, R24, R15, R14, 0x1, P1 ;  /* 0x0000000f181b8211 */ /* 0x000fe200008f0c0e */
[-C--:B--2---:R-:W-:Y:S02]  /*05e0*/  @!P0 IMAD R24, R21, R12.reuse, RZ ;  /* 0x0000000c15188224 */ /* 0x084fe400078e02ff */
[----:B------:R-:W-:Y:S02]  /*05f0*/  @!P0 IMAD.MOV.U32 R14, RZ, RZ, R22 ;  /* 0x000000ffff0e8224 */ /* 0x000fe400078e0016 */
[----:B------:R-:W2:Y:S01]  /*0600*/  @!P0 LDG.E R20, desc[UR6][R26.64] ;  /* 0x000000061a148981 */ /* 0x000ea2000c1e1900 */
[----:B------:R-:W-:Y:S02]  /*0610*/  @!P0 IMAD.MOV.U32 R15, RZ, RZ, R5 ;  /* 0x000000ffff0f8224 */ /* 0x000fe400078e0005 */
[C---:B------:R-:W-:Y:S02]  /*0620*/  @!P0 IMAD R13, R8.reuse, R13, R24 ;  /* 0x0000000d080d8224 */ /* 0x040fe400078e0218 */
[----:B------:R-:W-:-:S05]  /*0630*/  @!P0 IMAD.WIDE.U32 R14, R8, R12, R14 ;  /* 0x0000000c080e8225 */ /* 0x000fca00078e000e */
[----:B------:R-:W-:Y:S02]  /*0640*/  @!P0 IADD3 R12, R15, R13, RZ ;  /* 0x0000000d0f0c8210 */ /* 0x000fe40007ffe0ff */
[----:B0-----:R-:W-:-:S04]  /*0650*/  @!P0 LEA R16, P1, R14, R16, 0x1 ;  /* 0x000000100e108211 */ /* 0x001fc800078208ff */
[----:B------:R-:W-:Y:S02]  /*0660*/  @!P0 LEA.HI.X R17, R14, R17, R12, 0x1, P1 ;  /* 0x000000110e118211 */ /* 0x000fe400008f0c0c */
[----:B------:R-:W0:Y:S03]  /*0670*/  @!P0 LDC.64 R12, c[0x0][0x270] ;  /* 0x00009c00ff0c8b82 */ /* 0x000e260000000a00 */
[----:B------:R1:W3:Y:S01]  /*0680*/  @!P0 LDG.E R16, desc[UR6][R16.64] ;  /* 0x0000000610108981 */ /* 0x0002e2000c1e1900 */
[----:B------:R-:W-:Y:S02]  /*0690*/  @!P0 IMAD.MOV.U32 R24, RZ, RZ, R22 ;  /* 0x000000ffff188224 */ /* 0x000fe400078e0016 */
[----:B------:R-:W-:Y:S02]  /*06a0*/  @!P0 IMAD.MOV.U32 R25, RZ, RZ, R5 ;  /* 0x000000ffff198224 */ /* 0x000fe400078e0005 */
[----:B------:R-:W4:Y:S01]  /*06b0*/  @!P0 LDC.64 R14, c[0x0][0x220] ;  /* 0x00008800ff0e8b82 */ /* 0x000f220000000a00 */
[----:B-1----:R-:W-:Y:S01]  /*06c0*/  PRMT R17, RZ, 0x7610, R17 ;  /* 0x00007610ff117816 */ /* 0x002fe20000000011 */
[----:B0-----:R-:W-:-:S02]  /*06d0*/  @!P0 IMAD R28, R19, R12, RZ ;  /* 0x0000000c131c8224 */ /* 0x001fc400078e02ff */
[----:B------:R-:W-:-:S04]  /*06e0*/  @!P0 IMAD.WIDE.U32 R24, R7, R12, R24 ;  /* 0x0000000c07188225 */ /* 0x000fc800078e0018 */
[----:B------:R-:W-:Y:S01]  /*06f0*/  @!P0 IMAD R13, R7, R13, R28 ;  /* 0x0000000d070d8224 */ /* 0x000fe200078e021c */
[----:B----4-:R-:W-:-:S04]  /*0700*/  @!P0 LEA R14, P1, R24, R14, 0x1 ;  /* 0x0000000e180e8211 */ /* 0x010fc800078208ff */
[----:B------:R-:W-:-:S04]  /*0710*/  @!P0 IADD3 R12, R25, R13, RZ ;  /* 0x0000000d190c8210 */ /* 0x000fc80007ffe0ff */
[----:B------:R-:W-:Y:S02]  /*0720*/  @!P0 LEA.HI.X R15, R24, R15, R12, 0x1, P1 ;  /* 0x0000000f180f8211 */ /* 0x000fe400008f0c0c */
[----:B------:R-:W0:Y:S01]  /*0730*/  @!P0 LDC.64 R12, c[0x0][0x270] ;  /* 0x00009c00ff0c8b82 */ /* 0x000e220000000a00 */
[----:B------:R-:W-:Y:S01]  /*0740*/  PRMT R24, RZ, 0x7610, R24 ;  /* 0x00007610ff187816 */ /* 0x000fe20000000018 */
[----:B------:R-:W-:Y:S01]  /*0750*/  @!P0 IMAD.MOV.U32 R29, RZ, RZ, R5 ;  /* 0x000000ffff1d8224 */ /* 0x000fe200078e0005 */
[----:B------:R-:W-:Y:S01]  /*0760*/  @!P0 MOV R28, R22 ;  /* 0x00000016001c8202 */ /* 0x000fe20000000f00 */
[----:B------:R1:W4:Y:S04]  /*0770*/  @!P0 LDG.E R14, desc[UR6][R14.64] ;  /* 0x000000060e0e8981 */ /* 0x000328000c1e1900 */
[----:B0-----:R-:W-:Y:S01]  /*0780*/  @!P0 IMAD.WIDE.U32 R28, R6, R12, R28 ;  /* 0x0000000c061c8225 */ /* 0x001fe200078e001c */
[----:B--2---:R-:W-:-:S02]  /*0790*/  @!P0 PRMT R24, R20, 0x7632, R24 ;  /* 0x0000763214188816 */ /* 0x004fc40000000018 */
[----:B------:R-:W-:-:S03]  /*07a0*/  @!P0 PRMT R17, R20, 0x7610, R17 ;  /* 0x0000761014118816 */ /* 0x000fc60000000011 */
[----:B------:R-:W-:Y:S02]  /*07b0*/  IMAD.U32 R24, R24, 0x10000, RZ ;  /* 0x0001000018187824 */ /* 0x000fe400078e00ff */
[----:B------:R-:W-:Y:S02]  /*07c0*/  IMAD.U32 R17, R17, 0x10000, RZ ;  /* 0x0001000011117824 */ /* 0x000fe400078e00ff */
[----:B------:R-:W-:Y:S02]  /*07d0*/  FMUL.FTZ R20, R24, R24 ;  /* 0x0000001818147220 */ /* 0x000fe40000410000 */
[C---:B------:R-:W-:Y:S02]  /*07e0*/  FADD.FTZ R27, R17.reuse, R24 ;  /* 0x00000018111b7221 */ /* 0x040fe40000010000 */
[--C-:B------:R-:W-:Y:S01]  /*07f0*/  FFMA.FTZ R25, R17, R17, R20.reuse ;  /* 0x0000001111197223 */ /* 0x100fe20000010014 */
[----:B------:R-:W-:Y:S02]  /*0800*/  PRMT R20, RZ, 0x7610, R20 ;  /* 0x00007610ff147816 */ /* 0x000fe40000000014 */
[----:B------:R-:W-:-:S02]  /*0810*/  PRMT R17, RZ, 0x7610, R17 ;  /* 0x00007610ff117816 */ /* 0x000fc40000000011 */
[C---:B---3--:R-:W-:Y:S02]  /*0820*/  @!P0 PRMT R20, R16.reuse, 0x7610, R20 ;  /* 0x0000761010148816 */ /* 0x048fe40000000014 */
[----:B------:R-:W-:Y:S01]  /*0830*/  @!P0 PRMT R17, R16, 0x7632, R17 ;  /* 0x0000763210118816 */ /* 0x000fe20000000011 */
[----:B------:R-:W-:-:S04]  /*0840*/  @!P0 IMAD R16, R11, R12, RZ ;  /* 0x0000000c0b108224 */ /* 0x000fc800078e02ff */
[----:B------:R-:W-:Y:S02]  /*0850*/  @!P0 IMAD R16, R6, R13, R16 ;  /* 0x0000000d06108224 */ /* 0x000fe400078e0210 */
[----:B------:R-:W0:Y:S02]  /*0860*/  @!P0 LDC.64 R12, c[0x0][0x220] ;  /* 0x00008800ff0c8b82 */ /* 0x000e240000000a00 */
[----:B------:R-:W-:Y:S01]  /*0870*/  @!P0 IMAD.IADD R16, R29, 0x1, R16 ;  /* 0x000000011d108824 */ /* 0x000fe200078e0210 */
[----:B0-----:R-:W-:-:S04]  /*0880*/  @!P0 LEA R12, P1, R28, R12, 0x1 ;  /* 0x0000000c1c0c8211 */ /* 0x001fc800078208ff */
[----:B------:R-:W-:-:S05]  /*0890*/  @!P0 LEA.HI.X R13, R28, R13, R16, 0x1, P1 ;  /* 0x0000000d1c0d8211 */ /* 0x000fca00008f0c10 */
[----:B------:R0:W2:Y:S01]  /*08a0*/  @!P0 LDG.E R12, desc[UR6][R12.64] ;  /* 0x000000060c0c8981 */ /* 0x0000a2000c1e1900 */
[----:B------:R-:W-:Y:S01]  /*08b0*/  SHF.L.U32 R17, R17, 0x10, RZ ;  /* 0x0000001011117819 */ /* 0x000fe200000006ff */
[----:B------:R-:W-:Y:S01]  /*08c0*/  IMAD.U32 R20, R20, 0x10000, RZ ;  /* 0x0001000014147824 */ /* 0x000fe200078e00ff */
[----:B------:R-:W-:Y:S01]  /*08d0*/  PRMT R16, RZ, 0x7610, R16 ;  /* 0x00007610ff107816 */ /* 0x000fe20000000010 */
[----:B------:R-:W-:Y:S02]  /*08e0*/  FADD.FTZ R25, R25, R0 ;  /* 0x0000000019197221 */ /* 0x000fe40000010000 */
[----:B-1----:R-:W-:Y:S01]  /*08f0*/  FMUL.FTZ R15, R17, R17 ;  /* 0x00000011110f7220 */ /* 0x002fe20000410000 */
[----:B------:R-:W-:Y:S01]  /*0900*/  FADD.FTZ R0, R20, R17 ;  /* 0x0000001114007221 */ /* 0x000fe20000010000 */
[----:B------:R-:W-:Y:S01]  /*0910*/  FADD.FTZ R27, R27, R2 ;  /* 0x000000021b1b7221 */ /* 0x000fe20000010000 */
[----:B----4-:R-:W-:Y:S01]  /*0920*/  @!P0 PRMT R16, R14, 0x7632, R16 ;  /* 0x000076320e108816 */ /* 0x010fe20000000010 */
[--C-:B------:R-:W-:Y:S01]  /*0930*/  FFMA.FTZ R20, R20, R20, R15.reuse ;  /* 0x0000001414147223 */ /* 0x100fe2000001000f */
[----:B------:R-:W-:-:S02]  /*0940*/  PRMT R15, RZ, 0x7610, R15 ;  /* 0x00007610ff0f7816 */ /* 0x000fc4000000000f */
[----:B------:R-:W-:Y:S02]  /*0950*/  PRMT R2, RZ, 0x7610, R2 ;  /* 0x00007610ff027816 */ /* 0x000fe40000000002 */
[----:B------:R-:W-:Y:S01]  /*0960*/  IADD3 R10, P2, R10, 0x4, RZ ;  /* 0x000000040a0a7810 */ /* 0x000fe20007f5e0ff */
[----:B------:R-:W-:Y:S01]  /*0970*/  IMAD.U32 R16, R16, 0x10000, RZ ;  /* 0x0001000010107824 */ /* 0x000fe200078e00ff */
[----:B------:R-:W-:Y:S02]  /*0980*/  @!P0 PRMT R15, R14, 0x7610, R15 ;  /* 0x000076100e0f8816 */ /* 0x000fe4000000000f */
[----:B------:R-:W-:Y:S02]  /*0990*/  PRMT R17, RZ, 0x7610, R17 ;  /* 0x00007610ff117816 */ /* 0x000fe40000000011 */
[----:B------:R-:W-:Y:S01]  /*09a0*/  ISETP.GE.AND P1, PT, R10, R3, PT ;  /* 0x000000030a00720c */ /* 0x000fe20003f26270 */
[----:B------:R-:W-:Y:S01]  /*09b0*/  FMUL.FTZ R14, R16, R16 ;  /* 0x00000010100e7220 */ /* 0x000fe20000410000 */
[----:B------:R-:W-:Y:S01]  /*09c0*/  SHF.L.U32 R15, R15, 0x10, RZ ;  /* 0x000000100f0f7819 */ /* 0x000fe200000006ff */
[----:B------:R-:W-:Y:S01]  /*09d0*/  FADD.FTZ R0, R27, R0 ;  /* 0x000000001b007221 */ /* 0x000fe20000010000 */
[----:B------:R-:W-:-:S03]  /*09e0*/  FADD.FTZ R25, R25, R20 ;  /* 0x0000001419197221 */ /* 0x000fc60000010000 */
[C---:B0-----:R-:W-:Y:S01]  /*09f0*/  FADD.FTZ R13, R15.reuse, R16 ;  /* 0x000000100f0d7221 */ /* 0x041fe20000010000 */
[----:B------:R-:W-:Y:S01]  /*0a00*/  FFMA.FTZ R14, R15, R15, R14 ;  /* 0x0000000f0f0e7223 */ /* 0x000fe2000001000e */
[----:B------:R-:W-:Y:S02]  /*0a10*/  IADD3 R8, P5, R8, 0x4, RZ ;  /* 0x0000000408087810 */ /* 0x000fe40007fbe0ff */
[----:B------:R-:W-:Y:S01]  /*0a20*/  IADD3 R7, P4, R7, 0x4, RZ ;  /* 0x0000000407077810 */ /* 0x000fe20007f9e0ff */
[----:B------:R-:W-:Y:S01]  /*0a30*/  FADD.FTZ R13, R0, R13 ;  /* 0x0000000d000d7221 */ /* 0x000fe20000010000 */
[----:B------:R-:W-:Y:S01]  /*0a40*/  FADD.FTZ R25, R25, R14 ;  /* 0x0000000e19197221 */ /* 0x000fe20000010000 */
[----:B------:R-:W-:Y:S01]  /*0a50*/  IADD3 R6, P3, R6, 0x4, RZ ;  /* 0x0000000406067810 */ /* 0x000fe20007f7e0ff */
[----:B------:R-:W-:Y:S01]  /*0a60*/  IMAD.X R21, RZ, RZ, R21, P5 ;  /* 0x000000ffff157224 */ /* 0x000fe200028e0615 */
[----:B------:R-:W-:Y:S01]  /*0a70*/  IADD3.X R9, RZ, R9, RZ, P2, !PT ;  /* 0x00000009ff097210 */ /* 0x000fe200017fe4ff */
[----:B------:R-:W-:Y:S01]  /*0a80*/  IMAD.X R19, RZ, RZ, R19, P4 ;  /* 0x000000ffff137224 */ /* 0x000fe200020e0613 */
[----:B------:R-:W-:-:S02]  /*0a90*/  IADD3.X R11, RZ, R11, RZ, P3, !PT ;  /* 0x0000000bff0b7210 */ /* 0x000fc40001ffe4ff */
[C---:B--2---:R-:W-:Y:S02]  /*0aa0*/  @!P0 PRMT R2, R12.reuse, 0x7632, R2 ;  /* 0x000076320c028816 */ /* 0x044fe40000000002 */
[----:B------:R-:W-:-:S03]  /*0ab0*/  @!P0 PRMT R17, R12, 0x7610, R17 ;  /* 0x000076100c118816 */ /* 0x000fc60000000011 */
[----:B------:R-:W-:Y:S02]  /*0ac0*/  IMAD.U32 R2, R2, 0x10000, RZ ;  /* 0x0001000002027824 */ /* 0x000fe400078e00ff */
[----:B------:R-:W-:Y:S02]  /*0ad0*/  IMAD.U32 R17, R17, 0x10000, RZ ;  /* 0x0001000011117824 */ /* 0x000fe400078e00ff */
[----:B------:R-:W-:Y:S02]  /*0ae0*/  FMUL.FTZ R12, R2, R2 ;  /* 0x00000002020c7220 */ /* 0x000fe40000410000 */
[C---:B------:R-:W-:Y:S02]  /*0af0*/  FADD.FTZ R2, R17.reuse, R2 ;  /* 0x0000000211027221 */ /* 0x040fe40000010000 */
[----:B------:R-:W-:Y:S02]  /*0b00*/  FFMA.FTZ R12, R17, R17, R12 ;  /* 0x00000011110c7223 */ /* 0x000fe4000001000c */
[----:B------:R-:W-:-:S02]  /*0b10*/  FADD.FTZ R2, R13, R2 ;  /* 0x000000020d027221 */ /* 0x000fc40000010000 */
[----:B------:R-:W-:Y:S01]  /*0b20*/  FADD.FTZ R0, R25, R12 ;  /* 0x0000000c19007221 */ /* 0x000fe20000010000 */
[----:B------:R-:W-:Y:S06]  /*0b30*/  @!P1 BRA `(.L_x_2554) ;  /* 0xfffffff800789947 */ /* 0x000fec000383ffff */
.L_x_2551:
[----:B------:R-:W-:Y:S01]  /*0b40*/  ULDC UR5, c[0x0][0x29c] ;  /* 0x0000a70000057ab9 */ /* 0x000fe20000000800 */
[----:B------:R-:W-:Y:S01]  /*0b50*/  MOV R12, 0x400 ;  /* 0x00000400000c7802 */ /* 0x000fe20000000f00 */
        /* <DEDUP_REMOVED lines=8> */
[----:B------:R-:W-:Y:S02]  /*0be0*/  IMAD.HI.U32 R7, R7, R5, R6 ;  /* 0x0000000507077227 */ /* 0x000fe400078e0006 */
[----:B------:R-:W0:Y:S04]  /*0bf0*/  S2R R5, SR_CgaCtaId ;  /* 0x0000000000057919 */ /* 0x000e280000008800 */
[----:B------:R-:W-:-:S04]  /*0c00*/  IMAD.HI.U32 R10, R7, R18, RZ ;  /* 0x00000012070a7227 */ /* 0x000fc800078e00ff */
[----:B------:R-:W-:-:S04]  /*0c10*/  IMAD.MOV R7, RZ, RZ, -R10 ;  /* 0x000000ffff077224 */ /* 0x000fc800078e0a0a */
[----:B------:R-:W-:-:S05]  /*0c20*/  IMAD R7, R7, UR5, R18 ;  /* 0x0000000507077c24 */ /* 0x000fca000f8e0212 */
[----:B------:R-:W-:-:S13]  /*0c30*/  ISETP.GE.U32.AND P0, PT, R7, UR5, PT ;  /* 0x0000000507007c0c */ /* 0x000fda000bf06070 */
[----:B------:R-:W-:Y:S01]  /*0c40*/  @P0 VIADD R7, R7, -UR5 ;  /* 0x8000000507070c36 */ /* 0x000fe20008000000 */
[----:B------:R-:W-:Y:S02]  /*0c50*/  @P0 IADD3 R10, R10, 0x1, RZ ;  /* 0x000000010a0a0810 */ /* 0x000fe40007ffe0ff */
[----:B0-----:R-:W-:Y:S02]  /*0c60*/  LEA R3, R5, R12, 0x18 ;  /* 0x0000000c05037211 */ /* 0x001fe400078ec0ff */
[----:B------:R-:W-:-:S03]  /*0c70*/  ISETP.GE.U32.AND P1, PT, R7, UR5, PT ;  /* 0x0000000507007c0c */ /* 0x000fc6000bf26070 */
[----:B------:R-:W-:-:S05]  /*0c80*/  IMAD R13, R4, 0xc, R3 ;  /* 0x0000000c040d7824 */ /* 0x000fca00078e0203 */
[----:B------:R0:W-:Y:S04]  /*0c90*/  STS [R13+0x14], R2 ;  /* 0x000014020d007388 */ /* 0x0001e80000000800 */
[----:B------:R0:W-:Y:S01]  /*0ca0*/  STS [R13+0x18], R0 ;  /* 0x000018000d007388 */ /* 0x0001e20000000800 */
[----:B------:R-:W-:Y:S01]  /*0cb0*/  @P1 VIADD R10, R10, 0x1 ;  /* 0x000000010a0a1836 */ /* 0x000fe20000000000 */
[----:B------:R-:W-:-:S05]  /*0cc0*/  @!P2 LOP3.LUT R10, RZ, UR5, RZ, 0x33, !PT ;  /* 0x00000005ff0aac12 */ /* 0x000fca000f8e33ff */
[----:B------:R-:W-:-:S04]  /*0cd0*/  IMAD.MOV R11, RZ, RZ, -R10 ;  /* 0x000000ffff0b7224 */ /* 0x000fc800078e0a0a */
        /* <DEDUP_REMOVED lines=10> */
[----:B------:R-:W1:Y:S04]  /*0d80*/  LDS.64 R8, [R18+0x18] ;  /* 0x0000180012087984 */ /* 0x000e680000000a00 */
[----:B------:R-:W2:Y:S04]  /*0d90*/  LDS.64 R6, [R18+0x10] ;  /* 0x0000100012067984 */ /* 0x000ea80000000a00 */
[----:B------:R-:W3:Y:S01]  /*0da0*/  LDS.64 R2, [R18+0x20] ;  /* 0x0000200012027984 */ /* 0x000ee20000000a00 */
[----:B-1----:R-:W-:Y:S02]  /*0db0*/  ISETP.NE.AND P1, PT, R9, RZ, PT ;  /* 0x000000ff0900720c */ /* 0x002fe40003f25270 */
[----:B--2---:R-:W-:Y:S01]  /*0dc0*/  IADD3 R0, R6, R9, RZ ;  /* 0x0000000906007210 */ /* 0x004fe20007ffe0ff */
[----:B---3--:R-:W-:Y:S01]  /*0dd0*/  FADD.FTZ R15, R7, R2 ;  /* 0x00000002070f7221 */ /* 0x008fe20000010000 */
[----:B------:R-:W-:-:S04]  /*0de0*/  FADD.FTZ R16, R8, R3 ;  /* 0x0000000308107221 */ /* 0x000fc80000010000 */
[----:B------:R-:W-:Y:S02]  /*0df0*/  FSEL R15, R15, R2, !P1 ;  /* 0x000000020f0f7208 */ /* 0x000fe40004800000 */
[----:B------:R-:W-:Y:S01]  /*0e00*/  FSEL R16, R16, R3, !P1 ;  /* 0x0000000310107208 */ /* 0x000fe20004800000 */
[----:B0-----:R-:W-:Y:S06]  /*0e10*/  BRA.DIV UR4, `(.L_x_2556) ;  /* 0x0000000604907947 */ /* 0x001fec000b800000 */
        /* <DEDUP_REMOVED lines=53> */
.L_x_2575:
        /* <DEDUP_REMOVED lines=13> */
.L_x_2555:
[----:B------:R-:W-:Y:S05]  /*1240*/  WARPSYNC.ALL ;  /* 0x0000000000007948 */ /* 0x000fea0003800000 */
[----:B------:R-:W-:Y:S01]  /*1250*/  BAR.SYNC.DEFER_BLOCKING 0x0 ;  /* 0x0000000000007b1d */ /* 0x000fe20000010000 */
[----:B------:R-:W-:-:S07]  /*1260*/  UIADD3 UR4, UR5, -0x2, URZ ;  /* 0xfffffffe05047890 */ /* 0x000fce000fffe03f */
[----:B------:R-:W2:Y:S01]  /*1270*/  LDC R4, c[0x0][0x298] ;  /* 0x0000a600ff047b82 */ /* 0x000ea20000000800 */
[----:B------:R-:W-:Y:S01]  /*1280*/  ISETP.NE.AND P1, PT, R11, UR4, PT ;  /* 0x000000040b007c0c */ /* 0x000fe2000bf25270 */
[----:B-1----:R-:W2:Y:S06]  /*1290*/  S2R R9, SR_TID.X ;  /* 0x0000000000097919 */ /* 0x002eac0000002100 */
[----:B------:R-:W2:Y:S06]  /*12a0*/  S2UR UR4, SR_CTAID.X ;  /* 0x00000000000479c3 */ /* 0x000eac0000002500 */
[----:B0-----:R-:W-:Y:S01]  /*12b0*/  @!P1 VIADD R0, R12, 0x320 ;  /* 0x000003200c009836 */ /* 0x001fe20000000000 */
[----:B------:R-:W-:Y:S04]  /*12c0*/  @!P1 LDS R3, [R13+0x18] ;  /* 0x000018000d039984 */ /* 0x000fe80000000800 */
[----:B------:R-:W-:Y:S01]  /*12d0*/  @!P1 LEA R7, R5, R0, 0x18 ;  /* 0x0000000005079211 */ /* 0x000fe200078ec0ff */
[----:B------:R-:W0:Y:S03]  /*12e0*/  @!P1 LDS R2, [R13+0x14] ;  /* 0x000014000d029984 */ /* 0x000e260000000800 */
[----:B------:R-:W-:Y:S01]  /*12f0*/  @!P1 LEA R7, R10, R7, 0x3 ;  /* 0x000000070a079211 */ /* 0x000fe200078e18ff */
[----:B--2---:R-:W-:Y:S01]  /*1300*/  IMAD R6, R4, UR4, R9 ;  /* 0x0000000404067c24 */ /* 0x004fe2000f8e0209 */
[----:B------:R-:W-:-:S04]  /*1310*/  ULDC UR4, c[0x0][0x288] ;  /* 0x0000a20000047ab9 */ /* 0x000fc80000000800 */
[----:B------:R-:W-:-:S04]  /*1320*/  ISETP.GE.AND P0, PT, R6, UR4, PT ;  /* 0x0000000406007c0c */ /* 0x000fc8000bf06270 */
[----:B------:R-:W-:Y:S01]  /*1330*/  ISETP.GE.U32.OR P0, PT, R9, R4, P0 ;  /* 0x000000040900720c */ /* 0x000fe20000706470 */
[----:B0-----:R0:W-:Y:S01]  /*1340*/  @!P1 STS.64 [R7], R2 ;  /* 0x0000000207009388 */ /* 0x0011e20000000a00 */
[----:B------:R-:W-:Y:S11]  /*1350*/  BAR.SYNC.DEFER_BLOCKING 0x0 ;  /* 0x0000000000007b1d */ /* 0x000ff60000010000 */
[----:B------:R-:W-:Y:S05]  /*1360*/  @P0 EXIT ;  /* 0x000000000000094d */ /* 0x000fea0003800000 */
[----:B------:R-:W-:Y:S01]  /*1370*/  VIADD R12, R12, 0x320 ;  /* 0x000003200c0c7836 */ /* 0x000fe20000000000 */
[----:B0-----:R-:W0:Y:S04]  /*1380*/  S2R R3, SR_CTAID.Z ;  /* 0x0000000000037919 */ /* 0x001e280000002700 */
[----:B------:R-:W-:Y:S02]  /*1390*/  LEA R0, R5, R12, 0x18 ;  /* 0x0000000c05007211 */ /* 0x000fe400078ec0ff */
[----:B------:R-:W1:Y:S03]  /*13a0*/  LDC.64 R4, c[0x0][0x250] ;  /* 0x00009400ff047b82 */ /* 0x000e660000000a00 */
        /* <DEDUP_REMOVED lines=11> */
.L_x_2556:
[----:B------:R-:W-:Y:S01]  /*1460*/  HFMA2.MMA R23, -RZ, RZ, 0, 5.9604644775390625e-08 ;  /* 0x00000001ff177435 */ /* 0x000fe200000001ff */
[----:B------:R-:W-:Y:S01]  /*1470*/  IMAD.MOV.U32 R22, RZ, RZ, R0 ;  /* 0x000000ffff167224 */ /* 0x000fe200078e0000 */
[----:B------:R-:W-:Y:S01]  /*1480*/  ISETP.GE.AND P3, PT, R14, 0x1, PT ;  /* 0x000000010e00780c */ /* 0x000fe20003f66270 */
[----:B------:R-:W-:Y:S01]  /*1490*/  IMAD.MOV.U32 R24, RZ, RZ, RZ ;  /* 0x000000ffff187224 */ /* 0x000fe200078e00ff */
[----:B------:R-:W-:Y:S01]  /*14a0*/  ISETP.NE.AND P2, PT, R0, RZ, PT ;  /* 0x000000ff0000720c */ /* 0x000fe20003f45270 */
[----:B------:R-:W-:-:S12]  /*14b0*/  IMAD.MOV.U32 R21, RZ, RZ, -0x1 ;  /* 0xffffffffff157424 */ /* 0x000fd800078e00ff */
[----:B------:R-:W-:Y:S05]  /*14c0*/  WARPSYNC.COLLECTIVE R21, `(.L_x_2557) ;  /* 0x0000000015087348 */ /* 0x000fea0003c00000 */
[----:B------:R0:W1:Y:S02]  /*14d0*/  SHFL.UP P0, R19, R22, R23, R24 ;  /* 0x0400001716137389 */ /* 0x0000640000000018 */
[----:B01----:R-:W-:Y:S01]  /*14e0*/  ENDCOLLECTIVE ;  /* 0x000000000000791b */ /* 0x003fe20003800000 */
.L_x_2557:
[----:B------:R-:W-:Y:S01]  /*14f0*/  IMAD.MOV.U32 R22, RZ, RZ, R15 ;  /* 0x000000ffff167224 */ /* 0x000fe200078e000f */
[----:B------:R-:W-:-:S07]  /*1500*/  MOV R17, R19 ;  /* 0x0000001300117202 */ /* 0x000fce0000000f00 */
[----:B------:R-:W-:Y:S05]  /*1510*/  WARPSYNC.COLLECTIVE R21, `(.L_x_2558) ;  /* 0x0000000015087348 */ /* 0x000fea0003c00000 */
[----:B------:R0:W1:Y:S02]  /*1520*/  SHFL.UP P0, R19, R22, R23, R24 ;  /* 0x0400001716137389 */ /* 0x0000640000000018 */
[----:B01----:R-:W-:Y:S01]  /*1530*/  ENDCOLLECTIVE ;  /* 0x000000000000791b */ /* 0x003fe20003800000 */
.L_x_2558:
[----:B------:R-:W-:Y:S01]  /*1540*/  @P3 IMAD.IADD R0, R0, 0x1, R17 ;  /* 0x0000000100003824 */ /* 0x000fe200078e0211 */
[----:B------:R-:W-:Y:S01]  /*1550*/  MOV R22, R16 ;  /* 0x0000001000167202 */ /* 0x000fe20000000f00 */
[----:B------:R-:W-:-:S07]  /*1560*/  IMAD.MOV.U32 R20, RZ, RZ, R19 ;  /* 0x000000ffff147224 */ /* 0x000fce00078e0013 */
[----:B------:R-:W-:Y:S05]  /*1570*/  WARPSYNC.COLLECTIVE R21, `(.L_x_2559) ;  /* 0x0000000015087348 */ /* 0x000fea0003c00000 */
[----:B------:R0:W1:Y:S02]  /*1580*/  SHFL.UP P0, R19, R22, R23, R24 ;  /* 0x0400001716137389 */ /* 0x0000640000000018 */
[----:B01----:R-:W-:Y:S01]  /*1590*/  ENDCOLLECTIVE ;  /* 0x000000000000791b */ /* 0x003fe20003800000 */
.L_x_2559:
        /* <DEDUP_REMOVED lines=9> */
.L_x_2560:
[----:B------:R-:W-:Y:S02]  /*1630*/  ISETP.GE.AND P3, PT, R14, 0x2, PT ;  /* 0x000000020e00780c */ /* 0x000fe40003f66270 */
[----:B------:R-:W-:Y:S01]  /*1640*/  ISETP.NE.AND P2, PT, R0, RZ, PT ;  /* 0x000000ff0000720c */ /* 0x000fe20003f45270 */
[----:B------:R-:W-:Y:S02]  /*1650*/  IMAD.MOV.U32 R22, RZ, RZ, R15 ;  /* 0x000000ffff167224 */ /* 0x000fe400078e000f */
[----:B------:R-:W-:-:S10]  /*1660*/  IMAD.MOV.U32 R17, RZ, RZ, R19 ;  /* 0x000000ffff117224 */ /* 0x000fd400078e0013 */
[----:B------:R-:W-:Y:S05]  /*1670*/  WARPSYNC.COLLECTIVE R21, `(.L_x_2561) ;  /* 0x0000000015087348 */ /* 0x000fea0003c00000 */
[----:B------:R0:W1:Y:S02]  /*1680*/  SHFL.UP P0, R19, R22, R23, R24 ;  /* 0x0400001716137389 */ /* 0x0000640000000018 */
[----:B01----:R-:W-:Y:S01]  /*1690*/  ENDCOLLECTIVE ;  /* 0x000000000000791b */ /* 0x003fe20003800000 */
.L_x_2561:
[----:B------:R-:W-:Y:S02]  /*16a0*/  @P3 IMAD.IADD R0, R0, 0x1, R17 ;  /* 0x0000000100003824 */ /* 0x000fe400078e0211 */
[----:B------:R-:W-:Y:S01]  /*16b0*/  IMAD.MOV.U32 R22, RZ, RZ, R16 ;  /* 0x000000ffff167224 */ /* 0x000fe200078e0010 */
[----:B------:R-:W-:-:S07]  /*16c0*/  MOV R20, R19 ;  /* 0x0000001300147202 */ /* 0x000fce0000000f00 */
[----:B------:R-:W-:Y:S05]  /*16d0*/  WARPSYNC.COLLECTIVE R21, `(.L_x_2562) ;  /* 0x0000000015087348 */ /* 0x000fea0003c00000 */
[----:B------:R0:W1:Y:S02]  /*16e0*/  SHFL.UP P0, R19, R22, R23, R24 ;  /* 0x0400001716137389 */ /* 0x0000640000000018 */
[----:B01----:R-:W-:Y:S01]  /*16f0*/  ENDCOLLECTIVE ;  /* 0x000000000000791b */ /* 0x003fe20003800000 */
.L_x_2562:
        /* <DEDUP_REMOVED lines=9> */
.L_x_2563:
[----:B------:R-:W-:Y:S02]  /*1790*/  ISETP.GE.AND P3, PT, R14, 0x4, PT ;  /* 0x000000040e00780c */ /* 0x000fe40003f66270 */
[----:B------:R-:W-:Y:S02]  /*17a0*/  ISETP.NE.AND P2, PT, R0, RZ, PT ;  /* 0x000000ff0000720c */ /* 0x000fe40003f45270 */
[----:B------:R-:W-:Y:S01]  /*17b0*/  MOV R22, R15 ;  /* 0x0000000f00167202 */ /* 0x000fe20000000f00 */
[----:B------:R-:W-:-:S10]  /*17c0*/  IMAD.MOV.U32 R17, RZ, RZ, R19 ;  /* 0x000000ffff117224 */ /* 0x000fd400078e0013 */
[----:B------:R-:W-:Y:S05]  /*17d0*/  WARPSYNC.COLLECTIVE R21, `(.L_x_2564) ;  /* 0x0000000015087348 */ /* 0x000fea0003c00000 */
[----:B------:R0:W1:Y:S02]  /*17e0*/  SHFL.UP P0, R19, R22, R23, R24 ;  /* 0x0400001716137389 */ /* 0x0000640000000018 */
[----:B01----:R-:W-:Y:S01]  /*17f0*/  ENDCOLLECTIVE ;  /* 0x000000000000791b */ /* 0x003fe20003800000 */
.L_x_2564:
[----:B------:R-:W-:Y:S01]  /*1800*/  @P3 IADD3 R0, R0, R17, RZ ;  /* 0x0000001100003210 */ /* 0x000fe20007ffe0ff */
[----:B------:R-:W-:Y:S02]  /*1810*/  IMAD.MOV.U32 R22, RZ, RZ, R16 ;  /* 0x000000ffff167224 */ /* 0x000fe400078e0010 */
[----:B------:R-:W-:-:S07]  /*1820*/  IMAD.MOV.U32 R20, RZ, RZ, R19 ;  /* 0x000000ffff147224 */ /* 0x000fce00078e0013 */
[----:B------:R-:W-:Y:S05]  /*1830*/  WARPSYNC.COLLECTIVE R21, `(.L_x_2565) ;  /* 0x0000000015087348 */ /* 0x000fea0003c00000 */
[----:B------:R0:W1:Y:S02]  /*1840*/  SHFL.UP P0, R19, R22, R23, R24 ;  /* 0x0400001716137389 */ /* 0x0000640000000018 */
[----:B01----:R-:W-:Y:S01]  /*1850*/  ENDCOLLECTIVE ;  /* 0x000000000000791b */ /* 0x003fe20003800000 */
.L_x_2565:
[----:B------:R-:W-:-:S05]  /*1860*/  FADD.FTZ R20, R15, R20 ;  /* 0x000000140f147221 */ /* 0x000fca0000010000 */
[----:B------:R-:W-:Y:S01]  /*1870*/  @P3 FSEL R15, R20, R15, !P2 ;  /* 0x0000000f140f3208 */ /* 0x000fe20005000000 */
[----:B------:R-:W-:Y:S02]  /*1880*/  IMAD.MOV.U32 R22, RZ, RZ, R0 ;  /* 0x000000ffff167224 */ /* 0x000fe400078e0000 */
[----:B------:R-:W-:Y:S02]  /*1890*/  IMAD.MOV.U32 R23, RZ, RZ, 0x8 ;  /* 0x00000008ff177424 */ /* 0x000fe400078e00ff */
[----:B------:R-:W-:-:S05]  /*18a0*/  FADD.FTZ R19, R16, R19 ;  /* 0x0000001310137221 */ /* 0x000fca0000010000 */
[----:B------:R-:W-:-:S07]  /*18b0*/  @P3 FSEL R16, R19, R16, !P2 ;  /* 0x0000001013103208 */ /* 0x000fce0005000000 */
[----:B------:R-:W-:Y:S05]  /*18c0*/  WARPSYNC.COLLECTIVE R21, `(.L_x_2566) ;  /* 0x0000000015087348 */ /* 0x000fea0003c00000 */
[----:B------:R0:W1:Y:S02]  /*18d0*/  SHFL.UP P0, R19, R22, R23, R24 ;  /* 0x0400001716137389 */ /* 0x0000640000000018 */
[----:B01----:R-:W-:Y:S01]  /*18e0*/  ENDCOLLECTIVE ;  /* 0x000000000000791b */ /* 0x003fe20003800000 */
.L_x_2566:
[----:B------:R-:W-:Y:S02]  /*18f0*/  ISETP.GE.AND P3, PT, R14, 0x8, PT ;  /* 0x000000080e00780c */ /* 0x000fe40003f66270 */
[----:B------:R-:W-:Y:S01]  /*1900*/  ISETP.NE.AND P2, PT, R0, RZ, PT ;  /* 0x000000ff0000720c */ /* 0x000fe20003f45270 */
[----:B------:R-:W-:Y:S01]  /*1910*/  IMAD.MOV.U32 R22, RZ, RZ, R15 ;  /* 0x000000ffff167224 */ /* 0x000fe200078e000f */
[----:B------:R-:W-:-:S11]  /*1920*/  MOV R17, R19 ;  /* 0x0000001300117202 */ /* 0x000fd60000000f00 */
[----:B------:R-:W-:Y:S05]  /*1930*/  WARPSYNC.COLLECTIVE R21, `(.L_x_2567) ;  /* 0x0000000015087348 */ /* 0x000fea0003c00000 */
[----:B------:R0:W1:Y:S02]  /*1940*/  SHFL.UP P0, R19, R22, R23, R24 ;  /* 0x0400001716137389 */ /* 0x0000640000000018 */
[----:B01----:R-:W-:Y:S01]  /*1950*/  ENDCOLLECTIVE ;  /* 0x000000000000791b */ /* 0x003fe20003800000 */
.L_x_2567:
[----:B------:R-:W-:Y:S01]  /*1960*/  @P3 IMAD.IADD R0, R0, 0x1, R17 ;  /* 0x0000000100003824 */ /* 0x000fe200078e0211 */
[----:B------:R-:W-:Y:S01]  /*1970*/  MOV R22, R16 ;  /* 0x0000001000167202 */ /* 0x000fe20000000f00 */
[----:B------:R-:W-:-:S07]  /*1980*/  IMAD.MOV.U32 R20, RZ, RZ, R19 ;  /* 0x000000ffff147224 */ /* 0x000fce00078e0013 */
[----:B------:R-:W-:Y:S05]  /*1990*/  WARPSYNC.COLLECTIVE R21, `(.L_x_2568) ;  /* 0x0000000015087348 */ /* 0x000fea0003c00000 */
[----:B------:R0:W1:Y:S02]  /*19a0*/  SHFL.UP P0, R19, R22, R23, R24 ;  /* 0x0400001716137389 */ /* 0x0000640000000018 */
[----:B01----:R-:W-:Y:S01]  /*19b0*/  ENDCOLLECTIVE ;  /* 0x000000000000791b */ /* 0x003fe20003800000 */
.L_x_2568:
        /* <DEDUP_REMOVED lines=9> */
.L_x_2569:
[----:B------:R-:W-:Y:S01]  /*1a50*/  ISETP.GE.AND P2, PT, R14, 0x10, PT ;  /* 0x000000100e00780c */ /* 0x000fe20003f46270 */
[----:B------:R-:W-:Y:S01]  /*1a60*/  IMAD.MOV.U32 R22, RZ, RZ, R15 ;  /* 0x000000ffff167224 */ /* 0x000fe200078e000f */
[----:B------:R-:W-:-:S11]  /*1a70*/  MOV R17, R19 ;  /* 0x0000001300117202 */ /* 0x000fd60000000f00 */
[----:B------:R-:W-:Y:S05]  /*1a80*/  WARPSYNC.COLLECTIVE R21, `(.L_x_2570) ;  /* 0x0000000015087348 */ /* 0x000fea0003c00000 */
[----:B------:R0:W1:Y:S02]  /*1a90*/  SHFL.UP P0, R19, R22, R23, R24 ;  /* 0x0400001716137389 */ /* 0x0000640000000018 */
[----:B01----:R-:W-:Y:S01]  /*1aa0*/  ENDCOLLECTIVE ;  /* 0x000000000000791b */ /* 0x003fe20003800000 */
.L_x_2570:
[----:B------:R-:W-:Y:S01]  /*1ab0*/  IMAD.MOV.U32 R22, RZ, RZ, R16 ;  /* 0x000000ffff167224 */ /* 0x000fe200078e0010 */
[----:B------:R-:W-:-:S07]  /*1ac0*/  MOV R20, R19 ;  /* 0x0000001300147202 */ /* 0x000fce0000000f00 */
[----:B------:R-:W-:Y:S05]  /*1ad0*/  WARPSYNC.COLLECTIVE R21, `(.L_x_2571) ;  /* 0x0000000015087348 */ /* 0x000fea0003c00000 */
[----:B------:R0:W1:Y:S02]  /*1ae0*/  SHFL.UP P0, R19, R22, R23, R24 ;  /* 0x0400001716137389 */ /* 0x0000640000000018 */
[----:B01----:R-:W-:Y:S01]  /*1af0*/  ENDCOLLECTIVE ;  /* 0x000000000000791b */ /* 0x003fe20003800000 */
.L_x_2571:
        /* <DEDUP_REMOVED lines=11> */
.L_x_2572:
[----:B------:R-:W-:Y:S01]  /*1bb0*/  MOV R22, R15 ;  /* 0x0000000f00167202 */ /* 0x000fe20000000f00 */
[----:B------:R-:W-:-:S07]  /*1bc0*/  IMAD.MOV.U32 R17, RZ, RZ, R19 ;  /* 0x000000ffff117224 */ /* 0x000fce00078e0013 */
[----:B------:R-:W-:Y:S05]  /*1bd0*/  WARPSYNC.COLLECTIVE R21, `(.L_x_2573) ;  /* 0x0000000015087348 */ /* 0x000fea0003c00000 */
[----:B------:R0:W1:Y:S02]  /*1be0*/  SHFL.UP P0, R19, R22, R23, R24 ;  /* 0x0400001716137389 */ /* 0x0000640000000018 */
[----:B01----:R-:W-:Y:S01]  /*1bf0*/  ENDCOLLECTIVE ;  /* 0x000000000000791b */ /* 0x003fe20003800000 */
.L_x_2573:
[----:B------:R-:W-:Y:S01]  /*1c00*/  MOV R22, R16 ;  /* 0x0000001000167202 */ /* 0x000fe20000000f00 */
[----:B------:R-:W-:-:S07]  /*1c10*/  IMAD.MOV.U32 R14, RZ, RZ, R19 ;  /* 0x000000ffff0e7224 */ /* 0x000fce00078e0013 */
[----:B------:R-:W-:Y:S05]  /*1c20*/  WARPSYNC.COLLECTIVE R21, `(.L_x_2574) ;  /* 0x0000000015087348 */ /* 0x000fea0003c00000 */
[----:B------:R0:W1:Y:S02]  /*1c30*/  SHFL.UP P0, R19, R22, R23, R24 ;  /* 0x0400001716137389 */ /* 0x0000640000000018 */
[----:B01----:R-:W-:Y:S01]  /*1c40*/  ENDCOLLECTIVE ;  /* 0x000000000000791b */ /* 0x003fe20003800000 */
.L_x_2574:
[----:B------:R-:W-:Y:S05]  /*1c50*/  BRA `(.L_x_2575) ;  /* 0xfffffff400447947 */ /* 0x000fea000383ffff */
.L_x_2576:
        /* <DEDUP_REMOVED lines=10> */
.L_x_4480:


//--------------------- .text._Z30group_norm_nhwc_fwd_sum_kernelI11Bf16IOFp32WLi128EEv26Group_norm_nhwc_fwd_params --------------------------
	.section	.text._Z30group_norm_nhwc_fwd_sum_kernelI11Bf16IOFp32WLi128EEv26Group_norm_nhwc_fwd_params,"ax",@progbits
	.align	128
        .global         _Z30group_norm_nhwc_fwd_sum_kernelI11Bf16IOFp32WLi128EEv26Group_norm_nhwc_fwd_params
        .type           _Z30group_norm_nhwc_fwd_sum_kernelI11Bf16IOFp32WLi128EEv26Group_norm_nhwc_fwd_params,@function
        .size           _Z30group_norm_nhwc_fwd_sum_kernelI11Bf16IOFp32WLi128EEv26Group_norm_nhwc_fwd_params,(.L_x_4481 - _Z30group_norm_nhwc_fwd_sum_kernelI11Bf16IOFp32WLi128EEv26Group_norm_nhwc_fwd_params)
        .other          _Z30group_norm_nhwc_fwd_sum_kernelI11Bf16IOFp32WLi128EEv26Group_norm_nhwc_fwd_params,@"STO_CUDA_ENTRY STV_DEFAULT"
_Z30group_norm_nhwc_fwd_sum_kernelI11Bf16IOFp32WLi128EEv26Group_norm_nhwc_fwd_params:
.text._Z30group_norm_nhwc_fwd_sum_kernelI11Bf16IOFp32WLi128EEv26Group_norm_nhwc_fwd_params:
        /* <DEDUP_REMOVED lines=40> */
.L_x_2579:
        /* <DEDUP_REMOVED lines=28> */
.L_x_2578:
        /* <DEDUP_REMOVED lines=14> */
.L_x_2580:
        /* <DEDUP_REMOVED lines=98> */
.L_x_2577:
[----:B------:R-:W-:Y:S01]  /*0b40*/  ULDC UR5, c[0x0][0x29c] ;  /* 0x0000a70000057ab9 */ /* 0x000fe20000000800 */
[----:B------:R-:W-:Y:S01]  /*0b50*/  HFMA2.MMA R6, -RZ, RZ, 0, 0 ;  /* 0x00000000ff067435 */ /* 0x000fe200000001ff */
[----:B------:R-:W0:Y:S01]  /*0b60*/  I2F.U32.RP R3, UR5 ;  /* 0x0000000500037d06 */ /* 0x000e220008209000 */
[----:B------:R-:W-:-:S07]  /*0b70*/  ISETP.NE.U32.AND P2, PT, RZ, UR5, PT ;  /* 0x00000005ff007c0c */ /* 0x000fce000bf45070 */
[----:B0-----:R-:W0:Y:S02]  /*0b80*/  MUFU.RCP R3, R3 ;  /* 0x0000000300037308 */ /* 0x001e240000001000 */
[----:B0-----:R-:W-:Y:S01]  /*0b90*/  VIADD R7, R3, 0xffffffe ;  /* 0x0ffffffe03077836 */ /* 0x001fe20000000000 */
[----:B------:R-:W-:-:S05]  /*0ba0*/  MOV R3, 0x400 ;  /* 0x0000040000037802 */ /* 0x000fca0000000f00 */
        /* <DEDUP_REMOVED lines=12> */
[----:B------:R-:W-:-:S13]  /*0c70*/  ISETP.GE.U32.AND P1, PT, R8, UR5, PT ;  /* 0x0000000508007c0c */ /* 0x000fda000bf26070 */
        /* <DEDUP_REMOVED lines=30> */
[----:B---3--:R-:W-:Y:S01]  /*0e60*/  FADD.FTZ R11, R16, R14 ;  /* 0x0000000e100b7221 */ /* 0x008fe20000010000 */
[----:B----4-:R-:W-:-:S04]  /*0e70*/  ISETP.NE.AND P1, PT, R21, RZ, PT ;  /* 0x000000ff1500720c */ /* 0x010fc80003f25270 */
[----:B------:R-:W-:Y:S02]  /*0e80*/  FSEL R0, R9, R20, !P1 ;  /* 0x0000001409007208 */ /* 0x000fe40004800000 */
[----:B------:R-:W-:-:S03]  /*0e90*/  FSEL R2, R11, R16, !P1 ;  /* 0x000000100b027208 */ /* 0x000fc60004800000 */
[----:B-----5:R-:W-:Y:S02]  /*0ea0*/  FADD.FTZ R0, R0, R17 ;  /* 0x0000001100007221 */ /* 0x020fe40000010000 */
[----:B-1----:R-:W-:Y:S01]  /*0eb0*/  FADD.FTZ R2, R2, R15 ;  /* 0x0000000f02027221 */ /* 0x002fe20000010000 */
[----:B------:R-:W-:-:S04]  /*0ec0*/  ISETP.NE.AND P2, PT, R19, RZ, PT ;  /* 0x000000ff1300720c */ /* 0x000fc80003f45270 */
[----:B------:R-:W-:Y:S02]  /*0ed0*/  FSEL R9, R0, R17, !P2 ;  /* 0x0000001100097208 */ /* 0x000fe40005000000 */
[----:B------:R-:W-:-:S03]  /*0ee0*/  FSEL R11, R2, R15, !P2 ;  /* 0x0000000f020b7208 */ /* 0x000fc60005000000 */
[----:B------:R-:W-:Y:S02]  /*0ef0*/  FADD.FTZ R9, R9, R10 ;  /* 0x0000000a09097221 */ /* 0x000fe40000010000 */
        /* <DEDUP_REMOVED lines=63> */
.L_x_2601:
[----:B------:R-:W-:Y:S02]  /*12f0*/  ISETP.NE.AND P4, PT, R24, RZ, PT ;  /* 0x000000ff1800720c */ /* 0x000fe40003f85270 */
[----:B------:R-:W-:-:S11]  /*1300*/  PLOP3.LUT P0, PT, PT, PT, PT, 0x80, 0x0 ;  /* 0x000000000000781c */ /* 0x000fd60003f0f070 */
[----:B------:R-:W-:Y:S02]  /*1310*/  @P4 ISETP.NE.AND P5, PT, R12, RZ, PT ;  /* 0x000000ff0c00420c */ /* 0x000fe40003fa5270 */
[----:B--2---:R-:W-:Y:S02]  /*1320*/  @P4 IADD3 R12, R25, R12, RZ ;  /* 0x0000000c190c4210 */ /* 0x004fe40007ffe0ff */
[----:B------:R-:W-:-:S03]  /*1330*/  @P4 PLOP3.LUT P0, PT, P5, PT, PT, 0x80, 0x0 ;  /* 0x000000000000481c */ /* 0x000fc60002f0f070 */
[----:B------:R-:W-:Y:S01]  /*1340*/  IMAD.IADD R0, R21, 0x1, R12 ;  /* 0x0000000115007824 */ /* 0x000fe200078e020c */
[----:B------:R2:W-:Y:S03]  /*1350*/  STS [R27+0x10], R12 ;  /* 0x0000100c1b007388 */ /* 0x0005e60000000800 */
[----:B------:R-:W-:Y:S01]  /*1360*/  IMAD.IADD R2, R19, 0x1, R0 ;  /* 0x0000000113027824 */ /* 0x000fe200078e0200 */
[----:B------:R2:W-:Y:S04]  /*1370*/  STS [R27+0x1c], R0 ;  /* 0x00001c001b007388 */ /* 0x0005e80000000800 */
[----:B------:R-:W-:Y:S01]  /*1380*/  IADD3 R13, R13, R2, RZ ;  /* 0x000000020d0d7210 */ /* 0x000fe20007ffe0ff */
[----:B----4-:R-:W-:Y:S01]  /*1390*/  @!P0 FADD.FTZ R18, R22, R18 ;  /* 0x0000001216128221 */ /* 0x010fe20000010000 */
[----:B0-----:R-:W-:Y:S01]  /*13a0*/  @!P0 FADD.FTZ R14, R4, R14 ;  /* 0x0000000e040e8221 */ /* 0x001fe20000010000 */
[----:B------:R2:W-:Y:S02]  /*13b0*/  STS [R27+0x28], R2 ;  /* 0x000028021b007388 */ /* 0x0005e40000000800 */
[----:B------:R-:W-:Y:S01]  /*13c0*/  @!P1 FADD.FTZ R20, R20, R18 ;  /* 0x0000001214149221 */ /* 0x000fe20000010000 */
[----:B------:R-:W-:Y:S01]  /*13d0*/  @!P1 FADD.FTZ R16, R16, R14 ;  /* 0x0000000e10109221 */ /* 0x000fe20000010000 */
[----:B------:R2:W-:Y:S02]  /*13e0*/  STS [R27+0x14], R18 ;  /* 0x000014121b007388 */ /* 0x0005e40000000800 */
[----:B------:R-:W-:Y:S01]  /*13f0*/  @!P2 FADD.FTZ R17, R17, R20 ;  /* 0x000000141111a221 */ /* 0x000fe20000010000 */
[----:B------:R-:W-:Y:S01]  /*1400*/  @!P2 FADD.FTZ R15, R15, R16 ;  /* 0x000000100f0fa221 */ /* 0x000fe20000010000 */
[----:B------:R2:W-:Y:S02]  /*1410*/  STS [R27+0x18], R14 ;  /* 0x0000180e1b007388 */ /* 0x0005e40000000800 */
[----:B------:R-:W-:Y:S01]  /*1420*/  @!P3 FADD.FTZ R10, R10, R17 ;  /* 0x000000110a0ab221 */ /* 0x000fe20000010000 */
[----:B------:R-:W-:Y:S01]  /*1430*/  @!P3 FADD.FTZ R8, R8, R15 ;  /* 0x0000000f0808b221 */ /* 0x000fe20000010000 */
[----:B------:R2:W-:Y:S04]  /*1440*/  STS [R27+0x20], R20 ;  /* 0x000020141b007388 */ /* 0x0005e80000000800 */
[----:B------:R2:W-:Y:S04]  /*1450*/  STS [R27+0x24], R16 ;  /* 0x000024101b007388 */ /* 0x0005e80000000800 */
[----:B------:R2:W-:Y:S04]  /*1460*/  STS [R27+0x34], R13 ;  /* 0x0000340d1b007388 */ /* 0x0005e80000000800 */
[----:B------:R2:W-:Y:S04]  /*1470*/  STS [R27+0x2c], R17 ;  /* 0x00002c111b007388 */ /* 0x0005e80000000800 */
[----:B------:R2:W-:Y:S04]  /*1480*/  STS [R27+0x30], R15 ;  /* 0x0000300f1b007388 */ /* 0x0005e80000000800 */
[----:B------:R2:W-:Y:S04]  /*1490*/  STS [R27+0x38], R10 ;  /* 0x0000380a1b007388 */ /* 0x0005e80000000800 */
[----:B------:R2:W-:Y:S02]  /*14a0*/  STS [R27+0x3c], R8 ;  /* 0x00003c081b007388 */ /* 0x0005e40000000800 */
.L_x_2581:
[----:B--2---:R-:W2:Y:S01]  /*14b0*/  S2R R13, SR_TID.X ;  /* 0x00000000000d7919 */ /* 0x004ea20000002100 */
[----:B0-----:R-:W-:Y:S01]  /*14c0*/  IMAD R0, R5, UR5, RZ ;  /* 0x0000000505007c24 */ /* 0x001fe2000f8e02ff */
[----:B------:R-:W-:Y:S05]  /*14d0*/  WARPSYNC.ALL ;  /* 0x0000000000007948 */ /* 0x000fea0003800000 */
[----:B--2---:R-:W-:Y:S01]  /*14e0*/  IMAD R0, R13, 0x2, -R0 ;  /* 0x000000020d007824 */ /* 0x004fe200078e0a00 */
[----:B------:R-:W-:Y:S01]  /*14f0*/  BAR.SYNC.DEFER_BLOCKING 0x0 ;  /* 0x0000000000007b1d */ /* 0x000fe20000010000 */
[----:B------:R-:W-:-:S07]  /*1500*/  UIADD3 UR4, UR5, -0x2, URZ ;  /* 0xfffffffe05047890 */ /* 0x000fce000fffe03f */
[----:B------:R-:W0:Y:S01]  /*1510*/  LDC R4, c[0x0][0x298] ;  /* 0x0000a600ff047b82 */ /* 0x000e220000000800 */
        /* <DEDUP_REMOVED lines=14> */
[----:B------:R-:W-:Y:S02]  /*1600*/  VIADD R5, R3, 0x7a0 ;  /* 0x000007a003057836 */ /* 0x000fe40000000000 */
[----:B------:R-:W2:Y:S03]  /*1610*/  S2R R3, SR_CTAID.Z ;  /* 0x0000000000037919 */ /* 0x000ea60000002700 */
[----:B0-----:R-:W-:Y:S02]  /*1620*/  LEA R0, R6, R5, 0x18 ;  /* 0x0000000506007211 */ /* 0x001fe400078ec0ff */
[----:B------:R-:W0:Y:S03]  /*1630*/  LDC.64 R4, c[0x0][0x250] ;  /* 0x00009400ff047b82 */ /* 0x000e260000000a00 */
[----:B------:R-:W-:-:S05]  /*1640*/  IMAD R0, R13, 0x8, R0 ;  /* 0x000000080d007824 */ /* 0x000fca00078e0200 */
[----:B------:R-:W3:Y:S01]  /*1650*/  LDS.64 R6, [R0] ;  /* 0x0000000000067984 */ /* 0x000ee20000000a00 */
[----:B--2---:R-:W-:-:S05]  /*1660*/  SHF.L.U32 R3, R3, 0x1, RZ ;  /* 0x0000000103037819 */ /* 0x004fca00000006ff */
[C---:B------:R-:W-:Y:S02]  /*1670*/  VIADD R9, R3.reuse, 0x1 ;  /* 0x0000000103097836 */ /* 0x040fe40000000000 */
[--C-:B------:R-:W-:Y:S02]  /*1680*/  IMAD R3, R3, UR4, R2.reuse ;  /* 0x0000000403037c24 */ /* 0x100fe4000f8e0202 */
[----:B------:R-:W-:Y:S02]  /*1690*/  IMAD R9, R9, UR4, R2 ;  /* 0x0000000409097c24 */ /* 0x000fe4000f8e0202 */
[----:B0-----:R-:W-:-:S04]  /*16a0*/  IMAD.WIDE R2, R3, 0x4, R4 ;  /* 0x0000000403027825 */ /* 0x001fc800078e0204 */
[----:B------:R-:W-:Y:S01]  /*16b0*/  IMAD.WIDE R4, R9, 0x4, R4 ;  /* 0x0000000409047825 */ /* 0x000fe200078e0204 */
[----:B---3--:R-:W-:Y:S04]  /*16c0*/  REDG.E.ADD.F32.FTZ.RN.STRONG.GPU desc[UR6][R2.64], R6 ;  /* 0x00000006020079a6 */ /* 0x008fe8000c10f386 */
[----:B------:R-:W-:Y:S01]  /*16d0*/  REDG.E.ADD.F32.FTZ.RN.STRONG.GPU desc[UR6][R4.64], R7 ;  /* 0x00000007040079a6 */ /* 0x000fe2000c10f386 */
[----:B------:R-:W-:Y:S05]  /*16e0*/  EXIT ;  /* 0x000000000000794d */ /* 0x000fea0003800000 */
.L_x_2582:
[----:B------:R-:W-:Y:S01]  /*16f0*/  HFMA2.MMA R2, -RZ, RZ, 0, 5.9604644775390625e-08 ;  /* 0x00000001ff027435 */ /* 0x000fe200000001ff */
[----:B------:R-:W-:Y:S01]  /*1700*/  IMAD.MOV.U32 R11, RZ, RZ, R23 ;  /* 0x000000ffff0b7224 */ /* 0x000fe200078e0017 */
[C---:B------:R-:W-:Y:S01]  /*1710*/  ISETP.GE.AND P5, PT, R24.reuse, 0x1, PT ;  /* 0x000000011800780c */ /* 0x040fe20003fa6270 */
[----:B------:R-:W-:Y:S01]  /*1720*/  IMAD.MOV.U32 R9, RZ, RZ, RZ ;  /* 0x000000ffff097224 */ /* 0x000fe200078e00ff */
[----:B------:R-:W-:Y:S01]  /*1730*/  ISETP.NE.AND P4, PT, R23, RZ, PT ;  /* 0x000000ff1700720c */ /* 0x000fe20003f85270 */
[----:B------:R-:W-:Y:S01]  /*1740*/  IMAD.MOV.U32 R0, RZ, RZ, -0x1 ;  /* 0xffffffffff007424 */ /* 0x000fe200078e00ff */
[----:B------:R-:W-:-:S13]  /*1750*/  ISETP.GE.AND P6, PT, R24, 0x8, PT ;  /* 0x000000081800780c */ /* 0x000fda0003fc6270 */
[----:B------:R-:W-:Y:S05]  /*1760*/  WARPSYNC.COLLECTIVE R0, `(.L_x_2583) ;  /* 0x0000000000087348 */ /* 0x000fea0003c00000 */
[----:B------:R0:W1:Y:S02]  /*1770*/  SHFL.UP P0, R27, R11, R2, R9 ;  /* 0x040000020b1b7389 */ /* 0x0000640000000009 */
[----:B01----:R-:W-:Y:S01]  /*1780*/  ENDCOLLECTIVE ;  /* 0x000000000000791b */ /* 0x003fe20003800000 */
.L_x_2583:
[----:B------:R-:W-:Y:S01]  /*1790*/  IMAD.MOV.U32 R11, RZ, RZ, R22 ;  /* 0x000000ffff0b7224 */ /* 0x000fe200078e0016 */
[----:B------:R-:W-:-:S07]  /*17a0*/  MOV R26, R27 ;  /* 0x0000001b001a7202 */ /* 0x000fce0000000f00 */
[----:B------:R-:W-:Y:S05]  /*17b0*/  WARPSYNC.COLLECTIVE R0, `(.L_x_2584) ;  /* 0x0000000000087348 */ /* 0x000fea0003c00000 */
[----:B------:R0:W1:Y:S02]  /*17c0*/  SHFL.UP P0, R27, R11, R2, R9 ;  /* 0x040000020b1b7389 */ /* 0x0000640000000009 */
[----:B01----:R-:W-:Y:S01]  /*17d0*/  ENDCOLLECTIVE ;  /* 0x000000000000791b */ /* 0x003fe20003800000 */
.L_x_2584:
[----:B------:R-:W-:Y:S01]  /*17e0*/  @P5 IMAD.IADD R23, R23, 0x1, R26 ;  /* 0x0000000117175824 */ /* 0x000fe200078e021a */
[----:B------:R-:W-:Y:S01]  /*17f0*/  MOV R11, R4 ;  /* 0x00000004000b7202 */ /* 0x000fe20000000f00 */
[----:B------:R-:W-:-:S07]  /*1800*/  IMAD.MOV.U32 R25, RZ, RZ, R27 ;  /* 0x000000ffff197224 */ /* 0x000fce00078e001b */
[----:B------:R-:W-:Y:S05]  /*1810*/  WARPSYNC.COLLECTIVE R0, `(.L_x_2585) ;  /* 0x0000000000087348 */ /* 0x000fea0003c00000 */
[----:B------:R0:W1:Y:S02]  /*1820*/  SHFL.UP P0, R27, R11, R2, R9 ;  /* 0x040000020b1b7389 */ /* 0x0000640000000009 */
[----:B01----:R-:W-:Y:S01]  /*1830*/  ENDCOLLECTIVE ;  /* 0x000000000000791b */ /* 0x003fe20003800000 */
.L_x_2585:
        /* <DEDUP_REMOVED lines=9> */
.L_x_2586:
[----:B------:R-:W-:Y:S02]  /*18d0*/  ISETP.GE.AND P5, PT, R24, 0x2, PT ;  /* 0x000000021800780c */ /* 0x000fe40003fa6270 */
[----:B------:R-:W-:Y:S01]  /*18e0*/  ISETP.NE.AND P4, PT, R23, RZ, PT ;  /* 0x000000ff1700720c */ /* 0x000fe20003f85270 */
[----:B------:R-:W-:Y:S02]  /*18f0*/  IMAD.MOV.U32 R11, RZ, RZ, R22 ;  /* 0x000000ffff0b7224 */ /* 0x000fe400078e0016 */
[----:B------:R-:W-:-:S10]  /*1900*/  IMAD.MOV.U32 R26, RZ, RZ, R27 ;  /* 0x000000ffff1a7224 */ /* 0x000fd400078e001b */
[----:B------:R-:W-:Y:S05]  /*1910*/  WARPSYNC.COLLECTIVE R0, `(.L_x_2587) ;  /* 0x0000000000087348 */ /* 0x000fea0003c00000 */
[----:B------:R0:W1:Y:S02]  /*1920*/  SHFL.UP P0, R27, R11, R2, R9 ;  /* 0x040000020b1b7389 */ /* 0x0000640000000009 */
[----:B01----:R-:W-:Y:S01]  /*1930*/  ENDCOLLECTIVE ;  /* 0x000000000000791b */ /* 0x003fe20003800000 */
.L_x_2587:
[----:B------:R-:W-:Y:S02]  /*1940*/  @P5 IMAD.IADD R23, R23, 0x1, R26 ;  /* 0x0000000117175824 */ /* 0x000fe400078e021a */
[----:B------:R-:W-:Y:S01]  /*1950*/  IMAD.MOV.U32 R11, RZ, RZ, R4 ;  /* 0x000000ffff0b7224 */ /* 0x000fe200078e0004 */
[----:B------:R-:W-:-:S07]  /*1960*/  MOV R25, R27 ;  /* 0x0000001b00197202 */ /* 0x000fce0000000f00 */
[----:B------:R-:W-:Y:S05]  /*1970*/  WARPSYNC.COLLECTIVE R0, `(.L_x_2588) ;  /* 0x0000000000087348 */ /* 0x000fea0003c00000 */
[----:B------:R0:W1:Y:S02]  /*1980*/  SHFL.UP P0, R27, R11, R2, R9 ;  /* 0x040000020b1b7389 */ /* 0x0000640000000009 */
[----:B01----:R-:W-:Y:S01]  /*1990*/  ENDCOLLECTIVE ;  /* 0x000000000000791b */ /* 0x003fe20003800000 */
.L_x_2588:
        /* <DEDUP_REMOVED lines=9> */
.L_x_2589:
[----:B------:R-:W-:Y:S02]  /*1a30*/  ISETP.GE.AND P5, PT, R24, 0x4, PT ;  /* 0x000000041800780c */ /* 0x000fe40003fa6270 */
[----:B------:R-:W-:Y:S02]  /*1a40*/  ISETP.NE.AND P4, PT, R23, RZ, PT ;  /* 0x000000ff1700720c */ /* 0x000fe40003f85270 */
[----:B------:R-:W-:Y:S01]  /*1a50*/  MOV R11, R22 ;  /* 0x00000016000b7202 */ /* 0x000fe20000000f00 */
[----:B------:R-:W-:-:S10]  /*1a60*/  IMAD.MOV.U32 R26, RZ, RZ, R27 ;  /* 0x000000ffff1a7224 */ /* 0x000fd400078e001b */
[----:B------:R-:W-:Y:S05]  /*1a70*/  WARPSYNC.COLLECTIVE R0, `(.L_x_2590) ;  /* 0x0000000000087348 */ /* 0x000fea0003c00000 */
[----:B------:R0:W1:Y:S02]  /*1a80*/  SHFL.UP P0, R27, R11, R2, R9 ;  /* 0x040000020b1b7389 */ /* 0x0000640000000009 */
[----:B01----:R-:W-:Y:S01]  /*1a90*/  ENDCOLLECTIVE ;  /* 0x000000000000791b */ /* 0x003fe20003800000 */
.L_x_2590:
[----:B------:R-:W-:Y:S01]  /*1aa0*/  @P5 IADD3 R23, R23, R26, RZ ;  /* 0x0000001a17175210 */ /* 0x000fe20007ffe0ff */
[----:B------:R-:W-:Y:S02]  /*1ab0*/  IMAD.MOV.U32 R11, RZ, RZ, R4 ;  /* 0x000000ffff0b7224 */ /* 0x000fe400078e0004 */
[----:B------:R-:W-:-:S07]  /*1ac0*/  IMAD.MOV.U32 R25, RZ, RZ, R27 ;  /* 0x000000ffff197224 */ /* 0x000fce00078e001b */
[----:B------:R-:W-:Y:S05]  /*1ad0*/  WARPSYNC.COLLECTIVE R0, `(.L_x_2591) ;  /* 0x0000000000087348 */ /* 0x000fea0003c00000 */
[----:B------:R0:W1:Y:S02]  /*1ae0*/  SHFL.UP P0, R27, R11, R2, R9 ;  /* 0x040000020b1b7389 */ /* 0x0000640000000009 */
[----:B01----:R-:W-:Y:S01]  /*1af0*/  ENDCOLLECTIVE ;  /* 0x000000000000791b */ /* 0x003fe20003800000 */
.L_x_2591:
        /* <DEDUP_REMOVED lines=9> */
.L_x_2592:
        /* <DEDUP_REMOVED lines=8> */
.L_x_2593:
[----:B------:R-:W-:Y:S01]  /*1c10*/  @P6 IADD3 R23, R23, R26, RZ ;  /* 0x0000001a17176210 */ /* 0x000fe20007ffe0ff */
[----:B------:R-:W-:Y:S01]  /*1c20*/  IMAD.MOV.U32 R11, RZ, RZ, R4 ;  /* 0x000000ffff0b7224 */ /* 0x000fe200078e0004 */
[----:B------:R-:W-:-:S07]  /*1c30*/  MOV R25, R27 ;  /* 0x0000001b00197202 */ /* 0x000fce0000000f00 */
[----:B------:R-:W-:Y:S05]  /*1c40*/  WARPSYNC.COLLECTIVE R0, `(.L_x_2594) ;  /* 0x0000000000087348 */ /* 0x000fea0003c00000 */
[----:B------:R0:W1:Y:S02]  /*1c50*/  SHFL.UP P0, R27, R11, R2, R9 ;  /* 0x040000020b1b7389 */ /* 0x0000640000000009 */
[----:B01----:R-:W-:Y:S01]  /*1c60*/  ENDCOLLECTIVE ;  /* 0x000000000000791b */ /* 0x003fe20003800000 */
.L_x_2594:
        /* <DEDUP_REMOVED lines=9> */
.L_x_2595:
[----:B------:R-:W-:Y:S01]  /*1d00*/  ISETP.NE.AND P5, PT, R23, RZ, PT ;  /* 0x000000ff1700720c */ /* 0x000fe20003fa5270 */
[----:B------:R-:W-:Y:S02]  /*1d10*/  IMAD.MOV.U32 R11, RZ, RZ, R22 ;  /* 0x000000ffff0b7224 */ /* 0x000fe400078e0016 */
[----:B------:R-:W-:-:S10]  /*1d20*/  IMAD.MOV.U32 R26, RZ, RZ, R27 ;  /* 0x000000ffff1a7224 */ /* 0x000fd400078e001b */
[----:B------:R-:W-:Y:S05]  /*1d30*/  WARPSYNC.COLLECTIVE R0, `(.L_x_2596) ;  /* 0x0000000000087348 */ /* 0x000fea0003c00000 */
[----:B------:R0:W1:Y:S02]  /*1d40*/  SHFL.UP P0, R27, R11, R2, R9 ;  /* 0x040000020b1b7389 */ /* 0x0000640000000009 */
[----:B01----:R-:W-:Y:S01]  /*1d50*/  ENDCOLLECTIVE ;  /* 0x000000000000791b */ /* 0x003fe20003800000 */
.L_x_2596:
[----:B------:R-:W-:Y:S01]  /*1d60*/  @P4 IADD3 R23, R23, R26, RZ ;  /* 0x0000001a17174210 */ /* 0x000fe20007ffe0ff */
[----:B------:R-:W-:Y:S01]  /*1d70*/  IMAD.MOV.U32 R11, RZ, RZ, R4 ;  /* 0x000000ffff0b7224 */ /* 0x000fe200078e0004 */
[----:B------:R-:W-:-:S07]  /*1d80*/  MOV R25, R27 ;  /* 0x0000001b00197202 */ /* 0x000fce0000000f00 */
[----:B------:R-:W-:Y:S05]  /*1d90*/  WARPSYNC.COLLECTIVE R0, `(.L_x_2597) ;  /* 0x0000000000087348 */ /* 0x000fea0003c00000 */
[----:B------:R0:W1:Y:S02]  /*1da0*/  SHFL.UP P0, R27, R11, R2, R9 ;  /* 0x040000020b1b7389 */ /* 0x0000640000000009 */
[----:B01----:R-:W-:Y:S01]  /*1db0*/  ENDCOLLECTIVE ;  /* 0x000000000000791b */ /* 0x003fe20003800000 */
.L_x_2597:
        /* <DEDUP_REMOVED lines=9> */
.L_x_2598:
[----:B------:R-:W-:Y:S01]  /*1e50*/  IMAD.MOV.U32 R11, RZ, RZ, R22 ;  /* 0x000000ffff0b7224 */ /* 0x000fe200078e0016 */
[----:B------:R-:W-:-:S07]  /*1e60*/  MOV R25, R27 ;  /* 0x0000001b00197202 */ /* 0x000fce0000000f00 */
[----:B------:R-:W-:Y:S05]  /*1e70*/  WARPSYNC.COLLECTIVE R0, `(.L_x_2599) ;  /* 0x0000000000087348 */ /* 0x000fea0003c00000 */
[----:B------:R0:W1:Y:S02]  /*1e80*/  SHFL.UP P0, R27, R11, R2, R9 ;  /* 0x040000020b1b7389 */ /* 0x0000640000000009 */
[----:B01----:R-:W-:Y:S01]  /*1e90*/  ENDCOLLECTIVE ;  /* 0x000000000000791b */ /* 0x003fe20003800000 */
.L_x_2599:
[----:B------:R-:W-:Y:S01]  /*1ea0*/  IMAD.MOV.U32 R11, RZ, RZ, R4 ;  /* 0x000000ffff0b7224 */ /* 0x000fe200078e0004 */
[----:B------:R-:W-:-:S07]  /*1eb0*/  MOV R22, R27 ;  /* 0x0000001b00167202 */ /* 0x000fce0000000f00 */
[----:B------:R-:W-:Y:S05]  /*1ec0*/  WARPSYNC.COLLECTIVE R0, `(.L_x_2600) ;  /* 0x0000000000087348 */ /* 0x000fea0003c00000 */
[----:B------:R0:W1:Y:S02]  /*1ed0*/  SHFL.UP P0, R27, R11, R2, R9 ;  /* 0x040000020b1b7389 */ /* 0x0000640000000009 */
[----:B01----:R-:W-:Y:S01]  /*1ee0*/  ENDCOLLECTIVE ;  /* 0x000000000000791b */ /* 0x003fe20003800000 */
.L_x_2600:
[----:B------:R-:W-:Y:S02]  /*1ef0*/  MOV R4, R27 ;  /* 0x0000001b00047202 */ /* 0x000fe40000000f00 */
[----:B------:R-:W-:-:S05]  /*1f00*/  LEA R27, R6, R3, 0x18 ;  /* 0x00000003061b7211 */ /* 0x000fca00078ec0ff */
[----:B------:R-:W-:Y:S01]  /*1f10*/  IMAD R27, R24, 0x3c, R27 ;  /* 0x0000003c181b7824 */ /* 0x000fe200078e021b */
[----:B------:R-:W-:Y:S06]  /*1f20*/  BRA `(.L_x_2601) ;  /* 0xfffffff000f07947 */ /* 0x000fec000383ffff */
.L_x_2602:
        /* <DEDUP_REMOVED lines=13> */
.L_x_4481:


//--------------------- .text._Z30group_norm_nhwc_fwd_sum_kernelI11Bf16IOFp32WLi192EEv26Group_norm_nhwc_fwd_params --------------------------
	.section	.text._Z30group_norm_nhwc_fwd_sum_kernelI11Bf16IOFp32WLi192EEv26Group_norm_nhwc_fwd_params,"ax",@progbits
	.align	128
        .global         _Z30group_norm_nhwc_fwd_sum_kernelI11Bf16IOFp32WLi192EEv26Group_norm_nhwc_fwd_params
        .type           _Z30group_norm_nhwc_fwd_sum_kernelI11Bf16IOFp32WLi192EEv26Group_norm_nhwc_fwd_params,@function
        .size           _Z30group_norm_nhwc_fwd_sum_kernelI11Bf16IOFp32WLi192EEv26Group_norm_nhwc_fwd_params,(.L_x_4482 - _Z30group_norm_nhwc_fwd_sum_kernelI11Bf16IOFp32WLi192EEv26Group_norm_nhwc_fwd_params)
        .other          _Z30group_norm_nhwc_fwd_sum_kernelI11Bf16IOFp32WLi192EEv26Group_norm_nhwc_fwd_params,@"STO_CUDA_ENTRY STV_DEFAULT"
_Z30group_norm_nhwc_fwd_sum_kernelI11Bf16IOFp32WLi192EEv26Group_norm_nhwc_fwd_params:
.text._Z30group_norm_nhwc_fwd_sum_kernelI11Bf16IOFp32WLi192EEv26Group_norm_nhwc_fwd_params:
        /* <DEDUP_REMOVED lines=8> */
[----:B-1----:R-:W-:-:S03]  /*0080*/  IMAD.SHL.U32 R18, R4, 0x2, RZ ;  /* 0x0000000204127824 */ /* 0x002fc600078e00ff */
        /* <DEDUP_REMOVED lines=10> */
[----:B------:R-:W-:Y:S01]  /*0130*/  IADD3 R0, -R14, R3, RZ ;  /* 0x000000030e007210 */ /* 0x000fe20007ffe1ff */
[----:B------:R-:W-:-:S03]  /*0140*/  IMAD.MOV.U32 R10, RZ, RZ, R14 ;  /* 0x000000ffff0a7224 */ /* 0x000fc600078e000e */
[----:B------:R-:W-:Y:S01]  /*0150*/  LOP3.LUT P0, R16, R0, 0x3, RZ, 0xc0, !PT ;  /* 0x0000000300107812 */ /* 0x000fe2000780c0ff */
[----:B------:R-:W-:Y:S02]  /*0160*/  IMAD.MOV.U32 R0, RZ, RZ, RZ ;  /* 0x000000ffff007224 */ /* 0x000fe400078e00ff */
[----:B------:R-:W1:Y:S08]  /*0170*/  S2UR UR7, SR_CTAID.X ;  /* 0x00000000000779c3 */ /* 0x000e700000002500 */
[----:B------:R-:W1:Y:S08]  /*0180*/  LDC R9, c[0x0][0x2a0] ;  /* 0x0000a800ff097b82 */ /* 0x000e700000000800 */
[----:B------:R-:W2:Y:S01]  /*0190*/  LDC.64 R22, c[0x0][0x280] ;  /* 0x0000a000ff167b82 */ /* 0x000ea20000000a00 */
[----:B0-----:R-:W-:Y:S01]  /*01a0*/  USHF.R.S32.HI UR8, URZ, 0x1f, UR6 ;  /* 0x0000001f3f087899 */ /* 0x001fe20008011406 */
[----:B-1----:R-:W-:-:S05]  /*01b0*/  IMAD R8, R9, UR7, R18 ;  /* 0x0000000709087c24 */ /* 0x002fca000f8e0212 */
[----:B------:R-:W-:Y:S01]  /*01c0*/  SHF.R.S32.HI R9, RZ, 0x1f, R8 ;  /* 0x0000001fff097819 */ /* 0x000fe20000011408 */
[----:B--2---:R-:W-:-:S04]  /*01d0*/  IMAD R2, R22, UR8, RZ ;  /* 0x0000000816027c24 */ /* 0x004fc8000f8e02ff */
[----:B------:R-:W-:Y:S01]  /*01e0*/  IMAD R5, R23, UR6, R2 ;  /* 0x0000000617057c24 */ /* 0x000fe2000f8e0202 */
[----:B------:R-:W-:Y:S01]  /*01f0*/  HFMA2.MMA R2, -RZ, RZ, 0, 0 ;  /* 0x00000000ff027435 */ /* 0x000fe200000001ff */
[----:B------:R-:W-:-:S04]  /*0200*/  IMAD.WIDE.U32 R22, R22, UR6, R8 ;  /* 0x0000000616167c25 */ /* 0x000fc8000f8e0008 */
[----:B------:R-:W-:Y:S01]  /*0210*/  IMAD.IADD R5, R23, 0x1, R5 ;  /* 0x0000000117057824 */ /* 0x000fe200078e0205 */
[----:B------:R-:W-:Y:S06]  /*0220*/  @!P0 BRA `(.L_x_2604) ;  /* 0x0000000000848947 */ /* 0x000fec0003800000 */
[----:B------:R-:W-:Y:S01]  /*0230*/  ULDC.64 UR6, c[0x0][0x270] ;  /* 0x00009c0000067ab9 */ /* 0x000fe20000000a00 */
[----:B------:R-:W-:Y:S01]  /*0240*/  IMAD.MOV.U32 R17, RZ, RZ, R14 ;  /* 0x000000ffff117224 */ /* 0x000fe200078e000e */
[----:B------:R-:W-:Y:S02]  /*0250*/  ISETP.GE.U32.AND P0, PT, R8, UR6, PT ;  /* 0x0000000608007c0c */ /* 0x000fe4000bf06070 */
[----:B------:R-:W-:Y:S02]  /*0260*/  MOV R0, RZ ;  /* 0x000000ff00007202 */ /* 0x000fe40000000f00 */
[----:B------:R-:W-:-:S13]  /*0270*/  ISETP.GE.AND.EX P0, PT, R9, UR7, PT, P0 ;  /* 0x0000000709007c0c */ /* 0x000fda000bf06300 */
.L_x_2605:
        /* <DEDUP_REMOVED lines=9> */
[----:B------:R-:W-:-:S05]  /*0310*/  @!P0 LEA.HI.X R7, R12, R7, R10, 0x1, P1 ;  /* 0x000000070c078211 */ /* 0x000fca00008f0c0a */
[----:B------:R-:W2:Y:S01]  /*0320*/  @!P0 LDG.E R6, desc[UR4][R6.64] ;  /* 0x0000000406068981 */ /* 0x000ea2000c1e1900 */
[----:B------:R-:W-:Y:S02]  /*0330*/  PRMT R10, RZ, 0x7610, R10 ;  /* 0x00007610ff0a7816 */ /* 0x000fe4000000000a */
[----:B------:R-:W-:Y:S02]  /*0340*/  PRMT R11, RZ, 0x7610, R11 ;  /* 0x00007610ff0b7816 */ /* 0x000fe4000000000b */
[----:B------:R-:W-:-:S04]  /*0350*/  IADD3 R16, R16, -0x1, RZ ;  /* 0xffffffff10107810 */ /* 0x000fc80007ffe0ff */
[----:B------:R-:W-:Y:S02]  /*0360*/  ISETP.NE.AND P1, PT, R16, RZ, PT ;  /* 0x000000ff1000720c */ /* 0x000fe40003f25270 */
[C---:B--2---:R-:W-:Y:S02]  /*0370*/  @!P0 PRMT R10, R6.reuse, 0x7632, R10 ;  /* 0x00007632060a8816 */ /* 0x044fe4000000000a */
[----:B------:R-:W-:-:S03]  /*0380*/  @!P0 PRMT R11, R6, 0x7610, R11 ;  /* 0x00007610060b8816 */ /* 0x000fc6000000000b */
[----:B------:R-:W-:Y:S02]  /*0390*/  IMAD.U32 R10, R10, 0x10000, RZ ;  /* 0x000100000a0a7824 */ /* 0x000fe400078e00ff */
[----:B------:R-:W-:Y:S02]  /*03a0*/  IMAD.U32 R11, R11, 0x10000, RZ ;  /* 0x000100000b0b7824 */ /* 0x000fe400078e00ff */
[----:B------:R-:W-:Y:S02]  /*03b0*/  FMUL.FTZ R12, R10, R10 ;  /* 0x0000000a0a0c7220 */ /* 0x000fe40000410000 */
[----:B------:R-:W-:Y:S01]  /*03c0*/  FADD.FTZ R13, R11, R10 ;  /* 0x0000000a0b0d7221 */ /* 0x000fe20000010000 */
[----:B------:R-:W-:Y:S01]  /*03d0*/  IADD3 R10, P2, R17, 0x1, RZ ;  /* 0x00000001110a7810 */ /* 0x000fe20007f5e0ff */
[----:B------:R-:W-:Y:S02]  /*03e0*/  FFMA.FTZ R11, R11, R11, R12 ;  /* 0x0000000b0b0b7223 */ /* 0x000fe4000001000c */
[----:B------:R-:W-:-:S02]  /*03f0*/  FADD.FTZ R2, R13, R2 ;  /* 0x000000020d027221 */ /* 0x000fc40000010000 */
[----:B------:R-:W-:Y:S01]  /*0400*/  FADD.FTZ R0, R11, R0 ;  /* 0x000000000b007221 */ /* 0x000fe20000010000 */
[----:B------:R-:W-:Y:S02]  /*0410*/  IMAD.X R15, RZ, RZ, R15, P2 ;  /* 0x000000ffff0f7224 */ /* 0x000fe400010e060f */
[----:B------:R-:W-:Y:S01]  /*0420*/  IMAD.MOV.U32 R17, RZ, RZ, R10 ;  /* 0x000000ffff117224 */ /* 0x000fe200078e000a */
[----:B------:R-:W-:Y:S06]  /*0430*/  @P1 BRA `(.L_x_2605) ;  /* 0xfffffffc00901947 */ /* 0x000fec000383ffff */
.L_x_2604:
        /* <DEDUP_REMOVED lines=14> */
.L_x_2606:
[----:B------:R-:W0:Y:S01]  /*0520*/  @!P0 LDC.64 R16, c[0x0][0x270] ;  /* 0x00009c00ff108b82 */ /* 0x000e220000000a00 */
[----:B------:R-:W-:Y:S01]  /*0530*/  @!P0 MOV R24, R22 ;  /* 0x0000001600188202 */ /* 0x000fe20000000f00 */
[----:B------:R-:W-:-:S06]  /*0540*/  @!P0 IMAD.MOV.U32 R25, RZ, RZ, R5 ;  /* 0x000000ffff198224 */ /* 0x000fcc00078e0005 */
[----:B------:R-:W1:Y:S08]  /*0550*/  @!P0 LDC.64 R14, c[0x0][0x220] ;  /* 0x00008800ff0e8b82 */ /* 0x000e700000000a00 */
[----:B------:R-:W2:Y:S01]  /*0560*/  @!P0 LDC.64 R12, c[0x0][0x270] ;  /* 0x00009c00ff0c8b82 */ /* 0x000ea20000000a00 */
[-C--:B0-----:R-:W-:Y:S02]  /*0570*/  @!P0 IMAD R20, R9, R16.reuse, RZ ;  /* 0x0000001009148224 */ /* 0x081fe400078e02ff */
[----:B------:R-:W-:-:S04]  /*0580*/  @!P0 IMAD.WIDE.U32 R24, R10, R16, R24 ;  /* 0x000000100a188225 */ /* 0x000fc800078e0018 */
[----:B------:R-:W-:Y:S02]  /*0590*/  @!P0 IMAD R27, R10, R17, R20 ;  /* 0x000000110a1b8224 */ /* 0x000fe400078e0214 */
[----:B------:R-:W0:Y:S01]  /*05a0*/  @!P0 LDC.64 R16, c[0x0][0x220] ;  /* 0x00008800ff108b82 */ /* 0x000e220000000a00 */
[----:B-1----:R-:W-:Y:S01]  /*05b0*/  @!P0 LEA R26, P1, R24, R14, 0x1 ;  /* 0x0000000e181a8211 */ /* 0x002fe200078208ff */
[----:B------:R-:W-:-:S05]  /*05c0*/  @!P0 IMAD.IADD R14, R25, 0x1, R27 ;  /* 0x00000001190e8824 */ /* 0x000fca00078e021b */
[----:B------:R-:W-:Y:S01]  /*05d0*/  @!P0 LEA.HI.X R27, R24, R15, R14, 0x1, P1 ;  /* 0x0000000f181b8211 */ /* 0x000fe200008f0c0e */
[----:B--2---:R-:W-:Y:S01]  /*05e0*/  @!P0 IMAD R24, R21, R12, RZ ;  /* 0x0000000c15188224 */ /* 0x004fe200078e02ff */
[----:B------:R-:W-:Y:S01]  /*05f0*/  @!P0 MOV R14, R22 ;  /* 0x00000016000e8202 */ /* 0x000fe20000000f00 */
[----:B------:R-:W-:Y:S02]  /*0600*/  @!P0 IMAD.MOV.U32 R15, RZ, RZ, R5 ;  /* 0x000000ffff0f8224 */ /* 0x000fe400078e0005 */
[----:B------:R-:W2:Y:S01]  /*0610*/  @!P0 LDG.E R20, desc[UR4][R26.64] ;  /* 0x000000041a148981 */ /* 0x000ea2000c1e1900 */
[C---:B------:R-:W-:Y:S02]  /*0620*/  @!P0 IMAD R13, R8.reuse, R13, R24 ;  /* 0x0000000d080d8224 */ /* 0x040fe400078e0218 */
[----:B------:R-:W-:-:S04]  /*0630*/  @!P0 IMAD.WIDE.U32 R14, R8, R12, R14 ;  /* 0x0000000c080e8225 */ /* 0x000fc800078e000e */
[----:B------:R-:W-:Y:S01]  /*0640*/  @!P0 IMAD.IADD R12, R15, 0x1, R13 ;  /* 0x000000010f0c8824 */ /* 0x000fe200078e020d */
[----:B0-----:R-:W-:-:S04]  /*0650*/  @!P0 LEA R16, P1, R14, R16, 0x1 ;  /* 0x000000100e108211 */ /* 0x001fc800078208ff */
[----:B------:R-:W-:Y:S02]  /*0660*/  @!P0 LEA.HI.X R17, R14, R17, R12, 0x1, P1 ;  /* 0x000000110e118211 */ /* 0x000fe400008f0c0c */
[----:B------:R-:W0:Y:S03]  /*0670*/  @!P0 LDC.64 R12, c[0x0][0x270] ;  /* 0x00009c00ff0c8b82 */ /* 0x000e260000000a00 */
[----:B------:R1:W3:Y:S01]  /*0680*/  @!P0 LDG.E R16, desc[UR4][R16.64] ;  /* 0x0000000410108981 */ /* 0x0002e2000c1e1900 */
[----:B------:R-:W-:Y:S01]  /*0690*/  @!P0 MOV R24, R22 ;  /* 0x0000001600188202 */ /* 0x000fe20000000f00 */
[----:B------:R-:W-:-:S03]  /*06a0*/  @!P0 IMAD.MOV.U32 R25, RZ, RZ, R5 ;  /* 0x000000ffff198224 */ /* 0x000fc600078e0005 */
[----:B------:R-:W4:Y:S01]  /*06b0*/  @!P0 LDC.64 R14, c[0x0][0x220] ;  /* 0x00008800ff0e8b82 */ /* 0x000f220000000a00 */
[----:B-1----:R-:W-:Y:S01]  /*06c0*/  PRMT R17, RZ, 0x7610, R17 ;  /* 0x00007610ff117816 */ /* 0x002fe20000000011 */
[-C--:B0-----:R-:W-:Y:S02]  /*06d0*/  @!P0 IMAD R28, R19, R12.reuse, RZ ;  /* 0x0000000c131c8224 */ /* 0x081fe400078e02ff */
[----:B------:R-:W-:-:S04]  /*06e0*/  @!P0 IMAD.WIDE.U32 R24, R7, R12, R24 ;  /* 0x0000000c07188225 */ /* 0x000fc800078e0018 */
[----:B------:R-:W-:Y:S01]  /*06f0*/  @!P0 IMAD R13, R7, R13, R28 ;  /* 0x0000000d070d8224 */ /* 0x000fe200078e021c */
[----:B----4-:R-:W-:-:S03]  /*0700*/  @!P0 LEA R14, P1, R24, R14, 0x1 ;  /* 0x0000000e180e8211 */ /* 0x010fc600078208ff */
[----:B------:R-:W-:-:S05]  /*0710*/  @!P0 IMAD.IADD R12, R25, 0x1, R13 ;  /* 0x00000001190c8824 */ /* 0x000fca00078e020d */
[----:B------:R-:W-:Y:S02]  /*0720*/  @!P0 LEA.HI.X R15, R24, R15, R12, 0x1, P1 ;  /* 0x0000000f180f8211 */ /* 0x000fe400008f0c0c */
[----:B------:R-:W0:Y:S01]  /*0730*/  @!P0 LDC.64 R12, c[0x0][0x270] ;  /* 0x00009c00ff0c8b82 */ /* 0x000e220000000a00 */
[----:B------:R-:W-:Y:S01]  /*0740*/  PRMT R24, RZ, 0x7610, R24 ;  /* 0x00007610ff187816 */ /* 0x000fe20000000018 */
[----:B------:R-:W-:Y:S01]  /*0750*/  @!P0 IMAD.MOV.U32 R28, RZ, RZ, R22 ;  /* 0x000000ffff1c8224 */ /* 0x000fe200078e0016 */
[----:B------:R-:W-:Y:S01]  /*0760*/  @!P0 MOV R29, R5 ;  /* 0x00000005001d8202 */ /* 0x000fe20000000f00 */
[----:B------:R1:W4:Y:S02]  /*0770*/  @!P0 LDG.E R14, desc[UR4][R14.64] ;  /* 0x000000040e0e8981 */ /* 0x000324000c1e1900 */
[----:B0-----:R-:W-:Y:S01]  /*0780*/  @!P0 IMAD.WIDE.U32 R28, R6, R12, R28 ;  /* 0x0000000c061c8225 */ /* 0x001fe200078e001c */
[C---:B--2---:R-:W-:Y:S02]  /*0790*/  @!P0 PRMT R24, R20.reuse, 0x7632, R24 ;  /* 0x0000763214188816 */ /* 0x044fe40000000018 */
[----:B------:R-:W-:-:S02]  /*07a0*/  @!P0 PRMT R17, R20, 0x7610, R17 ;  /* 0x0000761014118816 */ /* 0x000fc40000000011 */
[----:B------:R-:W-:-:S03]  /*07b0*/  SHF.L.U32 R24, R24, 0x10, RZ ;  /* 0x0000001018187819 */ /* 0x000fc600000006ff */
[----:B------:R-:W-:Y:S02]  /*07c0*/  IMAD.U32 R17, R17, 0x10000, RZ ;  /* 0x0001000011117824 */ /* 0x000fe400078e00ff */
[----:B------:R-:W-:Y:S02]  /*07d0*/  FMUL.FTZ R20, R24, R24 ;  /* 0x0000001818147220 */ /* 0x000fe40000410000 */
[C---:B------:R-:W-:Y:S02]  /*07e0*/  FADD.FTZ R27, R17.reuse, R24 ;  /* 0x00000018111b7221 */ /* 0x040fe40000010000 */
[--C-:B------:R-:W-:Y:S01]  /*07f0*/  FFMA.FTZ R25, R17, R17, R20.reuse ;  /* 0x0000001111197223 */ /* 0x100fe20000010014 */
[----:B------:R-:W-:Y:S02]  /*0800*/  PRMT R20, RZ, 0x7610, R20 ;  /* 0x00007610ff147816 */ /* 0x000fe40000000014 */
[----:B------:R-:W-:Y:S02]  /*0810*/  PRMT R17, RZ, 0x7610, R17 ;  /* 0x00007610ff117816 */ /* 0x000fe40000000011 */
[----:B---3--:R-:W-:-:S02]  /*0820*/  @!P0 PRMT R20, R16, 0x7610, R20 ;  /* 0x0000761010148816 */ /* 0x008fc40000000014 */
        /* <DEDUP_REMOVED lines=8> */
[----:B------:R-:W-:Y:S01]  /*08b0*/  IMAD.U32 R17, R17, 0x10000, RZ ;  /* 0x0001000011117824 */ /* 0x000fe200078e00ff */
[----:B------:R-:W-:Y:S01]  /*08c0*/  SHF.L.U32 R20, R20, 0x10, RZ ;  /* 0x0000001014147819 */ /* 0x000fe200000006ff */
[----:B------:R-:W-:Y:S01]  /*08d0*/  FADD.FTZ R25, R25, R0 ;  /* 0x0000000019197221 */ /* 0x000fe20000010000 */
[----:B------:R-:W-:Y:S01]  /*08e0*/  PRMT R16, RZ, 0x7610, R16 ;  /* 0x00007610ff107816 */ /* 0x000fe20000000010 */
        /* <DEDUP_REMOVED lines=12> */
[----:B------:R-:W-:Y:S02]  /*09b0*/  IMAD.U32 R15, R15, 0x10000, RZ ;  /* 0x000100000f0f7824 */ /* 0x000fe400078e00ff */
[----:B------:R-:W-:Y:S01]  /*09c0*/  FMUL.FTZ R14, R16, R16 ;  /* 0x00000010100e7220 */ /* 0x000fe20000410000 */
[----:B------:R-:W-:Y:S01]  /*09d0*/  FADD.FTZ R0, R27, R0 ;  /* 0x000000001b007221 */ /* 0x000fe20000010000 */
[----:B------:R-:W-:Y:S01]  /*09e0*/  FADD.FTZ R25, R25, R20 ;  /* 0x0000001419197221 */ /* 0x000fe20000010000 */
[C---:B0-----:R-:W-:Y:S01]  /*09f0*/  FADD.FTZ R13, R15.reuse, R16 ;  /* 0x000000100f0d7221 */ /* 0x041fe20000010000 */
[----:B------:R-:W-:Y:S01]  /*0a00*/  FFMA.FTZ R14, R15, R15, R14 ;  /* 0x0000000f0f0e7223 */ /* 0x000fe2000001000e */
[----:B------:R-:W-:-:S02]  /*0a10*/  IADD3 R7, P4, R7, 0x4, RZ ;  /* 0x0000000407077810 */ /* 0x000fc40007f9e0ff */
[----:B------:R-:W-:Y:S01]  /*0a20*/  IADD3 R6, P3, R6, 0x4, RZ ;  /* 0x0000000406067810 */ /* 0x000fe20007f7e0ff */
[----:B------:R-:W-:Y:S01]  /*0a30*/  FADD.FTZ R13, R0, R13 ;  /* 0x0000000d000d7221 */ /* 0x000fe20000010000 */
[----:B------:R-:W-:Y:S01]  /*0a40*/  FADD.FTZ R25, R25, R14 ;  /* 0x0000000e19197221 */ /* 0x000fe20000010000 */
[----:B------:R-:W-:Y:S01]  /*0a50*/  IADD3 R8, P5, R8, 0x4, RZ ;  /* 0x0000000408087810 */ /* 0x000fe20007fbe0ff */
[----:B------:R-:W-:Y:S02]  /*0a60*/  IMAD.X R9, RZ, RZ, R9, P2 ;  /* 0x000000ffff097224 */ /* 0x000fe400010e0609 */
[----:B------:R-:W-:Y:S01]  /*0a70*/  IMAD.X R19, RZ, RZ, R19, P4 ;  /* 0x000000ffff137224 */ /* 0x000fe200020e0613 */
[----:B------:R-:W-:Y:S01]  /*0a80*/  IADD3.X R21, RZ, R21, RZ, P5, !PT ;  /* 0x00000015ff157210 */ /* 0x000fe20002ffe4ff */
[----:B------:R-:W-:Y:S01]  /*0a90*/  IMAD.X R11, RZ, RZ, R11, P3 ;  /* 0x000000ffff0b7224 */ /* 0x000fe200018e060b */
[C---:B--2---:R-:W-:Y:S02]  /*0aa0*/  @!P0 PRMT R2, R12.reuse, 0x7632, R2 ;  /* 0x000076320c028816 */ /* 0x044fe40000000002 */
[----:B------:R-:W-:-:S02]  /*0ab0*/  @!P0 PRMT R17, R12, 0x7610, R17 ;  /* 0x000076100c118816 */ /* 0x000fc40000000011 */
[----:B------:R-:W-:-:S03]  /*0ac0*/  SHF.L.U32 R2, R2, 0x10, RZ ;  /* 0x0000001002027819 */ /* 0x000fc600000006ff */
[----:B------:R-:W-:Y:S02]  /*0ad0*/  IMAD.U32 R17, R17, 0x10000, RZ ;  /* 0x0001000011117824 */ /* 0x000fe400078e00ff */
[----:B------:R-:W-:Y:S02]  /*0ae0*/  FMUL.FTZ R12, R2, R2 ;  /* 0x00000002020c7220 */ /* 0x000fe40000410000 */
[C---:B------:R-:W-:Y:S02]  /*0af0*/  FADD.FTZ R2, R17.reuse, R2 ;  /* 0x0000000211027221 */ /* 0x040fe40000010000 */
[----:B------:R-:W-:Y:S02]  /*0b00*/  FFMA.FTZ R12, R17, R17, R12 ;  /* 0x00000011110c7223 */ /* 0x000fe4000001000c */
[----:B------:R-:W-:Y:S02]  /*0b10*/  FADD.FTZ R2, R13, R2 ;  /* 0x000000020d027221 */ /* 0x000fe40000010000 */
[----:B------:R-:W-:Y:S01]  /*0b20*/  FADD.FTZ R0, R25, R12 ;  /* 0x0000000c19007221 */ /* 0x000fe20000010000 */
[----:B------:R-:W-:Y:S06]  /*0b30*/  @!P1 BRA `(.L_x_2606) ;  /* 0xfffffff800789947 */ /* 0x000fec000383ffff */
.L_x_2603:
[----:B------:R-:W-:Y:S01]  /*0b40*/  ULDC UR6, c[0x0][0x29c] ;  /* 0x0000a70000067ab9 */ /* 0x000fe20000000800 */
[----:B------:R-:W0:Y:S01]  /*0b50*/  S2R R8, SR_CgaCtaId ;  /* 0x0000000000087919 */ /* 0x000e220000008800 */
[----:B------:R-:W1:Y:S01]  /*0b60*/  I2F.U32.RP R5, UR6 ;  /* 0x0000000600057d06 */ /* 0x000e620008209000 */
[----:B------:R-:W-:Y:S01]  /*0b70*/  ISETP.NE.U32.AND P2, PT, RZ, UR6, PT ;  /* 0x00000006ff007c0c */ /* 0x000fe2000bf45070 */
[----:B------:R-:W-:Y:S06]  /*0b80*/  BSSY B0, `(.L_x_2607) ;  /* 0x00000b8000007945 */ /* 0x000fec0003800000 */
[----:B-1----:R-:W1:Y:S02]  /*0b90*/  MUFU.RCP R5, R5 ;  /* 0x0000000500057308 */ /* 0x002e640000001000 */
[----:B-1----:R-:W-:-:S02]  /*0ba0*/  IADD3 R6, R5, 0xffffffe, RZ ;  /* 0x0ffffffe05067810 */ /* 0x002fc40007ffe0ff */
[----:B------:R-:W-:-:S04]  /*0bb0*/  MOV R5, 0x400 ;  /* 0x0000040000057802 */ /* 0x000fc80000000f00 */
[----:B------:R1:W2:Y:S02]  /*0bc0*/  F2I.FTZ.U32.TRUNC.NTZ R7, R6 ;  /* 0x0000000600077305 */ /* 0x0002a4000021f000 */
[----:B-1----:R-:W-:Y:S02]  /*0bd0*/  IMAD.MOV.U32 R6, RZ, RZ, RZ ;  /* 0x000000ffff067224 */ /* 0x002fe400078e00ff */
[----:B--2---:R-:W-:-:S04]  /*0be0*/  IMAD.MOV R3, RZ, RZ, -R7 ;  /* 0x000000ffff037224 */ /* 0x004fc800078e0a07 */
[----:B------:R-:W-:-:S04]  /*0bf0*/  IMAD R3, R3, UR6, RZ ;  /* 0x0000000603037c24 */ /* 0x000fc8000f8e02ff */
[----:B------:R-:W-:-:S06]  /*0c00*/  IMAD.HI.U32 R3, R7, R3, R6 ;  /* 0x0000000307037227 */ /* 0x000fcc00078e0006 */
[----:B------:R-:W-:-:S05]  /*0c10*/  IMAD.HI.U32 R3, R3, R18, RZ ;  /* 0x0000001203037227 */ /* 0x000fca00078e00ff */
[----:B------:R-:W-:-:S05]  /*0c20*/  IADD3 R7, -R3, RZ, RZ ;  /* 0x000000ff03077210 */ /* 0x000fca0007ffe1ff */
[----:B------:R-:W-:-:S05]  /*0c30*/  IMAD R7, R7, UR6, R18 ;  /* 0x0000000607077c24 */ /* 0x000fca000f8e0212 */
[----:B------:R-:W-:-:S13]  /*0c40*/  ISETP.GE.U32.AND P0, PT, R7, UR6, PT ;  /* 0x0000000607007c0c */ /* 0x000fda000bf06070 */
[----:B------:R-:W-:Y:S02]  /*0c50*/  @P0 VIADD R7, R7, -UR6 ;  /* 0x8000000607070c36 */ /* 0x000fe40008000000 */
[----:B------:R-:W-:-:S03]  /*0c60*/  @P0 VIADD R3, R3, 0x1 ;  /* 0x0000000103030836 */ /* 0x000fc60000000000 */
[----:B------:R-:W-:Y:S01]  /*0c70*/  ISETP.GE.U32.AND P1, PT, R7, UR6, PT ;  /* 0x0000000607007c0c */ /* 0x000fe2000bf26070 */
[----:B------:R-:W-:-:S05]  /*0c80*/  IMAD.WIDE.U32 R6, R4, -0x55555555, RZ ;  /* 0xaaaaaaab04067825 */ /* 0x000fca00078e00ff */
[----:B------:R-:W-:Y:S02]  /*0c90*/  LEA.HI R6, R7, R4, RZ, 0x1e ;  /* 0x0000000407067211 */ /* 0x000fe400078ff0ff */
[----:B0-----:R-:W-:-:S05]  /*0ca0*/  LEA R7, R8, R5, 0x18 ;  /* 0x0000000508077211 */ /* 0x001fca00078ec0ff */
        /* <DEDUP_REMOVED lines=41> */
[----:B0-----:R-:W-:Y:S01]  /*0f40*/  FADD.FTZ R22, R2, R15 ;  /* 0x0000000f02167221 */ /* 0x001fe20000010000 */
        /* <DEDUP_REMOVED lines=8> */
[----:B-1----:R-:W-:-:S03]  /*0fd0*/  ISETP.NE.AND P2, PT, R10, RZ, PT ;  /* 0x000000ff0a00720c */ /* 0x002fc60003f45270 */
[----:B--2---:R-:W-:Y:S01]  /*0fe0*/  FADD.FTZ R22, R0, R9 ;  /* 0x0000000900167221 */ /* 0x004fe20000010000 */
[----:B------:R-:W-:Y:S02]  /*0ff0*/  FSEL R2, R23, R8, !P2 ;  /* 0x0000000817027208 */ /* 0x000fe40005000000 */
[----:B------:R-:W-:Y:S02]  /*1000*/  IADD3 R0, R16, R21, R7 ;  /* 0x0000001510007210 */ /* 0x000fe40007ffe007 */
[----:B------:R-:W-:Y:S01]  /*1010*/  FSEL R23, R22, R9, !P2 ;  /* 0x0000000916177208 */ /* 0x000fe20005000000 */
[----:B---3--:R-:W-:Y:S01]  /*1020*/  FADD.FTZ R2, R2, R5 ;  /* 0x0000000502027221 */ /* 0x008fe20000010000 */
[----:B------:R-:W-:Y:S02]  /*1030*/  IADD3 R27, R10, R0, R13 ;  /* 0x000000000a1b7210 */ /* 0x000fe40007ffe00d */
[----:B----4-:R-:W-:-:S03]  /*1040*/  ISETP.NE.AND P1, PT, R6, RZ, PT ;  /* 0x000000ff0600720c */ /* 0x010fc60003f25270 */
[----:B------:R-:W-:Y:S02]  /*1050*/  IMAD.IADD R27, R27, 0x1, R6 ;  /* 0x000000011b1b7824 */ /* 0x000fe400078e0206 */
[----:B------:R-:W-:Y:S01]  /*1060*/  FADD.FTZ R23, R23, R4 ;  /* 0x0000000417177221 */ /* 0x000fe20000010000 */
[----:B------:R-:W-:-:S04]  /*1070*/  FSEL R24, R2, R5, !P1 ;  /* 0x0000000502187208 */ /* 0x000fc80004800000 */
        /* <DEDUP_REMOVED lines=50> */
[----:B------:R-:W0:Y:S01]  /*13a0*/  S2R R0, SR_TID.X ;  /* 0x0000000000007919 */ /* 0x000e220000002100 */
[----:B--2---:R-:W-:Y:S01]  /*13b0*/  @P6 IMAD.IADD R27, R27, 0x1, R28 ;  /* 0x000000011b1b6824 */ /* 0x004fe200078e021c */
[----:B------:R-:W-:Y:S02]  /*13c0*/  @P6 FSEL R24, R23, R24, !P0 ;  /* 0x0000001817186208 */ /* 0x000fe40004000000 */
[----:B------:R1:W2:Y:S04]  /*13d0*/  SHFL.UP PT, R28, R2, 0x1, RZ ;  /* 0x04200000021c7989 */ /* 0x0002a800000e00ff */
[----:B------:R1:W3:Y:S04]  /*13e0*/  SHFL.UP PT, R29, R27, 0x1, RZ ;  /* 0x042000001b1d7989 */ /* 0x0002e800000e00ff */
[----:B------:R-:W4:Y:S02]  /*13f0*/  SHFL.UP PT, R24, R24, 0x1, RZ ;  /* 0x0420000018187989 */ /* 0x000f2400000e00ff */
.L_x_2628:
[----:B-1----:R-:W-:Y:S01]  /*1400*/  P2R R2, PR, RZ, 0x2 ;  /* 0x00000002ff027803 */ /* 0x002fe20000000000 */
[----:B------:R-:W1:Y:S01]  /*1410*/  S2R R23, SR_CgaCtaId ;  /* 0x0000000000177919 */ /* 0x000e620000008800 */
        /* <DEDUP_REMOVED lines=8> */
[----:B----4-:R-:W-:Y:S01]  /*14a0*/  @!P0 FADD.FTZ R19, R24, R19 ;  /* 0x0000001318138221 */ /* 0x010fe20000010000 */
[----:B--2---:R-:W-:Y:S01]  /*14b0*/  @!P0 FADD.FTZ R17, R28, R17 ;  /* 0x000000111c118221 */ /* 0x004fe20000010000 */
[----:B---3--:R-:W-:Y:S01]  /*14c0*/  @P6 IMAD.IADD R7, R29, 0x1, R7 ;  /* 0x000000011d076824 */ /* 0x008fe200078e0207 */
[----:B-1----:R-:W-:Y:S01]  /*14d0*/  LEA R23, R23, R2, 0x18 ;  /* 0x0000000217177211 */ /* 0x002fe200078ec0ff */
[----:B------:R-:W-:Y:S01]  /*14e0*/  @!P5 FADD.FTZ R20, R20, R19 ;  /* 0x000000131414d221 */ /* 0x000fe20000010000 */
[----:B------:R-:W-:Y:S02]  /*14f0*/  @!P5 FADD.FTZ R18, R18, R17 ;  /* 0x000000111212d221 */ /* 0x000fe40000010000 */
[----:B------:R-:W-:Y:S01]  /*1500*/  IADD3 R21, R21, R7, RZ ;  /* 0x0000000715157210 */ /* 0x000fe20007ffe0ff */
[----:B------:R-:W-:Y:S01]  /*1510*/  @!P4 FADD.FTZ R14, R14, R20 ;  /* 0x000000140e0ec221 */ /* 0x000fe20000010000 */
[----:B------:R-:W-:Y:S01]  /*1520*/  @!P4 FADD.FTZ R15, R15, R18 ;  /* 0x000000120f0fc221 */ /* 0x000fe20000010000 */
[----:B0-----:R-:W-:-:S02]  /*1530*/  IMAD R22, R22, 0x54, R23 ;  /* 0x0000005416167824 */ /* 0x001fc400078e0217 */
[----:B------:R-:W-:Y:S02]  /*1540*/  IMAD.IADD R16, R16, 0x1, R21 ;  /* 0x0000000110107824 */ /* 0x000fe400078e0215 */
[----:B------:R-:W-:Y:S01]  /*1550*/  @!P3 FADD.FTZ R11, R11, R14 ;  /* 0x0000000e0b0bb221 */ /* 0x000fe20000010000 */
[----:B------:R-:W-:Y:S01]  /*1560*/  @!P3 FADD.FTZ R12, R12, R15 ;  /* 0x0000000f0c0cb221 */ /* 0x000fe20000010000 */
[----:B------:R0:W-:Y:S01]  /*1570*/  STS [R22+0x10], R7 ;  /* 0x0000100716007388 */ /* 0x0001e20000000800 */
[----:B------:R-:W-:Y:S02]  /*1580*/  IMAD.IADD R13, R13, 0x1, R16 ;  /* 0x000000010d0d7824 */ /* 0x000fe400078e0210 */
[----:B------:R-:W-:Y:S01]  /*1590*/  @!P2 FADD.FTZ R8, R8, R11 ;  /* 0x0000000b0808a221 */ /* 0x000fe20000010000 */
[----:B------:R-:W-:Y:S01]  /*15a0*/  @!P2 FADD.FTZ R9, R9, R12 ;  /* 0x0000000c0909a221 */ /* 0x000fe20000010000 */
[----:B------:R1:W-:Y:S02]  /*15b0*/  STS [R22+0x1c], R21 ;  /* 0x00001c1516007388 */ /* 0x0003e40000000800 */
[----:B------:R-:W-:Y:S01]  /*15c0*/  @!P1 FADD.FTZ R5, R5, R8 ;  /* 0x0000000805059221 */ /* 0x000fe20000010000 */
[----:B------:R-:W-:Y:S01]  /*15d0*/  @!P1 FADD.FTZ R4, R4, R9 ;  /* 0x0000000904049221 */ /* 0x000fe20000010000 */
[----:B------:R1:W-:Y:S01]  /*15e0*/  STS [R22+0x14], R19 ;  /* 0x0000141316007388 */ /* 0x0003e20000000800 */
[----:B0-----:R-:W-:-:S03]  /*15f0*/  IADD3 R7, R10, R13, RZ ;  /* 0x0000000d0a077210 */ /* 0x001fc60007ffe0ff */
[----:B------:R1:W-:Y:S02]  /*1600*/  STS [R22+0x18], R17 ;  /* 0x0000181116007388 */ /* 0x0003e40000000800 */
[----:B------:R-:W-:Y:S02]  /*1610*/  IMAD.IADD R6, R6, 0x1, R7 ;  /* 0x0000000106067824 */ /* 0x000fe400078e0207 */
        /* <DEDUP_REMOVED lines=14> */
.L_x_2608:
[----:B------:R-:W-:Y:S05]  /*1700*/  BSYNC B0 ;  /* 0x0000000000007941 */ /* 0x000fea0003800000 */
.L_x_2607:
[----:B-1----:R-:W1:Y:S01]  /*1710*/  S2R R11, SR_TID.X ;  /* 0x00000000000b7919 */ /* 0x002e620000002100 */
[----:B0-----:R-:W0:Y:S01]  /*1720*/  LDC R2, c[0x0][0x29c] ;  /* 0x0000a700ff027b82 */ /* 0x001e220000000800 */
[----:B------:R-:W-:Y:S01]  /*1730*/  MOV R8, 0x400 ;  /* 0x0000040000087802 */ /* 0x000fe20000000f00 */
[----:B------:R-:W-:Y:S05]  /*1740*/  WARPSYNC.ALL ;  /* 0x0000000000007948 */ /* 0x000fea0003800000 */
[----:B------:R-:W2:Y:S01]  /*1750*/  S2R R9, SR_CgaCtaId ;  /* 0x0000000000097919 */ /* 0x000ea20000008800 */
[----:B------:R-:W3:Y:S01]  /*1760*/  S2R R7, SR_TID.X ;  /* 0x0000000000077919 */ /* 0x000ee20000002100 */
[----:B0-----:R-:W-:-:S02]  /*1770*/  IMAD R0, R3, R2, RZ ;  /* 0x0000000203007224 */ /* 0x001fc400078e02ff */
[----:B-1----:R-:W-:-:S05]  /*1780*/  IMAD.WIDE.U32 R4, R11, -0x55555555, RZ ;  /* 0xaaaaaaab0b047825 */ /* 0x002fca00078e00ff */
        /* <DEDUP_REMOVED lines=36> */
.L_x_2609:
[----:B------:R-:W-:Y:S01]  /*19d0*/  HFMA2.MMA R25, -RZ, RZ, 0, 0 ;  /* 0x00000000ff197435 */ /* 0x000fe200000001ff */
[----:B------:R-:W-:Y:S01]  /*19e0*/  IMAD.MOV.U32 R23, RZ, RZ, R27 ;  /* 0x000000ffff177224 */ /* 0x000fe200078e001b */
[----:B------:R-:W-:Y:S01]  /*19f0*/  ISETP.NE.AND P6, PT, R27, RZ, PT ;  /* 0x000000ff1b00720c */ /* 0x000fe20003fc5270 */
[----:B------:R-:W-:Y:S02]  /*1a00*/  IMAD.MOV.U32 R22, RZ, RZ, 0x1 ;  /* 0x00000001ff167424 */ /* 0x000fe400078e00ff */
[----:B------:R-:W-:-:S10]  /*1a10*/  IMAD.MOV.U32 R26, RZ, RZ, -0x1 ;  /* 0xffffffffff1a7424 */ /* 0x000fd400078e00ff */
[----:B------:R-:W-:Y:S05]  /*1a20*/  WARPSYNC.COLLECTIVE R26, `(.L_x_2610) ;  /* 0x000000001a087348 */ /* 0x000fea0003c00000 */
[----:B------:R0:W1:Y:S02]  /*1a30*/  SHFL.UP P0, R28, R23, R22, R25 ;  /* 0x04000016171c7389 */ /* 0x0000640000000019 */
[----:B01----:R-:W-:Y:S01]  /*1a40*/  ENDCOLLECTIVE ;  /* 0x000000000000791b */ /* 0x003fe20003800000 */
.L_x_2610:
[----:B------:R-:W-:Y:S01]  /*1a50*/  MOV R23, R24 ;  /* 0x0000001800177202 */ /* 0x000fe20000000f00 */
[----:B------:R-:W-:-:S07]  /*1a60*/  IMAD.MOV.U32 R0, RZ, RZ, R28 ;  /* 0x000000ffff007224 */ /* 0x000fce00078e001c */
[----:B------:R-:W-:Y:S05]  /*1a70*/  WARPSYNC.COLLECTIVE R26, `(.L_x_2611) ;  /* 0x000000001a087348 */ /* 0x000fea0003c00000 */
[----:B------:R0:W1:Y:S02]  /*1a80*/  SHFL.UP P0, R28, R23, R22, R25 ;  /* 0x04000016171c7389 */ /* 0x0000640000000019 */
[----:B01----:R-:W-:Y:S01]  /*1a90*/  ENDCOLLECTIVE ;  /* 0x000000000000791b */ /* 0x003fe20003800000 */
.L_x_2611:
[----:B------:R-:W-:Y:S01]  /*1aa0*/  IMAD.MOV.U32 R23, RZ, RZ, R2 ;  /* 0x000000ffff177224 */ /* 0x000fe200078e0002 */
[----:B------:R-:W-:Y:S01]  /*1ab0*/  ISETP.GE.AND P0, PT, R29, 0x1, PT ;  /* 0x000000011d00780c */ /* 0x000fe20003f06270 */
[----:B------:R-:W-:-:S12]  /*1ac0*/  FADD.FTZ R28, R24, R28 ;  /* 0x0000001c181c7221 */ /* 0x000fd80000010000 */
[----:B------:R-:W-:-:S07]  /*1ad0*/  @P0 FSEL R24, R28, R24, !P6 ;  /* 0x000000181c180208 */ /* 0x000fce0007000000 */
[----:B------:R-:W-:Y:S05]  /*1ae0*/  WARPSYNC.COLLECTIVE R26, `(.L_x_2612) ;  /* 0x000000001a087348 */ /* 0x000fea0003c00000 */
[----:B------:R0:W1:Y:S02]  /*1af0*/  SHFL.UP P0, R28, R23, R22, R25 ;  /* 0x04000016171c7389 */ /* 0x0000640000000019 */
[----:B01----:R-:W-:Y:S01]  /*1b00*/  ENDCOLLECTIVE ;  /* 0x000000000000791b */ /* 0x003fe20003800000 */
.L_x_2612:
[----:B------:R-:W-:Y:S01]  /*1b10*/  IMAD.MOV.U32 R22, RZ, RZ, 0x2 ;  /* 0x00000002ff167424 */ /* 0x000fe200078e00ff */
[----:B------:R-:W-:Y:S01]  /*1b20*/  ISETP.GE.AND P0, PT, R29, 0x1, PT ;  /* 0x000000011d00780c */ /* 0x000fe20003f06270 */
[----:B------:R-:W-:-:S04]  /*1b30*/  IMAD.MOV.U32 R23, RZ, RZ, R28 ;  /* 0x000000ffff177224 */ /* 0x000fc800078e001c */
[----:B------:R-:W-:-:S08]  /*1b40*/  FADD.FTZ R28, R2, R23 ;  /* 0x00000017021c7221 */ /* 0x000fd00000010000 */
[----:B------:R-:W-:Y:S02]  /*1b50*/  @P0 IADD3 R27, R27, R0, RZ ;  /* 0x000000001b1b0210 */ /* 0x000fe40007ffe0ff */
[----:B------:R-:W-:Y:S02]  /*1b60*/  @P0 FSEL R2, R28, R2, !P6 ;  /* 0x000000021c020208 */ /* 0x000fe40007000000 */
[----:B------:R-:W-:Y:S01]  /*1b70*/  ISETP.NE.AND P6, PT, R27, RZ, PT ;  /* 0x000000ff1b00720c */ /* 0x000fe20003fc5270 */
[----:B------:R-:W-:-:S12]  /*1b80*/  IMAD.MOV.U32 R23, RZ, RZ, R27 ;  /* 0x000000ffff177224 */ /* 0x000fd800078e001b */
[----:B------:R-:W-:Y:S05]  /*1b90*/  WARPSYNC.COLLECTIVE R26, `(.L_x_2613) ;  /* 0x000000001a087348 */ /* 0x000fea0003c00000 */
[----:B------:R0:W1:Y:S02]  /*1ba0*/  SHFL.UP P0, R28, R23, R22, R25 ;  /* 0x04000016171c7389 */ /* 0x0000640000000019 */
[----:B01----:R-:W-:Y:S01]  /*1bb0*/  ENDCOLLECTIVE ;  /* 0x000000000000791b */ /* 0x003fe20003800000 */
.L_x_2613:
[----:B------:R-:W-:Y:S01]  /*1bc0*/  IMAD.MOV.U32 R23, RZ, RZ, R24 ;  /* 0x000000ffff177224 */ /* 0x000fe200078e0018 */
[----:B------:R-:W-:-:S07]  /*1bd0*/  MOV R0, R28 ;  /* 0x0000001c00007202 */ /* 0x000fce0000000f00 */
[----:B------:R-:W-:Y:S05]  /*1be0*/  WARPSYNC.COLLECTIVE R26, `(.L_x_2614) ;  /* 0x000000001a087348 */ /* 0x000fea0003c00000 */
[----:B------:R0:W1:Y:S02]  /*1bf0*/  SHFL.UP P0, R28, R23, R22, R25 ;  /* 0x04000016171c7389 */ /* 0x0000640000000019 */
[----:B01----:R-:W-:Y:S01]  /*1c00*/  ENDCOLLECTIVE ;  /* 0x000000000000791b */ /* 0x003fe20003800000 */
.L_x_2614:
[----:B------:R-:W-:Y:S01]  /*1c10*/  IMAD.MOV.U32 R23, RZ, RZ, R2 ;  /* 0x000000ffff177224 */ /* 0x000fe200078e0002 */
[----:B------:R-:W-:Y:S01]  /*1c20*/  ISETP.GE.AND P0, PT, R29, 0x2, PT ;  /* 0x000000021d00780c */ /* 0x000fe20003f06270 */
[----:B------:R-:W-:-:S12]  /*1c30*/  FADD.FTZ R28, R24, R28 ;  /* 0x0000001c181c7221 */ /* 0x000fd80000010000 */
[----:B------:R-:W-:-:S07]  /*1c40*/  @P0 FSEL R24, R28, R24, !P6 ;  /* 0x000000181c180208 */ /* 0x000fce0007000000 */
[----:B------:R-:W-:Y:S05]  /*1c50*/  WARPSYNC.COLLECTIVE R26, `(.L_x_2615) ;  /* 0x000000001a087348 */ /* 0x000fea0003c00000 */
[----:B------:R0:W1:Y:S02]  /*1c60*/  SHFL.UP P0, R28, R23, R22, R25 ;  /* 0x04000016171c7389 */ /* 0x0000640000000019 */
[----:B01----:R-:W-:Y:S01]  /*1c70*/  ENDCOLLECTIVE ;  /* 0x000000000000791b */ /* 0x003fe20003800000 */
.L_x_2615:
[----:B------:R-:W-:Y:S01]  /*1c80*/  HFMA2.MMA R22, -RZ, RZ, 0, 2.384185791015625e-07 ;  /* 0x00000004ff167435 */ /* 0x000fe200000001ff */
[----:B------:R-:W-:Y:S02]  /*1c90*/  ISETP.GE.AND P0, PT, R29, 0x2, PT ;  /* 0x000000021d00780c */ /* 0x000fe40003f06270 */
[----:B------:R-:W-:-:S05]  /*1ca0*/  MOV R23, R28 ;  /* 0x0000001c00177202 */ /* 0x000fca0000000f00 */
[----:B------:R-:W-:-:S06]  /*1cb0*/  FADD.FTZ R28, R2, R23 ;  /* 0x00000017021c7221 */ /* 0x000fcc0000010000 */
[----:B------:R-:W-:Y:S01]  /*1cc0*/  @P0 IMAD.IADD R27, R27, 0x1, R0 ;  /* 0x000000011b1b0824 */ /* 0x000fe200078e0200 */
[----:B------:R-:W-:-:S03]  /*1cd0*/  @P0 FSEL R2, R28, R2, !P6 ;  /* 0x000000021c020208 */ /* 0x000fc60007000000 */
[----:B------:R-:W-:Y:S01]  /*1ce0*/  IMAD.MOV.U32 R23, RZ, RZ, R27 ;  /* 0x000000ffff177224 */ /* 0x000fe200078e001b */
[----:B------:R-:W-:-:S13]  /*1cf0*/  ISETP.NE.AND P6, PT, R27, RZ, PT ;  /* 0x000000ff1b00720c */ /* 0x000fda0003fc5270 */
[----:B------:R-:W-:Y:S05]  /*1d00*/  WARPSYNC.COLLECTIVE R26, `(.L_x_2616) ;  /* 0x000000001a087348 */ /* 0x000fea0003c00000 */
[----:B------:R0:W1:Y:S02]  /*1d10*/  SHFL.UP P0, R28, R23, R22, R25 ;  /* 0x04000016171c7389 */ /* 0x0000640000000019 */
[----:B01----:R-:W-:Y:S01]  /*1d20*/  ENDCOLLECTIVE ;  /* 0x000000000000791b */ /* 0x003fe20003800000 */
.L_x_2616:
[----:B------:R-:W-:Y:S02]  /*1d30*/  IMAD.MOV.U32 R23, RZ, RZ, R24 ;  /* 0x000000ffff177224 */ /* 0x000fe400078e0018 */
[----:B------:R-:W-:-:S07]  /*1d40*/  IMAD.MOV.U32 R0, RZ, RZ, R28 ;  /* 0x000000ffff007224 */ /* 0x000fce00078e001c */
[----:B------:R-:W-:Y:S05]  /*1d50*/  WARPSYNC.COLLECTIVE R26, `(.L_x_2617) ;  /* 0x000000001a087348 */ /* 0x000fea0003c00000 */
[----:B------:R0:W1:Y:S02]  /*1d60*/  SHFL.UP P0, R28, R23, R22, R25 ;  /* 0x04000016171c7389 */ /* 0x0000640000000019 */
[----:B01----:R-:W-:Y:S01]  /*1d70*/  ENDCOLLECTIVE ;  /* 0x000000000000791b */ /* 0x003fe20003800000 */
.L_x_2617:
[----:B------:R-:W-:Y:S02]  /*1d80*/  MOV R23, R2 ;  /* 0x0000000200177202 */ /* 0x000fe40000000f00 */
[----:B------:R-:W-:Y:S01]  /*1d90*/  ISETP.GE.AND P0, PT, R29, 0x4, PT ;  /* 0x000000041d00780c */ /* 0x000fe20003f06270 */
[----:B------:R-:W-:-:S12]  /*1da0*/  FADD.FTZ R28, R24, R28 ;  /* 0x0000001c181c7221 */ /* 0x000fd80000010000 */
[----:B------:R-:W-:-:S07]  /*1db0*/  @P0 FSEL R24, R28, R24, !P6 ;  /* 0x000000181c180208 */ /* 0x000fce0007000000 */
[----:B------:R-:W-:Y:S05]  /*1dc0*/  WARPSYNC.COLLECTIVE R26, `(.L_x_2618) ;  /* 0x000000001a087348 */ /* 0x000fea0003c00000 */
[----:B------:R0:W1:Y:S02]  /*1dd0*/  SHFL.UP P0, R28, R23, R22, R25 ;  /* 0x04000016171c7389 */ /* 0x0000640000000019 */
[----:B01----:R-:W-:Y:S01]  /*1de0*/  ENDCOLLECTIVE ;  /* 0x000000000000791b */ /* 0x003fe20003800000 */
.L_x_2618:
[----:B------:R-:W-:Y:S01]  /*1df0*/  IMAD.MOV.U32 R22, RZ, RZ, 0x8 ;  /* 0x00000008ff167424 */ /* 0x000fe200078e00ff */
[----:B------:R-:W-:Y:S01]  /*1e00*/  ISETP.GE.AND P0, PT, R29, 0x4, PT ;  /* 0x000000041d00780c */ /* 0x000fe20003f06270 */
[----:B------:R-:W-:-:S04]  /*1e10*/  IMAD.MOV.U32 R23, RZ, RZ, R28 ;  /* 0x000000ffff177224 */ /* 0x000fc800078e001c */
[----:B------:R-:W-:-:S08]  /*1e20*/  FADD.FTZ R28, R2, R23 ;  /* 0x00000017021c7221 */ /* 0x000fd00000010000 */
[----:B------:R-:W-:Y:S01]  /*1e30*/  @P0 IMAD.IADD R27, R27, 0x1, R0 ;  /* 0x000000011b1b0824 */ /* 0x000fe200078e0200 */
[----:B------:R-:W-:-:S04]  /*1e40*/  @P0 FSEL R2, R28, R2, !P6 ;  /* 0x000000021c020208 */ /* 0x000fc80007000000 */
[----:B------:R-:W-:Y:S02]  /*1e50*/  MOV R23, R27 ;  /* 0x0000001b00177202 */ /* 0x000fe40000000f00 */
[----:B------:R-:W-:-:S13]  /*1e60*/  ISETP.NE.AND P6, PT, R27, RZ, PT ;  /* 0x000000ff1b00720c */ /* 0x000fda0003fc5270 */
[----:B------:R-:W-:Y:S05]  /*1e70*/  WARPSYNC.COLLECTIVE R26, `(.L_x_2619) ;  /* 0x000000001a087348 */ /* 0x000fea0003c00000 */
[----:B------:R0:W1:Y:S02]  /*1e80*/  SHFL.UP P0, R28, R23, R22, R25 ;  /* 0x04000016171c7389 */ /* 0x0000640000000019 */
[----:B01----:R-:W-:Y:S01]  /*1e90*/  ENDCOLLECTIVE ;  /* 0x000000000000791b */ /* 0x003fe20003800000 */
.L_x_2619:
[----:B------:R-:W-:Y:S01]  /*1ea0*/  MOV R23, R24 ;  /* 0x0000001800177202 */ /* 0x000fe20000000f00 */
[----:B------:R-:W-:-:S07]  /*1eb0*/  IMAD.MOV.U32 R0, RZ, RZ, R28 ;  /* 0x000000ffff007224 */ /* 0x000fce00078e001c */
[----:B------:R-:W-:Y:S05]  /*1ec0*/  WARPSYNC.COLLECTIVE R26, `(.L_x_2620) ;  /* 0x000000001a087348 */ /* 0x000fea0003c00000 */
[----:B------:R0:W1:Y:S02]  /*1ed0*/  SHFL.UP P0, R28, R23, R22, R25 ;  /* 0x04000016171c7389 */ /* 0x0000640000000019 */
[----:B01----:R-:W-:Y:S01]  /*1ee0*/  ENDCOLLECTIVE ;  /* 0x000000000000791b */ /* 0x003fe20003800000 */
.L_x_2620:
[----:B------:R-:W-:Y:S01]  /*1ef0*/  IMAD.MOV.U32 R23, RZ, RZ, R2 ;  /* 0x000000ffff177224 */ /* 0x000fe200078e0002 */
[----:B------:R-:W-:Y:S01]  /*1f00*/  ISETP.GE.AND P0, PT, R29, 0x8, PT ;  /* 0x000000081d00780c */ /* 0x000fe20003f06270 */
[----:B------:R-:W-:-:S12]  /*1f10*/  FADD.FTZ R28, R24, R28 ;  /* 0x0000001c181c7221 */ /* 0x000fd80000010000 */
[----:B------:R-:W-:-:S07]  /*1f20*/  @P0 FSEL R24, R28, R24, !P6 ;  /* 0x000000181c180208 */ /* 0x000fce0007000000 */
[----:B------:R-:W-:Y:S05]  /*1f30*/  WARPSYNC.COLLECTIVE R26, `(.L_x_2621) ;  /* 0x000000001a087348 */ /* 0x000fea0003c00000 */
[----:B------:R0:W1:Y:S02]  /*1f40*/  SHFL.UP P0, R28, R23, R22, R25 ;  /* 0x04000016171c7389 */ /* 0x0000640000000019 */
[----:B01----:R-:W-:Y:S01]  /*1f50*/  ENDCOLLECTIVE ;  /* 0x000000000000791b */ /* 0x003fe20003800000 */
.L_x_2621:
        /* <DEDUP_REMOVED lines=11> */
.L_x_2622:
[----:B------:R-:W-:Y:S01]  /*2010*/  IMAD.MOV.U32 R23, RZ, RZ, R24 ;  /* 0x000000ffff177224 */ /* 0x000fe200078e0018 */
[----:B------:R-:W-:-:S13]  /*2020*/  ISETP.GE.AND P0, PT, R29, 0x10, PT ;  /* 0x000000101d00780c */ /* 0x000fda0003f06270 */
[----:B------:R-:W-:-:S07]  /*2030*/  @P0 IADD3 R27, R27, R28, RZ ;  /* 0x0000001c1b1b0210 */ /* 0x000fce0007ffe0ff */
[----:B------:R-:W-:Y:S05]  /*2040*/  WARPSYNC.COLLECTIVE R26, `(.L_x_2623) ;  /* 0x000000001a087348 */ /* 0x000fea0003c00000 */
[----:B------:R0:W1:Y:S02]  /*2050*/  SHFL.UP P0, R28, R23, R22, R25 ;  /* 0x04000016171c7389 */ /* 0x0000640000000019 */
[----:B01----:R-:W-:Y:S01]  /*2060*/  ENDCOLLECTIVE ;  /* 0x000000000000791b */ /* 0x003fe20003800000 */
.L_x_2623:
[----:B------:R-:W-:Y:S01]  /*2070*/  MOV R23, R2 ;  /* 0x0000000200177202 */ /* 0x000fe20000000f00 */
[----:B------:R-:W-:-:S07]  /*2080*/  IMAD.MOV.U32 R0, RZ, RZ, R28 ;  /* 0x000000ffff007224 */ /* 0x000fce00078e001c */
[----:B------:R-:W-:Y:S05]  /*2090*/  WARPSYNC.COLLECTIVE R26, `(.L_x_2624) ;  /* 0x000000001a087348 */ /* 0x000fea0003c00000 */
[----:B------:R0:W1:Y:S02]  /*20a0*/  SHFL.UP P0, R28, R23, R22, R25 ;  /* 0x04000016171c7389 */ /* 0x0000640000000019 */
[----:B01----:R-:W-:Y:S01]  /*20b0*/  ENDCOLLECTIVE ;  /* 0x000000000000791b */ /* 0x003fe20003800000 */
.L_x_2624:
[----:B------:R-:W-:Y:S01]  /*20c0*/  HFMA2.MMA R22, -RZ, RZ, 0, 5.9604644775390625e-08 ;  /* 0x00000001ff167435 */ /* 0x000fe200000001ff */
[----:B------:R-:W-:Y:S01]  /*20d0*/  ISETP.GE.AND P0, PT, R29, 0x10, PT ;  /* 0x000000101d00780c */ /* 0x000fe20003f06270 */
[----:B------:R-:W-:Y:S02]  /*20e0*/  IMAD.MOV.U32 R23, RZ, RZ, R28 ;  /* 0x000000ffff177224 */ /* 0x000fe400078e001c */
[----:B------:R-:W-:Y:S02]  /*20f0*/  FADD.FTZ R29, R24, R0 ;  /* 0x00000000181d7221 */ /* 0x000fe40000010000 */
[----:B------:R-:W0:Y:S01]  /*2100*/  S2R R0, SR_TID.X ;  /* 0x0000000000007919 */ /* 0x000e220000002100 */
[----:B------:R-:W-:Y:S01]  /*2110*/  FADD.FTZ R28, R2, R23 ;  /* 0x00000017021c7221 */ /* 0x000fe20000010000 */
[----:B------:R-:W-:-:S06]  /*2120*/  IMAD.MOV.U32 R23, RZ, RZ, R27 ;  /* 0x000000ffff177224 */ /* 0x000fcc00078e001b */
[----:B------:R-:W-:Y:S02]  /*2130*/  @P0 FSEL R2, R28, R2, !P6 ;  /* 0x000000021c020208 */ /* 0x000fe40007000000 */
[----:B------:R-:W-:-:S07]  /*2140*/  @P0 FSEL R24, R29, R24, !P6 ;  /* 0x000000181d180208 */ /* 0x000fce0007000000 */
[----:B0-----:R-:W-:Y:S05]  /*2150*/  WARPSYNC.COLLECTIVE R26, `(.L_x_2625) ;  /* 0x000000001a087348 */ /* 0x001fea0003c00000 */
[----:B------:R1:W2:Y:S02]  /*2160*/  SHFL.UP P0, R28, R23, R22, R25 ;  /* 0x04000016171c7389 */ /* 0x0002a40000000019 */
[----:B012---:R-:W-:Y:S01]  /*2170*/  ENDCOLLECTIVE ;  /* 0x000000000000791b */ /* 0x007fe20003800000 */
.L_x_2625:
[----:B------:R-:W-:Y:S02]  /*2180*/  IMAD.MOV.U32 R23, RZ, RZ, R24 ;  /* 0x000000ffff177224 */ /* 0x000fe400078e0018 */
[----:B------:R-:W-:-:S07]  /*2190*/  IMAD.MOV.U32 R29, RZ, RZ, R28 ;  /* 0x000000ffff1d7224 */ /* 0x000fce00078e001c */
[----:B------:R-:W-:Y:S05]  /*21a0*/  WARPSYNC.COLLECTIVE R26, `(.L_x_2626) ;  /* 0x000000001a087348 */ /* 0x000fea0003c00000 */
[----:B------:R0:W1:Y:S02]  /*21b0*/  SHFL.UP P0, R28, R23, R22, R25 ;  /* 0x04000016171c7389 */ /* 0x0000640000000019 */
[----:B01----:R-:W-:Y:S01]  /*21c0*/  ENDCOLLECTIVE ;  /* 0x000000000000791b */ /* 0x003fe20003800000 */
.L_x_2626:
[----:B------:R-:W-:Y:S01]  /*21d0*/  IMAD.MOV.U32 R23, RZ, RZ, R2 ;  /* 0x000000ffff177224 */ /* 0x000fe200078e0002 */
[----:B------:R-:W-:-:S07]  /*21e0*/  MOV R24, R28 ;  /* 0x0000001c00187202 */ /* 0x000fce0000000f00 */
[----:B------:R-:W-:Y:S05]  /*21f0*/  WARPSYNC.COLLECTIVE R26, `(.L_x_2627) ;  /* 0x000000001a087348 */ /* 0x000fea0003c00000 */
[----:B------:R0:W1:Y:S02]  /*2200*/  SHFL.UP P0, R28, R23, R22, R25 ;  /* 0x04000016171c7389 */ /* 0x0000640000000019 */
[----:B01----:R-:W-:Y:S01]  /*2210*/  ENDCOLLECTIVE ;  /* 0x000000000000791b */ /* 0x003fe20003800000 */
.L_x_2627:
[----:B------:R-:W-:Y:S05]  /*2220*/  BRA `(.L_x_2628) ;  /* 0xfffffff000747947 */ /* 0x000fea000383ffff */
.L_x_2629:
        /* <DEDUP_REMOVED lines=13> */
.L_x_4482:


//--------------------- .text._Z30group_norm_nhwc_fwd_sum_kernelI11Bf16IOFp32WLi448EEv26Group_norm_nhwc_fwd_params --------------------------
	.section	.text._Z30group_norm_nhwc_fwd_sum_kernelI11Bf16IOFp32WLi448EEv26Group_norm_nhwc_fwd_params,"ax",@progbits
	.align	128
        .global         _Z30group_norm_nhwc_fwd_sum_kernelI11Bf16IOFp32WLi448EEv26Group_norm_nhwc_fwd_params
        .type           _Z30group_norm_nhwc_fwd_sum_kernelI11Bf16IOFp32WLi448EEv26Group_norm_nhwc_fwd_params,@function
        .size           _Z30group_norm_nhwc_fwd_sum_kernelI11Bf16IOFp32WLi448EEv26Group_norm_nhwc_fwd_params,(.L_x_4483 - _Z30group_norm_nhwc_fwd_sum_kernelI11Bf16IOFp32WLi448EEv26Group_norm_nhwc_fwd_params)
        .other          _Z30group_norm_nhwc_fwd_sum_kernelI11Bf16IOFp32WLi448EEv26Group_norm_nhwc_fwd_params,@"STO_CUDA_ENTRY STV_DEFAULT"
_Z30group_norm_nhwc_fwd_sum_kernelI11Bf16IOFp32WLi448EEv26Group_norm_nhwc_fwd_params:
.text._Z30group_norm_nhwc_fwd_sum_kernelI11Bf16IOFp32WLi448EEv26Group_norm_nhwc_fwd_params:
        /* <DEDUP_REMOVED lines=41> */
[----:B------:R-:W-:-:S12]  /*0290*/  IMAD.MOV.U32 R20, RZ, RZ, R16 ;  /* 0x000000ffff147224 */ /* 0x000fd800078e0010 */
.L_x_2632:
        /* <DEDUP_REMOVED lines=14> */
[----:B------:R-:W-:-:S03]  /*0380*/  ISETP.NE.AND P1, PT, R17, RZ, PT ;  /* 0x000000ff1100720c */ /* 0x000fc60003f25270 */
[----:B------:R-:W-:Y:S01]  /*0390*/  IMAD.X R19, RZ, RZ, R19, P2 ;  /* 0x000000ffff137224 */ /* 0x000fe200010e0613 */
[C---:B--2---:R-:W-:Y:S02]  /*03a0*/  @!P0 PRMT R10, R12.reuse, 0x7632, R10 ;  /* 0x000076320c0a8816 */ /* 0x044fe4000000000a */
        /* <DEDUP_REMOVED lines=9> */
.L_x_2631:
        /* <DEDUP_REMOVED lines=14> */
.L_x_2633:
[----:B------:R-:W0:Y:S01]  /*0520*/  @!P0 LDC.64 R34, c[0x0][0x270] ;  /* 0x00009c00ff228b82 */ /* 0x000e220000000a00 */
[----:B------:R-:W-:Y:S02]  /*0530*/  @!P0 IMAD.MOV.U32 R8, RZ, RZ, R2 ;  /* 0x000000ffff088224 */ /* 0x000fe400078e0002 */
[----:B------:R-:W-:-:S05]  /*0540*/  @!P0 IMAD.MOV.U32 R9, RZ, RZ, R15 ;  /* 0x000000ffff098224 */ /* 0x000fca00078e000f */
[----:B------:R-:W1:Y:S08]  /*0550*/  @!P0 LDC.64 R36, c[0x0][0x270] ;  /* 0x00009c00ff248b82 */ /* 0x000e700000000a00 */
[----:B------:R-:W2:Y:S08]  /*0560*/  @!P0 LDC.64 R26, c[0x0][0x220] ;  /* 0x00008800ff1a8b82 */ /* 0x000eb00000000a00 */
[----:B------:R-:W3:Y:S01]  /*0570*/  @!P0 LDC.64 R28, c[0x0][0x220] ;  /* 0x00008800ff1c8b82 */ /* 0x000ee20000000a00 */
[----:B0-----:R-:W-:-:S02]  /*0580*/  @!P0 IMAD R10, R17, R34, RZ ;  /* 0x00000022110a8224 */ /* 0x001fc400078e02ff */
[----:B------:R-:W-:-:S04]  /*0590*/  @!P0 IMAD.WIDE.U32 R30, R20, R34, R8 ;  /* 0x00000022141e8225 */ /* 0x000fc800078e0008 */
[----:B------:R-:W-:Y:S01]  /*05a0*/  @!P0 IMAD R35, R20, R35, R10 ;  /* 0x0000002314238224 */ /* 0x000fe200078e020a */
[----:B------:R-:W0:Y:S01]  /*05b0*/  @!P0 LDC.64 R24, c[0x0][0x270] ;  /* 0x00009c00ff188b82 */ /* 0x000e220000000a00 */
[-C--:B-1----:R-:W-:Y:S02]  /*05c0*/  @!P0 IMAD R22, R19, R36.reuse, RZ ;  /* 0x0000002413168224 */ /* 0x082fe400078e02ff */
[----:B------:R-:W-:Y:S01]  /*05d0*/  @!P0 IMAD.WIDE.U32 R32, R18, R36, R8 ;  /* 0x0000002412208225 */ /* 0x000fe200078e0008 */
[----:B------:R-:W-:-:S03]  /*05e0*/  @!P0 IADD3 R31, R31, R35, RZ ;  /* 0x000000231f1f8210 */ /* 0x000fc60007ffe0ff */
[----:B------:R-:W-:Y:S01]  /*05f0*/  @!P0 IMAD R37, R18, R37, R22 ;  /* 0x0000002512258224 */ /* 0x000fe200078e0216 */
[----:B------:R-:W1:Y:S01]  /*0600*/  @!P0 LDC.64 R12, c[0x0][0x270] ;  /* 0x00009c00ff0c8b82 */ /* 0x000e620000000a00 */
[----:B--2---:R-:W-:Y:S02]  /*0610*/  @!P0 LEA R26, P2, R32, R26, 0x1 ;  /* 0x0000001a201a8211 */ /* 0x004fe400078408ff */
[----:B------:R-:W-:-:S05]  /*0620*/  @!P0 IMAD.IADD R22, R33, 0x1, R37 ;  /* 0x0000000121168824 */ /* 0x000fca00078e0225 */
[----:B------:R-:W2:Y:S01]  /*0630*/  @!P0 LDC.64 R10, c[0x0][0x220] ;  /* 0x00008800ff0a8b82 */ /* 0x000ea20000000a00 */
[----:B---3--:R-:W-:Y:S02]  /*0640*/  @!P0 LEA R28, P1, R30, R28, 0x1 ;  /* 0x0000001c1e1c8211 */ /* 0x008fe400078208ff */
[----:B------:R-:W-:Y:S02]  /*0650*/  @!P0 LEA.HI.X R27, R32, R27, R22, 0x1, P2 ;  /* 0x0000001b201b8211 */ /* 0x000fe400010f0c16 */
[----:B------:R-:W-:-:S03]  /*0660*/  @!P0 LEA.HI.X R29, R30, R29, R31, 0x1, P1 ;  /* 0x0000001d1e1d8211 */ /* 0x000fc600008f0c1f */
[----:B------:R-:W3:Y:S01]  /*0670*/  @!P0 LDC.64 R8, c[0x0][0x220] ;  /* 0x00008800ff088b82 */ /* 0x000ee20000000a00 */
[----:B------:R4:W5:Y:S01]  /*0680*/  @!P0 LDG.E R32, desc[UR4][R26.64] ;  /* 0x000000041a208981 */ /* 0x000962000c1e1900 */
[----:B0-----:R-:W-:-:S03]  /*0690*/  @!P0 IMAD R22, R21, R24, RZ ;  /* 0x0000001815168224 */ /* 0x001fc600078e02ff */
[----:B------:R-:W5:Y:S01]  /*06a0*/  @!P0 LDG.E R28, desc[UR4][R28.64] ;  /* 0x000000041c1c8981 */ /* 0x000f62000c1e1900 */
[C---:B------:R-:W-:Y:S02]  /*06b0*/  @!P0 IMAD R33, R16.reuse, R25, R22 ;  /* 0x0000001910218224 */ /* 0x040fe400078e0216 */
[----:B----4-:R-:W-:Y:S02]  /*06c0*/  @!P0 IMAD.MOV.U32 R26, RZ, RZ, R2 ;  /* 0x000000ffff1a8224 */ /* 0x010fe400078e0002 */
[--C-:B------:R-:W-:Y:S02]  /*06d0*/  @!P0 IMAD.MOV.U32 R27, RZ, RZ, R15.reuse ;  /* 0x000000ffff1b8224 */ /* 0x100fe400078e000f */
[----:B------:R-:W-:Y:S02]  /*06e0*/  @!P0 IMAD.MOV.U32 R25, RZ, RZ, R15 ;  /* 0x000000ffff198224 */ /* 0x000fe400078e000f */
[----:B------:R-:W-:Y:S01]  /*06f0*/  @!P0 IMAD.WIDE.U32 R30, R16, R24, R26 ;  /* 0x00000018101e8225 */ /* 0x000fe200078e001a */
[----:B------:R-:W-:-:S03]  /*0700*/  @!P0 MOV R24, R2 ;  /* 0x0000000200188202 */ /* 0x000fc60000000f00 */
[----:B-1----:R-:W-:Y:S01]  /*0710*/  @!P0 IMAD R34, R23, R12, RZ ;  /* 0x0000000c17228224 */ /* 0x002fe200078e02ff */
[----:B--2---:R-:W-:Y:S01]  /*0720*/  @!P0 LEA R10, P1, R30, R10, 0x1 ;  /* 0x0000000a1e0a8211 */ /* 0x004fe200078208ff */
[----:B------:R-:W-:Y:S02]  /*0730*/  @!P0 IMAD.IADD R22, R31, 0x1, R33 ;  /* 0x000000011f168824 */ /* 0x000fe400078e0221 */
[----:B------:R-:W-:-:S04]  /*0740*/  @!P0 IMAD.WIDE.U32 R24, R14, R12, R24 ;  /* 0x0000000c0e188225 */ /* 0x000fc800078e0018 */
[----:B------:R-:W-:Y:S01]  /*0750*/  @!P0 IMAD R13, R14, R13, R34 ;  /* 0x0000000d0e0d8224 */ /* 0x000fe200078e0222 */
[----:B------:R-:W-:Y:S02]  /*0760*/  @!P0 LEA.HI.X R11, R30, R11, R22, 0x1, P1 ;  /* 0x0000000b1e0b8211 */ /* 0x000fe400008f0c16 */
[C---:B---3--:R-:W-:Y:S01]  /*0770*/  @!P0 LEA R8, P1, R24.reuse, R8, 0x1 ;  /* 0x0000000818088211 */ /* 0x048fe200078208ff */
[----:B------:R-:W-:Y:S02]  /*0780*/  @!P0 IMAD.IADD R12, R25, 0x1, R13 ;  /* 0x00000001190c8824 */ /* 0x000fe400078e020d */
[----:B------:R-:W2:Y:S03]  /*0790*/  @!P0 LDG.E R10, desc[UR4][R10.64] ;  /* 0x000000040a0a8981 */ /* 0x000ea6000c1e1900 */
[----:B------:R-:W-:-:S05]  /*07a0*/  @!P0 LEA.HI.X R9, R24, R9, R12, 0x1, P1 ;  /* 0x0000000918098211 */ /* 0x000fca00008f0c0c */
[----:B------:R0:W3:Y:S01]  /*07b0*/  @!P0 LDG.E R25, desc[UR4][R8.64] ;  /* 0x0000000408198981 */ /* 0x0000e2000c1e1900 */
[----:B------:R-:W-:Y:S02]  /*07c0*/  PRMT R13, RZ, 0x7610, R13 ;  /* 0x00007610ff0d7816 */ /* 0x000fe4000000000d */
[----:B------:R-:W-:Y:S02]  /*07d0*/  PRMT R22, RZ, 0x7610, R22 ;  /* 0x00007610ff167816 */ /* 0x000fe40000000016 */
[----:B------:R-:W-:Y:S02]  /*07e0*/  PRMT R12, RZ, 0x7610, R12 ;  /* 0x00007610ff0c7816 */ /* 0x000fe4000000000c */
[----:B------:R-:W-:Y:S02]  /*07f0*/  PRMT R24, RZ, 0x7610, R24 ;  /* 0x00007610ff187816 */ /* 0x000fe40000000018 */
[----:B------:R-:W-:-:S04]  /*0800*/  IADD3 R20, P2, R20, 0x4, RZ ;  /* 0x0000000414147810 */ /* 0x000fc80007f5e0ff */
[----:B------:R-:W-:Y:S02]  /*0810*/  ISETP.GE.AND P1, PT, R20, R7, PT ;  /* 0x000000071400720c */ /* 0x000fe40003f26270 */
[----:B------:R-:W-:Y:S02]  /*0820*/  IADD3 R18, P5, R18, 0x4, RZ ;  /* 0x0000000412127810 */ /* 0x000fe40007fbe0ff */
[----:B------:R-:W-:Y:S02]  /*0830*/  IADD3 R16, P4, R16, 0x4, RZ ;  /* 0x0000000410107810 */ /* 0x000fe40007f9e0ff */
[----:B------:R-:W-:Y:S01]  /*0840*/  IADD3 R14, P3, R14, 0x4, RZ ;  /* 0x000000040e0e7810 */ /* 0x000fe20007f7e0ff */
[----:B------:R-:W-:Y:S01]  /*0850*/  IMAD.X R19, RZ, RZ, R19, P5 ;  /* 0x000000ffff137224 */ /* 0x000fe200028e0613 */
[----:B------:R-:W-:Y:S01]  /*0860*/  IADD3.X R17, RZ, R17, RZ, P2, !PT ;  /* 0x00000011ff117210 */ /* 0x000fe200017fe4ff */
[----:B------:R-:W-:Y:S02]  /*0870*/  IMAD.X R21, RZ, RZ, R21, P4 ;  /* 0x000000ffff157224 */ /* 0x000fe400020e0615 */
[----:B------:R-:W-:Y:S01]  /*0880*/  IMAD.X R23, RZ, RZ, R23, P3 ;  /* 0x000000ffff177224 */ /* 0x000fe200018e0617 */
[----:B-----5:R-:W-:-:S02]  /*0890*/  @!P0 PRMT R13, R28, 0x7632, R13 ;  /* 0x000076321c0d8816 */ /* 0x020fc4000000000d */
[----:B------:R-:W-:Y:S02]  /*08a0*/  @!P0 PRMT R22, R28, 0x7610, R22 ;  /* 0x000076101c168816 */ /* 0x000fe40000000016 */
[----:B------:R-:W-:-:S03]  /*08b0*/  SHF.L.U32 R13, R13, 0x10, RZ ;  /* 0x000000100d0d7819 */ /* 0x000fc600000006ff */
[----:B------:R-:W-:Y:S01]  /*08c0*/  IMAD.U32 R22, R22, 0x10000, RZ ;  /* 0x0001000016167824 */ /* 0x000fe200078e00ff */
[C---:B------:R-:W-:Y:S01]  /*08d0*/  @!P0 PRMT R12, R32.reuse, 0x7632, R12 ;  /* 0x00007632200c8816 */ /* 0x040fe2000000000c */
[----:B0-----:R-:W-:Y:S01]  /*08e0*/  FMUL.FTZ R9, R13, R13 ;  /* 0x0000000d0d097220 */ /* 0x001fe20000410000 */
[----:B------:R-:W-:Y:S01]  /*08f0*/  @!P0 PRMT R24, R32, 0x7610, R24 ;  /* 0x0000761020188816 */ /* 0x000fe20000000018 */
[----:B------:R-:W-:Y:S02]  /*0900*/  FADD.FTZ R8, R22, R13 ;  /* 0x0000000d16087221 */ /* 0x000fe40000010000 */
[----:B------:R-:W-:Y:S02]  /*0910*/  IMAD.U32 R11, R12, 0x10000, RZ ;  /* 0x000100000c0b7824 */ /* 0x000fe400078e00ff */
[----:B------:R-:W-:Y:S01]  /*0920*/  FFMA.FTZ R9, R22, R22, R9 ;  /* 0x0000001616097223 */ /* 0x000fe20000010009 */
[----:B------:R-:W-:Y:S01]  /*0930*/  FADD.FTZ R12, R8, R5 ;  /* 0x00000005080c7221 */ /* 0x000fe20000010000 */
[----:B------:R-:W-:Y:S01]  /*0940*/  IMAD.U32 R24, R24, 0x10000, RZ ;  /* 0x0001000018187824 */ /* 0x000fe200078e00ff */
[----:B------:R-:W-:Y:S01]  /*0950*/  PRMT R8, RZ, 0x7610, R8 ;  /* 0x00007610ff087816 */ /* 0x000fe20000000008 */
[----:B------:R-:W-:Y:S01]  /*0960*/  FMUL.FTZ R5, R11, R11 ;  /* 0x0000000b0b057220 */ /* 0x000fe20000410000 */
[----:B------:R-:W-:Y:S01]  /*0970*/  FADD.FTZ R22, R9, R6 ;  /* 0x0000000609167221 */ /* 0x000fe20000010000 */
[----:B------:R-:W-:Y:S01]  /*0980*/  FADD.FTZ R11, R24, R11 ;  /* 0x0000000b180b7221 */ /* 0x000fe20000010000 */
[----:B------:R-:W-:-:S02]  /*0990*/  PRMT R9, RZ, 0x7610, R9 ;  /* 0x00007610ff097816 */ /* 0x000fc40000000009 */
[----:B------:R-:W-:Y:S01]  /*09a0*/  PRMT R6, RZ, 0x7610, R6 ;  /* 0x00007610ff067816 */ /* 0x000fe20000000006 */
[--C-:B------:R-:W-:Y:S01]  /*09b0*/  FADD.FTZ R13, R12, R11.reuse ;  /* 0x0000000b0c0d7221 */ /* 0x100fe20000010000 */
[----:B------:R-:W-:Y:S02]  /*09c0*/  PRMT R11, RZ, 0x7610, R11 ;  /* 0x00007610ff0b7816 */ /* 0x000fe4000000000b */
[C---:B--2---:R-:W-:Y:S02]  /*09d0*/  @!P0 PRMT R8, R10.reuse, 0x7632, R8 ;  /* 0x000076320a088816 */ /* 0x044fe40000000008 */
[----:B------:R-:W-:Y:S02]  /*09e0*/  @!P0 PRMT R9, R10, 0x7610, R9 ;  /* 0x000076100a098816 */ /* 0x000fe40000000009 */
[----:B------:R-:W-:Y:S02]  /*09f0*/  SHF.L.U32 R8, R8, 0x10, RZ ;  /* 0x0000001008087819 */ /* 0x000fe400000006ff */
[----:B---3--:R-:W-:Y:S01]  /*0a00*/  @!P0 PRMT R6, R25, 0x7632, R6 ;  /* 0x0000763219068816 */ /* 0x008fe20000000006 */
[----:B------:R-:W-:Y:S01]  /*0a10*/  FFMA.FTZ R5, R24, R24, R5 ;  /* 0x0000001818057223 */ /* 0x000fe20000010005 */
[----:B------:R-:W-:-:S02]  /*0a20*/  IMAD.U32 R9, R9, 0x10000, RZ ;  /* 0x0001000009097824 */ /* 0x000fc400078e00ff */
[----:B------:R-:W-:Y:S01]  /*0a30*/  FMUL.FTZ R10, R8, R8 ;  /* 0x00000008080a7220 */ /* 0x000fe20000410000 */
[----:B------:R-:W-:Y:S01]  /*0a40*/  @!P0 PRMT R11, R25, 0x7610, R11 ;  /* 0x00007610190b8816 */ /* 0x000fe2000000000b */
[----:B------:R-:W-:Y:S02]  /*0a50*/  IMAD.U32 R6, R6, 0x10000, RZ ;  /* 0x0001000006067824 */ /* 0x000fe400078e00ff */
[----:B------:R-:W-:Y:S01]  /*0a60*/  FADD.FTZ R5, R22, R5 ;  /* 0x0000000516057221 */ /* 0x000fe20000010000 */
[C---:B------:R-:W-:Y:S01]  /*0a70*/  FFMA.FTZ R10, R9.reuse, R9, R10 ;  /* 0x00000009090a7223 */ /* 0x040fe2000001000a */
[----:B------:R-:W-:Y:S01]  /*0a80*/  FADD.FTZ R8, R9, R8 ;  /* 0x0000000809087221 */ /* 0x000fe20000010000 */
[----:B------:R-:W-:Y:S02]  /*0a90*/  IMAD.U32 R11, R11, 0x10000, RZ ;  /* 0x000100000b0b7824 */ /* 0x000fe400078e00ff */
[----:B------:R-:W-:Y:S01]  /*0aa0*/  FMUL.FTZ R12, R6, R6 ;  /* 0x00000006060c7220 */ /* 0x000fe20000410000 */
[----:B------:R-:W-:Y:S01]  /*0ab0*/  FADD.FTZ R9, R5, R10 ;  /* 0x0000000a05097221 */ /* 0x000fe20000010000 */
[----:B------:R-:W-:Y:S01]  /*0ac0*/  FADD.FTZ R8, R13, R8 ;  /* 0x000000080d087221 */ /* 0x000fe20000010000 */
[C---:B------:R-:W-:Y:S01]  /*0ad0*/  FADD.FTZ R5, R11.reuse, R6 ;  /* 0x000000060b057221 */ /* 0x040fe20000010000 */
[----:B------:R-:W-:-:S03]  /*0ae0*/  FFMA.FTZ R12, R11, R11, R12 ;  /* 0x0000000b0b0c7223 */ /* 0x000fc6000001000c */
[----:B------:R-:W-:Y:S01]  /*0af0*/  FADD.FTZ R5, R8, R5 ;  /* 0x0000000508057221 */ /* 0x000fe20000010000 */
[----:B------:R-:W-:Y:S01]  /*0b00*/  FADD.FTZ R6, R9, R12 ;  /* 0x0000000c09067221 */ /* 0x000fe20000010000 */
[----:B------:R-:W-:Y:S06]  /*0b10*/  @!P1 BRA `(.L_x_2633) ;  /* 0xfffffff800809947 */ /* 0x000fec000383ffff */
.L_x_2630:
        /* <DEDUP_REMOVED lines=8> */
[----:B------:R1:W2:Y:S01]  /*0ba0*/  F2I.FTZ.U32.TRUNC.NTZ R3, R2 ;  /* 0x0000000200037305 */ /* 0x0002a2000021f000 */
[----:B0-----:R-:W-:Y:S01]  /*0bb0*/  LEA R7, R8, R7, 0x18 ;  /* 0x0000000708077211 */ /* 0x001fe200078ec0ff */
[----:B-1----:R-:W-:Y:S02]  /*0bc0*/  IMAD.MOV.U32 R2, RZ, RZ, RZ ;  /* 0x000000ffff027224 */ /* 0x002fe400078e00ff */
[----:B--2---:R-:W-:-:S04]  /*0bd0*/  IMAD.MOV R9, RZ, RZ, -R3 ;  /* 0x000000ffff097224 */ /* 0x004fc800078e0a03 */
[----:B------:R-:W-:-:S04]  /*0be0*/  IMAD R9, R9, UR6, RZ ;  /* 0x0000000609097c24 */ /* 0x000fc8000f8e02ff */
[----:B------:R-:W-:Y:S01]  /*0bf0*/  IMAD.HI.U32 R3, R3, R9, R2 ;  /* 0x0000000903037227 */ /* 0x000fe200078e0002 */
[----:B------:R-:W-:-:S05]  /*0c00*/  SHF.R.U32.HI R2, RZ, 0x1, R0 ;  /* 0x00000001ff027819 */ /* 0x000fca0000011600 */
[----:B------:R-:W-:-:S04]  /*0c10*/  IMAD.HI.U32 R48, R3, R4, RZ ;  /* 0x0000000403307227 */ /* 0x000fc800078e00ff */
[----:B------:R-:W-:-:S04]  /*0c20*/  IMAD.MOV R3, RZ, RZ, -R48 ;  /* 0x000000ffff037224 */ /* 0x000fc800078e0a30 */
[----:B------:R-:W-:-:S05]  /*0c30*/  IMAD R3, R3, UR6, R4 ;  /* 0x0000000603037c24 */ /* 0x000fca000f8e0204 */
[----:B------:R-:W-:-:S13]  /*0c40*/  ISETP.GE.U32.AND P0, PT, R3, UR6, PT ;  /* 0x0000000603007c0c */ /* 0x000fda000bf06070 */
[----:B------:R-:W-:Y:S01]  /*0c50*/  @P0 IADD3 R3, R3, -UR6, RZ ;  /* 0x8000000603030c10 */ /* 0x000fe2000fffe0ff */
[----:B------:R-:W-:-:S03]  /*0c60*/  @P0 VIADD R48, R48, 0x1 ;  /* 0x0000000130300836 */ /* 0x000fc60000000000 */
        /* <DEDUP_REMOVED lines=190> */
[----:B------:R-:W-:Y:S01]  /*1850*/  @P0 FSEL R2, R61, R2, !P6 ;  /* 0x000000023d020208 */ /* 0x000fe20007000000 */
[----:B------:R-:W1:Y:S01]  /*1860*/  SHFL.UP PT, R4, R4, 0x1, RZ ;  /* 0x0420000004047989 */ /* 0x000e6200000e00ff */
[----:B------:R-:W-:Y:S02]  /*1870*/  ISETP.GE.AND P6, PT, R51, 0x10, PT ;  /* 0x000000103300780c */ /* 0x000fe40003fc6270 */
[----:B------:R-:W-:Y:S01]  /*1880*/  ISETP.NE.AND P0, PT, R3, RZ, PT ;  /* 0x000000ff0300720c */ /* 0x000fe20003f05270 */
[----:B------:R-:W2:Y:S01]  /*1890*/  S2R R51, SR_TID.X ;  /* 0x0000000000337919 */ /* 0x000ea20000002100 */
[----:B------:R-:W3:Y:S09]  /*18a0*/  SHFL.UP PT, R2, R2, 0x1, RZ ;  /* 0x0420000002027989 */ /* 0x000ef200000e00ff */
[----:B0-----:R-:W-:-:S05]  /*18b0*/  @P6 IMAD.IADD R5, R5, 0x1, R52 ;  /* 0x0000000105056824 */ /* 0x001fca00078e0234 */
[----:B------:R0:W4:Y:S02]  /*18c0*/  SHFL.UP PT, R52, R5, 0x1, RZ ;  /* 0x0420000005347989 */ /* 0x00012400000e00ff */
.L_x_2655:
        /* <DEDUP_REMOVED lines=10> */
[----:B------:R-:W-:Y:S01]  /*1970*/  @P5 ISETP.NE.AND P0, PT, R24, RZ, PT ;  /* 0x000000ff1800520c */ /* 0x000fe20003f05270 */
[----:B----4-:R-:W-:Y:S01]  /*1980*/  @P5 IMAD.IADD R24, R52, 0x1, R24 ;  /* 0x0000000134185824 */ /* 0x010fe200078e0218 */
[----:B------:R-:W-:-:S02]  /*1990*/  P2R R50, PR, RZ, 0x8 ;  /* 0x00000008ff327803 */ /* 0x000fc40000000000 */
[----:B------:R-:W-:Y:S02]  /*19a0*/  @P5 PLOP3.LUT P6, PT, P0, PT, PT, 0x80, 0x0 ;  /* 0x000000000000581c */ /* 0x000fe400007cf070 */
[----:B------:R-:W-:Y:S02]  /*19b0*/  ISETP.NE.AND P0, PT, R49, RZ, PT ;  /* 0x000000ff3100720c */ /* 0x000fe40003f05270 */
[----:B------:R-:W-:Y:S02]  /*19c0*/  ISETP.NE.AND P3, PT, R56, RZ, PT ;  /* 0x000000ff3800720c */ /* 0x000fe40003f65270 */
[----:B------:R-:W-:Y:S02]  /*19d0*/  P2R R53, PR, RZ, 0x10 ;  /* 0x00000010ff357803 */ /* 0x000fe40000000000 */
[----:B------:R-:W-:Y:S02]  /*19e0*/  ISETP.NE.AND P4, PT, R57, RZ, PT ;  /* 0x000000ff3900720c */ /* 0x000fe40003f85270 */
[----:B------:R-:W-:-:S03]  /*19f0*/  ISETP.NE.AND P5, PT, R54, RZ, PT ;  /* 0x000000ff3600720c */ /* 0x000fc60003fa5270 */
[----:B-1----:R-:W-:Y:S01]  /*1a00*/  @!P6 FADD.FTZ R45, R4, R45 ;  /* 0x0000002d042de221 */ /* 0x002fe20000010000 */
[----:B---3--:R-:W-:Y:S01]  /*1a10*/  @!P6 FADD.FTZ R43, R2, R43 ;  /* 0x0000002b022be221 */ /* 0x008fe20000010000 */
[----:B------:R-:W-:Y:S01]  /*1a20*/  ISETP.NE.AND P6, PT, R58, RZ, PT ;  /* 0x000000ff3a00720c */ /* 0x000fe20003fc5270 */
[----:B------:R-:W0:Y:S01]  /*1a30*/  S2R R2, SR_TID.X ;  /* 0x0000000000027919 */ /* 0x000e220000002100 */
[----:B------:R-:W-:Y:S01]  /*1a40*/  @!P0 FADD.FTZ R46, R46, R45 ;  /* 0x0000002d2e2e8221 */ /* 0x000fe20000010000 */
[----:B------:R-:W-:Y:S01]  /*1a50*/  @!P0 FADD.FTZ R44, R44, R43 ;  /* 0x0000002b2c2c8221 */ /* 0x000fe20000010000 */
[----:B------:R-:W-:Y:S02]  /*1a60*/  ISETP.NE.AND P0, PT, R0, RZ, PT ;  /* 0x000000ff0000720c */ /* 0x000fe40003f05270 */
[----:B------:R-:W-:Y:S01]  /*1a70*/  @!P1 FADD.FTZ R42, R42, R46 ;  /* 0x0000002e2a2a9221 */ /* 0x000fe20000010000 */
[----:B------:R-:W-:Y:S01]  /*1a80*/  @!P1 FADD.FTZ R39, R39, R44 ;  /* 0x0000002c27279221 */ /* 0x000fe20000010000 */
[----:B------:R-:W-:-:S02]  /*1a90*/  ISETP.NE.AND P1, PT, R3, RZ, PT ;  /* 0x000000ff0300720c */ /* 0x000fc40003f25270 */
[----:B------:R-:W1:Y:S01]  /*1aa0*/  S2R R3, SR_CgaCtaId ;  /* 0x0000000000037919 */ /* 0x000e620000008800 */
        /* <DEDUP_REMOVED lines=12> */
[----:B------:R-:W-:-:S13]  /*1b70*/  ISETP.NE.AND P6, PT, R59, RZ, PT ;  /* 0x000000ff3b00720c */ /* 0x000fda0003fc5270 */
[----:B------:R-:W-:Y:S01]  /*1b80*/  @!P6 FADD.FTZ R25, R25, R30 ;  /* 0x0000001e1919e221 */ /* 0x000fe20000010000 */
[----:B------:R-:W-:Y:S01]  /*1b90*/  @!P6 FADD.FTZ R26, R26, R27 ;  /* 0x0000001b1a1ae221 */ /* 0x000fe20000010000 */
[----:B-1----:R-:W-:Y:S01]  /*1ba0*/  LEA R3, R3, R0, 0x18 ;  /* 0x0000000003037211 */ /* 0x002fe200078ec0ff */
[----:B------:R-:W-:Y:S02]  /*1bb0*/  IMAD.IADD R0, R47, 0x1, R24 ;  /* 0x000000012f007824 */ /* 0x000fe400078e0218 */
[----:B------:R-:W-:Y:S01]  /*1bc0*/  @!P0 FADD.FTZ R22, R22, R25 ;  /* 0x0000001916168221 */ /* 0x000fe20000010000 */
[----:B------:R-:W-:Y:S01]  /*1bd0*/  @!P0 FADD.FTZ R23, R23, R26 ;  /* 0x0000001a17178221 */ /* 0x000fe20000010000 */
[----:B0-----:R-:W-:Y:S01]  /*1be0*/  IMAD R3, R2, 0xb4, R3 ;  /* 0x000000b402037824 */ /* 0x001fe200078e0203 */
[----:B------:R-:W-:Y:S01]  /*1bf0*/  IADD3 R41, R41, R0, RZ ;  /* 0x0000000029297210 */ /* 0x000fe20007ffe0ff */
[----:B------:R-:W-:Y:S01]  /*1c00*/  @!P1 FADD.FTZ R19, R19, R22 ;  /* 0x0000001613139221 */ /* 0x000fe20000010000 */
[----:B------:R-:W-:-:S02]  /*1c10*/  @!P1 FADD.FTZ R20, R20, R23 ;  /* 0x0000001714149221 */ /* 0x000fc40000010000 */
[----:B------:R0:W-:Y:S01]  /*1c20*/  STS [R3+0x10], R24 ;  /* 0x0000101803007388 */ /* 0x0001e20000000800 */
[----:B------:R-:W-:Y:S02]  /*1c30*/  IMAD.IADD R40, R40, 0x1, R41 ;  /* 0x0000000128287824 */ /* 0x000fe400078e0229 */
[----:B------:R-:W-:Y:S01]  /*1c40*/  @!P2 FADD.FTZ R16, R16, R19 ;  /* 0x000000131010a221 */ /* 0x000fe20000010000 */
[----:B------:R-:W-:Y:S01]  /*1c50*/  @!P2 FADD.FTZ R15, R15, R20 ;  /* 0x000000140f0fa221 */ /* 0x000fe20000010000 */
[----:B------:R0:W-:Y:S01]  /*1c60*/  STS [R3+0x1c], R0 ;  /* 0x00001c0003007388 */ /* 0x0001e20000000800 */
[----:B------:R-:W-:Y:S02]  /*1c70*/  IMAD.IADD R35, R35, 0x1, R40 ;  /* 0x0000000123237824 */ /* 0x000fe400078e0228 */
[----:B------:R-:W-:Y:S01]  /*1c80*/  @!P3 FADD.FTZ R13, R13, R16 ;  /* 0x000000100d0db221 */ /* 0x000fe20000010000 */
[----:B------:R-:W-:Y:S01]  /*1c90*/  @!P3 FADD.FTZ R12, R12, R15 ;  /* 0x0000000f0c0cb221 */ /* 0x000fe20000010000 */
[----:B------:R0:W-:Y:S01]  /*1ca0*/  STS [R3+0x14], R45 ;  /* 0x0000142d03007388 */ /* 0x0001e20000000800 */
[----:B------:R-:W-:-:S02]  /*1cb0*/  IMAD.IADD R34, R34, 0x1, R35 ;  /* 0x0000000122227824 */ /* 0x000fc400078e0223 */
[----:B------:R-:W-:Y:S01]  /*1cc0*/  @!P4 FADD.FTZ R10, R10, R13 ;  /* 0x0000000d0a0ac221 */ /* 0x000fe20000010000 */
[----:B------:R-:W-:Y:S01]  /*1cd0*/  @!P4 FADD.FTZ R9, R9, R12 ;  /* 0x0000000c0909c221 */ /* 0x000fe20000010000 */
[----:B------:R0:W-:Y:S01]  /*1ce0*/  STS [R3+0x18], R43 ;  /* 0x0000182b03007388 */ /* 0x0001e20000000800 */
[----:B------:R-:W-:Y:S01]  /*1cf0*/  IADD3 R29, R29, R34, RZ ;  /* 0x000000221d1d7210 */ /* 0x000fe20007ffe0ff */
[----:B------:R-:W-:Y:S01]  /*1d00*/  @!P5 FADD.FTZ R7, R7, R10 ;  /* 0x0000000a0707d221 */ /* 0x000fe20000010000 */
[----:B------:R-:W-:Y:S01]  /*1d10*/  @!P5 FADD.FTZ R6, R6, R9 ;  /* 0x000000090606d221 */ /* 0x000fe20000010000 */
[----:B------:R0:W-:Y:S02]  /*1d20*/  STS [R3+0x28], R41 ;  /* 0x0000282903007388 */ /* 0x0001e40000000800 */
[----:B------:R-:W-:Y:S02]  /*1d30*/  IMAD.IADD R28, R28, 0x1, R29 ;  /* 0x000000011c1c7824 */ /* 0x000fe400078e021d */
        /* <DEDUP_REMOVED lines=43> */
.L_x_2635:
[----:B------:R-:W-:Y:S05]  /*1ff0*/  BSYNC B0 ;  /* 0x0000000000007941 */ /* 0x000fea0003800000 */
.L_x_2634:
[----:B0-----:R-:W0:Y:S01]  /*2000*/  S2R R11, SR_TID.X ;  /* 0x00000000000b7919 */ /* 0x001e220000002100 */
[----:B------:R-:W1:Y:S01]  /*2010*/  LDC R5, c[0x0][0x29c] ;  /* 0x0000a700ff057b82 */ /* 0x000e620000000800 */
[----:B------:R-:W-:Y:S01]  /*2020*/  MOV R8, 0x400 ;  /* 0x0000040000087802 */ /* 0x000fe20000000f00 */
[----:B------:R-:W-:Y:S05]  /*2030*/  WARPSYNC.ALL ;  /* 0x0000000000007948 */ /* 0x000fea0003800000 */
[----:B------:R-:W2:Y:S01]  /*2040*/  S2R R9, SR_CgaCtaId ;  /* 0x0000000000097919 */ /* 0x000ea20000008800 */
[----:B------:R-:W3:Y:S01]  /*2050*/  S2R R7, SR_TID.X ;  /* 0x0000000000077919 */ /* 0x000ee20000002100 */
[----:B-1----:R-:W-:Y:S01]  /*2060*/  IMAD R0, R48, R5, RZ ;  /* 0x0000000530007224 */ /* 0x002fe200078e02ff */
[----:B0-----:R-:W-:-:S05]  /*2070*/  SHF.R.U32.HI R2, RZ, 0x1, R11 ;  /* 0x00000001ff027819 */ /* 0x001fca000001160b */
[----:B------:R-:W-:-:S05]  /*2080*/  IMAD.WIDE.U32 R2, R2, -0x6db6db6d, RZ ;  /* 0x9249249302027825 */ /* 0x000fca00078e00ff */
        /* <DEDUP_REMOVED lines=12> */
[----:B------:R-:W1:Y:S04]  /*2150*/  @!P1 LDS R2, [R10+0x14] ;  /* 0x000014000a029984 */ /* 0x000e680000000800 */
[----:B------:R-:W-:-:S02]  /*2160*/  @!P1 IMAD R5, R48, 0x8, R5 ;  /* 0x0000000830059824 */ /* 0x000fc400078e0205 */
        /* <DEDUP_REMOVED lines=13> */
[----:B0-----:R-:W-:-:S04]  /*2240*/  IMAD.SHL.U32 R3, R3, 0x2, RZ ;  /* 0x0000000203037824 */ /* 0x001fc800078e00ff */
        /* <DEDUP_REMOVED lines=8> */
.L_x_2636:
[----:B------:R-:W-:Y:S01]  /*22d0*/  IMAD.MOV.U32 R0, RZ, RZ, 0x1 ;  /* 0x00000001ff007424 */ /* 0x000fe200078e00ff */
[----:B------:R-:W-:Y:S01]  /*22e0*/  MOV R3, R5 ;  /* 0x0000000500037202 */ /* 0x000fe20000000f00 */
[----:B------:R-:W-:Y:S01]  /*22f0*/  IMAD.MOV.U32 R49, RZ, RZ, RZ ;  /* 0x000000ffff317224 */ /* 0x000fe200078e00ff */
[----:B------:R-:W-:Y:S01]  /*2300*/  P2R R60, PR, RZ, 0x2 ;  /* 0x00000002ff3c7803 */ /* 0x000fe20000000000 */
[----:B------:R-:W-:Y:S01]  /*2310*/  IMAD.MOV.U32 R50, RZ, RZ, -0x1 ;  /* 0xffffffffff327424 */ /* 0x000fe200078e00ff */
[----:B------:R-:W-:Y:S02]  /*2320*/  ISETP.GE.AND P1, PT, R51, 0x1, PT ;  /* 0x000000013300780c */ /* 0x000fe40003f26270 */
[----:B------:R-:W-:-:S11]  /*2330*/  P2R R61, PR, RZ, 0x1 ;  /* 0x00000001ff3d7803 */ /* 0x000fd60000000000 */
[----:B------:R-:W-:Y:S05]  /*2340*/  WARPSYNC.COLLECTIVE R50, `(.L_x_2637) ;  /* 0x0000000032087348 */ /* 0x000fea0003c00000 */
[----:B------:R0:W1:Y:S02]  /*2350*/  SHFL.UP P6, R0, R3, R0, R49 ;  /* 0x0400000003007389 */ /* 0x00006400000c0031 */
[----:B01----:R-:W-:Y:S01]  /*2360*/  ENDCOLLECTIVE ;  /* 0x000000000000791b */ /* 0x003fe20003800000 */
.L_x_2637:
[----:B------:R-:W-:Y:S01]  /*2370*/  ISETP.NE.AND P0, PT, R5, RZ, PT ;  /* 0x000000ff0500720c */ /* 0x000fe20003f05270 */
[----:B------:R-:W-:Y:S01]  /*2380*/  IMAD.MOV.U32 R3, RZ, RZ, R4 ;  /* 0x000000ffff037224 */ /* 0x000fe200078e0004 */
[----:B------:R-:W-:Y:S01]  /*2390*/  MOV R52, R0 ;  /* 0x0000000000347202 */ /* 0x000fe20000000f00 */
[----:B------:R-:W-:-:S04]  /*23a0*/  IMAD.MOV.U32 R0, RZ, RZ, 0x1 ;  /* 0x00000001ff007424 */ /* 0x000fc800078e00ff */
[----:B------:R-:W-:-:S07]  /*23b0*/  @P1 IMAD.IADD R5, R5, 0x1, R52 ;  /* 0x0000000105051824 */ /* 0x000fce00078e0234 */
[----:B------:R-:W-:Y:S05]  /*23c0*/  WARPSYNC.COLLECTIVE R50, `(.L_x_2638) ;  /* 0x0000000032087348 */ /* 0x000fea0003c00000 */
[----:B------:R0:W1:Y:S02]  /*23d0*/  SHFL.UP P6, R0, R3, R0, R49 ;  /* 0x0400000003007389 */ /* 0x00006400000c0031 */
[----:B01----:R-:W-:Y:S01]  /*23e0*/  ENDCOLLECTIVE ;  /* 0x000000000000791b */ /* 0x003fe20003800000 */
.L_x_2638:
[----:B------:R-:W-:Y:S01]  /*23f0*/  FADD.FTZ R3, R4, R0 ;  /* 0x0000000004037221 */ /* 0x000fe20000010000 */
[----:B------:R-:W-:-:S04]  /*2400*/  HFMA2.MMA R0, -RZ, RZ, 0, 5.9604644775390625e-08 ;  /* 0x00000001ff007435 */ /* 0x000fc800000001ff */
[----:B------:R-:W-:Y:S01]  /*2410*/  @P1 FSEL R4, R3, R4, !P0 ;  /* 0x0000000403041208 */ /* 0x000fe20004000000 */
[----:B------:R-:W-:-:S07]  /*2420*/  IMAD.MOV.U32 R3, RZ, RZ, R2 ;  /* 0x000000ffff037224 */ /* 0x000fce00078e0002 */
[----:B------:R-:W-:Y:S05]  /*2430*/  WARPSYNC.COLLECTIVE R50, `(.L_x_2639) ;  /* 0x0000000032087348 */ /* 0x000fea0003c00000 */
[----:B------:R0:W1:Y:S02]  /*2440*/  SHFL.UP P6, R0, R3, R0, R49 ;  /* 0x0400000003007389 */ /* 0x00006400000c0031 */
[----:B01----:R-:W-:Y:S01]  /*2450*/  ENDCOLLECTIVE ;  /* 0x000000000000791b */ /* 0x003fe20003800000 */
.L_x_2639:
        /* <DEDUP_REMOVED lines=11> */
.L_x_2640:
[----:B------:R-:W-:Y:S02]  /*2510*/  IMAD.MOV.U32 R3, RZ, RZ, R4 ;  /* 0x000000ffff037224 */ /* 0x000fe400078e0004 */
[----:B------:R-:W-:Y:S01]  /*2520*/  IMAD.MOV.U32 R52, RZ, RZ, R0 ;  /* 0x000000ffff347224 */ /* 0x000fe200078e0000 */
[----:B------:R-:W-:-:S04]  /*2530*/  HFMA2.MMA R0, -RZ, RZ, 0, 1.1920928955078125e-07 ;  /* 0x00000002ff007435 */ /* 0x000fc800000001ff */
[----:B------:R-:W-:-:S07]  /*2540*/  @P0 IADD3 R5, R5, R52, RZ ;  /* 0x0000003405050210 */ /* 0x000fce0007ffe0ff */
[----:B------:R-:W-:Y:S05]  /*2550*/  WARPSYNC.COLLECTIVE R50, `(.L_x_2641) ;  /* 0x0000000032087348 */ /* 0x000fea0003c00000 */
[----:B------:R0:W1:Y:S02]  /*2560*/  SHFL.UP P6, R0, R3, R0, R49 ;  /* 0x0400000003007389 */ /* 0x00006400000c0031 */
[----:B01----:R-:W-:Y:S01]  /*2570*/  ENDCOLLECTIVE ;  /* 0x000000000000791b */ /* 0x003fe20003800000 */
.L_x_2641:
[----:B------:R-:W-:Y:S01]  /*2580*/  FADD.FTZ R3, R4, R0 ;  /* 0x0000000004037221 */ /* 0x000fe20000010000 */
[----:B------:R-:W-:-:S04]  /*2590*/  IMAD.MOV.U32 R0, RZ, RZ, 0x2 ;  /* 0x00000002ff007424 */ /* 0x000fc800078e00ff */
[----:B------:R-:W-:Y:S01]  /*25a0*/  @P0 FSEL R4, R3, R4, !P1 ;  /* 0x0000000403040208 */ /* 0x000fe20004800000 */
[----:B------:R-:W-:-:S07]  /*25b0*/  IMAD.MOV.U32 R3, RZ, RZ, R2 ;  /* 0x000000ffff037224 */ /* 0x000fce00078e0002 */
[----:B------:R-:W-:Y:S05]  /*25c0*/  WARPSYNC.COLLECTIVE R50, `(.L_x_2642) ;  /* 0x0000000032087348 */ /* 0x000fea0003c00000 */
[----:B------:R0:W1:Y:S02]  /*25d0*/  SHFL.UP P6, R0, R3, R0, R49 ;  /* 0x0400000003007389 */ /* 0x00006400000c0031 */
[----:B01----:R-:W-:Y:S01]  /*25e0*/  ENDCOLLECTIVE ;  /* 0x000000000000791b */ /* 0x003fe20003800000 */
.L_x_2642:
[----:B------:R-:W-:Y:S02]  /*25f0*/  IMAD.MOV.U32 R3, RZ, RZ, R5 ;  /* 0x000000ffff037224 */ /* 0x000fe400078e0005 */
        /* <DEDUP_REMOVED lines=10> */
.L_x_2643:
[----:B------:R-:W-:Y:S01]  /*26a0*/  IMAD.MOV.U32 R3, RZ, RZ, R4 ;  /* 0x000000ffff037224 */ /* 0x000fe200078e0004 */
[----:B------:R-:W-:Y:S01]  /*26b0*/  MOV R52, R0 ;  /* 0x0000000000347202 */ /* 0x000fe20000000f00 */
[----:B------:R-:W-:-:S04]  /*26c0*/  IMAD.MOV.U32 R0, RZ, RZ, 0x4 ;  /* 0x00000004ff007424 */ /* 0x000fc800078e00ff */
[----:B------:R-:W-:-:S07]  /*26d0*/  @P0 IMAD.IADD R5, R5, 0x1, R52 ;  /* 0x0000000105050824 */ /* 0x000fce00078e0234 */
[----:B------:R-:W-:Y:S05]  /*26e0*/  WARPSYNC.COLLECTIVE R50, `(.L_x_2644) ;  /* 0x0000000032087348 */ /* 0x000fea0003c00000 */
[----:B------:R0:W1:Y:S02]  /*26f0*/  SHFL.UP P6, R0, R3, R0, R49 ;  /* 0x0400000003007389 */ /* 0x00006400000c0031 */
[----:B01----:R-:W-:Y:S01]  /*2700*/  ENDCOLLECTIVE ;  /* 0x000000000000791b */ /* 0x003fe20003800000 */
.L_x_2644:
[----:B------:R-:W-:Y:S01]  /*2710*/  FADD.FTZ R3, R4, R0 ;  /* 0x0000000004037221 */ /* 0x000fe20000010000 */
[----:B------:R-:W-:-:S04]  /*2720*/  HFMA2.MMA R0, -RZ, RZ, 0, 2.384185791015625e-07 ;  /* 0x00000004ff007435 */ /* 0x000fc800000001ff */
[----:B------:R-:W-:Y:S01]  /*2730*/  @P0 FSEL R4, R3, R4, !P1 ;  /* 0x0000000403040208 */ /* 0x000fe20004800000 */
[----:B------:R-:W-:-:S07]  /*2740*/  IMAD.MOV.U32 R3, RZ, RZ, R2 ;  /* 0x000000ffff037224 */ /* 0x000fce00078e0002 */
[----:B------:R-:W-:Y:S05]  /*2750*/  WARPSYNC.COLLECTIVE R50, `(.L_x_2645) ;  /* 0x0000000032087348 */ /* 0x000fea0003c00000 */
[----:B------:R0:W1:Y:S02]  /*2760*/  SHFL.UP P6, R0, R3, R0, R49 ;  /* 0x0400000003007389 */ /* 0x00006400000c0031 */
[----:B01----:R-:W-:Y:S01]  /*2770*/  ENDCOLLECTIVE ;  /* 0x000000000000791b */ /* 0x003fe20003800000 */
.L_x_2645:
        /* <DEDUP_REMOVED lines=11> */
.L_x_2646:
[----:B------:R-:W-:Y:S01]  /*2830*/  MOV R3, R4 ;  /* 0x0000000400037202 */ /* 0x000fe20000000f00 */
[----:B------:R-:W-:Y:S02]  /*2840*/  IMAD.MOV.U32 R52, RZ, RZ, R0 ;  /* 0x000000ffff347224 */ /* 0x000fe400078e0000 */
[----:B------:R-:W-:Y:S02]  /*2850*/  IMAD.MOV.U32 R0, RZ, RZ, 0x8 ;  /* 0x00000008ff007424 */ /* 0x000fe400078e00ff */
[----:B------:R-:W-:-:S07]  /*2860*/  @P0 IMAD.IADD R5, R5, 0x1, R52 ;  /* 0x0000000105050824 */ /* 0x000fce00078e0234 */
[----:B------:R-:W-:Y:S05]  /*2870*/  WARPSYNC.COLLECTIVE R50, `(.L_x_2647) ;  /* 0x0000000032087348 */ /* 0x000fea0003c00000 */
[----:B------:R0:W1:Y:S02]  /*2880*/  SHFL.UP P6, R0, R3, R0, R49 ;  /* 0x0400000003007389 */ /* 0x00006400000c0031 */
[----:B01----:R-:W-:Y:S01]  /*2890*/  ENDCOLLECTIVE ;  /* 0x000000000000791b */ /* 0x003fe20003800000 */
.L_x_2647:
[----:B------:R-:W-:Y:S01]  /*28a0*/  FADD.FTZ R3, R4, R0 ;  /* 0x0000000004037221 */ /* 0x000fe20000010000 */
[----:B------:R-:W-:-:S04]  /*28b0*/  HFMA2.MMA R0, -RZ, RZ, 0, 4.76837158203125e-07 ;  /* 0x00000008ff007435 */ /* 0x000fc800000001ff */
[----:B------:R-:W-:Y:S01]  /*28c0*/  @P0 FSEL R4, R3, R4, !P1 ;  /* 0x0000000403040208 */ /* 0x000fe20004800000 */
[----:B------:R-:W-:-:S07]  /*28d0*/  IMAD.MOV.U32 R3, RZ, RZ, R2 ;  /* 0x000000ffff037224 */ /* 0x000fce00078e0002 */
[----:B------:R-:W-:Y:S05]  /*28e0*/  WARPSYNC.COLLECTIVE R50, `(.L_x_2648) ;  /* 0x0000000032087348 */ /* 0x000fea0003c00000 */
[----:B------:R0:W1:Y:S02]  /*28f0*/  SHFL.UP P6, R0, R3, R0, R49 ;  /* 0x0400000003007389 */ /* 0x00006400000c0031 */
[----:B01----:R-:W-:Y:S01]  /*2900*/  ENDCOLLECTIVE ;  /* 0x000000000000791b */ /* 0x003fe20003800000 */
.L_x_2648:
        /* <DEDUP_REMOVED lines=11> */
.L_x_2649:
        /* <DEDUP_REMOVED lines=8> */
.L_x_2650:
[----:B------:R-:W-:Y:S02]  /*2a40*/  IMAD.MOV.U32 R3, RZ, RZ, R2 ;  /* 0x000000ffff037224 */ /* 0x000fe400078e0002 */
[----:B------:R-:W-:Y:S01]  /*2a50*/  IMAD.MOV.U32 R52, RZ, RZ, R0 ;  /* 0x000000ffff347224 */ /* 0x000fe200078e0000 */
[----:B------:R-:W-:-:S07]  /*2a60*/  MOV R0, 0x10 ;  /* 0x0000001000007802 */ /* 0x000fce0000000f00 */
[----:B------:R-:W-:Y:S05]  /*2a70*/  WARPSYNC.COLLECTIVE R50, `(.L_x_2651) ;  /* 0x0000000032087348 */ /* 0x000fea0003c00000 */
[----:B------:R0:W1:Y:S02]  /*2a80*/  SHFL.UP P6, R0, R3, R0, R49 ;  /* 0x0400000003007389 */ /* 0x00006400000c0031 */
[----:B01----:R-:W-:Y:S01]  /*2a90*/  ENDCOLLECTIVE ;  /* 0x000000000000791b */ /* 0x003fe20003800000 */
.L_x_2651:
        /* <DEDUP_REMOVED lines=11> */
.L_x_2652:
        /* <DEDUP_REMOVED lines=8> */
.L_x_2653:
[----:B------:R-:W-:Y:S02]  /*2bd0*/  IMAD.MOV.U32 R3, RZ, RZ, R2 ;  /* 0x000000ffff037224 */ /* 0x000fe400078e0002 */
[----:B------:R-:W-:Y:S01]  /*2be0*/  IMAD.MOV.U32 R4, RZ, RZ, R0 ;  /* 0x000000ffff047224 */ /* 0x000fe200078e0000 */
[----:B------:R-:W-:-:S11]  /*2bf0*/  HFMA2.MMA R0, -RZ, RZ, 0, 5.9604644775390625e-08 ;  /* 0x00000001ff007435 */ /* 0x000fd600000001ff */
[----:B------:R-:W-:Y:S05]  /*2c00*/  WARPSYNC.COLLECTIVE R50, `(.L_x_2654) ;  /* 0x0000000032087348 */ /* 0x000fea0003c00000 */
[----:B------:R0:W1:Y:S02]  /*2c10*/  SHFL.UP P6, R0, R3, R0, R49 ;  /* 0x0400000003007389 */ /* 0x00006400000c0031 */
[----:B01----:R-:W-:Y:S01]  /*2c20*/  ENDCOLLECTIVE ;  /* 0x000000000000791b */ /* 0x003fe20003800000 */
.L_x_2654:
[----:B------:R-:W-:Y:S01]  /*2c30*/  IMAD.MOV.U32 R2, RZ, RZ, R0 ;  /* 0x000000ffff027224 */ /* 0x000fe200078e0000 */
[----:B------:R-:W-:Y:S06]  /*2c40*/  BRA `(.L_x_2655) ;  /* 0xffffffec00207947 */ /* 0x000fec000383ffff */
.L_x_2656:
        /* <DEDUP_REMOVED lines=11> */
.L_x_4483:


//--------------------- .text._Z30group_norm_nhwc_fwd_sum_kernelI11Bf16IOFp32WLi256EEv26Group_norm_nhwc_fwd_params --------------------------
	.section	.text._Z30group_norm_nhwc_fwd_sum_kernelI11Bf16IOFp32WLi256EEv26Group_norm_nhwc_fwd_params,"ax",@progbits
	.align	128
        .global         _Z30group_norm_nhwc_fwd_sum_kernelI11Bf16IOFp32WLi256EEv26Group_norm_nhwc_fwd_params
        .type           _Z30group_norm_nhwc_fwd_sum_kernelI11Bf16IOFp32WLi256EEv26Group_norm_nhwc_fwd_params,@function
        .size           _Z30group_norm_nhwc_fwd_sum_kernelI11Bf16IOFp32WLi256EEv26Group_norm_nhwc_fwd_params,(.L_x_4484 - _Z30group_norm_nhwc_fwd_sum_kernelI11Bf16IOFp32WLi256EEv26Group_norm_nhwc_fwd_params)
        .other          _Z30group_norm_nhwc_fwd_sum_kernelI11Bf16IOFp32WLi256EEv26Group_norm_nhwc_fwd_params,@"STO_CUDA_ENTRY STV_DEFAULT"
_Z30group_norm_nhwc_fwd_sum_kernelI11Bf16IOFp32WLi256EEv26Group_norm_nhwc_fwd_params:
.text._Z30group_norm_nhwc_fwd_sum_kernelI11Bf16IOFp32WLi256EEv26Group_norm_nhwc_fwd_params:
        /* <DEDUP_REMOVED lines=19> */
[----:B------:R-:W-:Y:S01]  /*0130*/  IADD3 R5, -R3, R2, RZ ;  /* 0x0000000203057210 */ /* 0x000fe20007ffe1ff */
[----:B------:R-:W-:Y:S02]  /*0140*/  IMAD.MOV.U32 R30, RZ, RZ, RZ ;  /* 0x000000ffff1e7224 */ /* 0x000fe400078e00ff */
[----:B------:R-:W-:Y:S01]  /*0150*/  IMAD.MOV.U32 R11, RZ, RZ, R3 ;  /* 0x000000ffff0b7224 */ /* 0x000fe200078e0003 */
        /* <DEDUP_REMOVED lines=10> */
[----:B------:R-:W-:-:S05]  /*0200*/  IMAD.WIDE.U32 R12, R12, UR6, R8 ;  /* 0x000000060c0c7c25 */ /* 0x000fca000f8e0008 */
[----:B------:R-:W-:Y:S01]  /*0210*/  IADD3 R7, R13, R7, RZ ;  /* 0x000000070d077210 */ /* 0x000fe20007ffe0ff */
[----:B------:R-:W-:Y:S06]  /*0220*/  @!P0 BRA `(.L_x_2658) ;  /* 0x0000000000848947 */ /* 0x000fec0003800000 */
[----:B------:R-:W-:Y:S01]  /*0230*/  ULDC.64 UR6, c[0x0][0x270] ;  /* 0x00009c0000067ab9 */ /* 0x000fe20000000a00 */
[----:B------:R-:W-:Y:S01]  /*0240*/  HFMA2.MMA R30, -RZ, RZ, 0, 0 ;  /* 0x00000000ff1e7435 */ /* 0x000fe200000001ff */
[----:B------:R-:W-:Y:S01]  /*0250*/  ISETP.GE.U32.AND P0, PT, R8, UR6, PT ;  /* 0x0000000608007c0c */ /* 0x000fe2000bf06070 */
[----:B------:R-:W-:Y:S02]  /*0260*/  IMAD.MOV.U32 R21, RZ, RZ, R6 ;  /* 0x000000ffff157224 */ /* 0x000fe400078e0006 */
[----:B------:R-:W-:Y:S01]  /*0270*/  IMAD.MOV.U32 R19, RZ, RZ, R3 ;  /* 0x000000ffff137224 */ /* 0x000fe200078e0003 */
[----:B------:R-:W-:-:S13]  /*0280*/  ISETP.GE.AND.EX P0, PT, R9, UR7, PT, P0 ;  /* 0x0000000709007c0c */ /* 0x000fda000bf06300 */
.L_x_2659:
        /* <DEDUP_REMOVED lines=9> */
[----:B------:R0:W2:Y:S01]  /*0320*/  @!P0 LDG.E R10, desc[UR4][R10.64] ;  /* 0x000000040a0a8981 */ /* 0x0000a2000c1e1900 */
[----:B------:R-:W-:Y:S01]  /*0330*/  PRMT R6, RZ, 0x7610, R6 ;  /* 0x00007610ff067816 */ /* 0x000fe20000000006 */
[----:B------:R-:W-:Y:S01]  /*0340*/  VIADD R5, R5, 0xffffffff ;  /* 0xffffffff05057836 */ /* 0x000fe20000000000 */
[----:B------:R-:W-:-:S04]  /*0350*/  PRMT R14, RZ, 0x7610, R14 ;  /* 0x00007610ff0e7816 */ /* 0x000fc8000000000e */
[----:B------:R-:W-:Y:S02]  /*0360*/  ISETP.NE.AND P1, PT, R5, RZ, PT ;  /* 0x000000ff0500720c */ /* 0x000fe40003f25270 */
[----:B0-----:R-:W-:-:S04]  /*0370*/  IADD3 R11, P2, R19, 0x1, RZ ;  /* 0x00000001130b7810 */ /* 0x001fc80007f5e0ff */
[----:B------:R-:W-:Y:S01]  /*0380*/  IADD3.X R21, RZ, R21, RZ, P2, !PT ;  /* 0x00000015ff157210 */ /* 0x000fe200017fe4ff */
[----:B------:R-:W-:Y:S01]  /*0390*/  IMAD.MOV.U32 R19, RZ, RZ, R11 ;  /* 0x000000ffff137224 */ /* 0x000fe200078e000b */
[C---:B--2---:R-:W-:Y:S02]  /*03a0*/  @!P0 PRMT R6, R10.reuse, 0x7632, R6 ;  /* 0x000076320a068816 */ /* 0x044fe40000000006 */
[----:B------:R-:W-:Y:S02]  /*03b0*/  @!P0 PRMT R14, R10, 0x7610, R14 ;  /* 0x000076100a0e8816 */ /* 0x000fe4000000000e */
[----:B------:R-:W-:-:S03]  /*03c0*/  SHF.L.U32 R15, R6, 0x10, RZ ;  /* 0x00000010060f7819 */ /* 0x000fc600000006ff */
[----:B------:R-:W-:Y:S02]  /*03d0*/  IMAD.U32 R14, R14, 0x10000, RZ ;  /* 0x000100000e0e7824 */ /* 0x000fe400078e00ff */
[----:B------:R-:W-:Y:S02]  /*03e0*/  FMUL.FTZ R17, R15, R15 ;  /* 0x0000000f0f117220 */ /* 0x000fe40000410000 */
[C---:B------:R-:W-:Y:S02]  /*03f0*/  FADD.FTZ R15, R14.reuse, R15 ;  /* 0x0000000f0e0f7221 */ /* 0x040fe40000010000 */
[----:B------:R-:W-:Y:S02]  /*0400*/  FFMA.FTZ R17, R14, R14, R17 ;  /* 0x0000000e0e117223 */ /* 0x000fe40000010011 */
[----:B------:R-:W-:Y:S02]  /*0410*/  FADD.FTZ R28, R15, R28 ;  /* 0x0000001c0f1c7221 */ /* 0x000fe40000010000 */
[----:B------:R-:W-:Y:S01]  /*0420*/  FADD.FTZ R30, R17, R30 ;  /* 0x0000001e111e7221 */ /* 0x000fe20000010000 */
[----:B------:R-:W-:Y:S06]  /*0430*/  @P1 BRA `(.L_x_2659) ;  /* 0xfffffffc00941947 */ /* 0x000fec000383ffff */
.L_x_2658:
        /* <DEDUP_REMOVED lines=15> */
.L_x_2660:
        /* <DEDUP_REMOVED lines=10> */
[----:B------:R-:W-:Y:S01]  /*05d0*/  @!P0 MOV R23, R7 ;  /* 0x0000000700178202 */ /* 0x000fe20000000f00 */
[-C--:B-1----:R-:W-:Y:S02]  /*05e0*/  @!P0 IMAD R31, R9, R24.reuse, RZ ;  /* 0x00000018091f8224 */ /* 0x082fe400078e02ff */
[----:B------:R-:W-:Y:S02]  /*05f0*/  @!P0 IMAD.MOV.U32 R22, RZ, RZ, R12 ;  /* 0x000000ffff168224 */ /* 0x000fe400078e000c */
[C---:B------:R-:W-:Y:S02]  /*0600*/  @!P0 IMAD R31, R10.reuse, R25, R31 ;  /* 0x000000190a1f8224 */ /* 0x040fe400078e021f */
[----:B------:R-:W-:Y:S01]  /*0610*/  @!P0 IMAD.WIDE.U32 R22, R10, R24, R22 ;  /* 0x000000180a168225 */ /* 0x000fe200078e0016 */
[----:B--2---:R-:W-:Y:S01]  /*0620*/  @!P0 LEA R32, P1, R18, R14, 0x1 ;  /* 0x0000000e12208211 */ /* 0x004fe200078208ff */
[----:B------:R-:W1:Y:S02]  /*0630*/  @!P0 LDC.64 R24, c[0x0][0x270] ;  /* 0x00009c00ff188b82 */ /* 0x000e640000000a00 */
[----:B------:R-:W-:-:S02]  /*0640*/  @!P0 IMAD.IADD R14, R19, 0x1, R27 ;  /* 0x00000001130e8824 */ /* 0x000fc400078e021b */
[----:B------:R-:W-:-:S03]  /*0650*/  @!P0 IMAD.IADD R31, R23, 0x1, R31 ;  /* 0x00000001171f8824 */ /* 0x000fc600078e021f */
[----:B------:R-:W-:Y:S01]  /*0660*/  @!P0 LEA.HI.X R33, R18, R15, R14, 0x1, P1 ;  /* 0x0000000f12218211 */ /* 0x000fe200008f0c0e */
[----:B------:R-:W2:Y:S01]  /*0670*/  @!P0 LDC.64 R26, c[0x0][0x220] ;  /* 0x00008800ff1a8b82 */ /* 0x000ea20000000a00 */
[----:B---3--:R-:W-:-:S03]  /*0680*/  @!P0 LEA R16, P1, R22, R16, 0x1 ;  /* 0x0000001016108211 */ /* 0x008fc600078208ff */
[----:B------:R-:W3:Y:S01]  /*0690*/  @!P0 LDG.E R32, desc[UR4][R32.64] ;  /* 0x0000000420208981 */ /* 0x000ee2000c1e1900 */
[----:B------:R-:W-:-:S03]  /*06a0*/  @!P0 LEA.HI.X R17, R22, R17, R31, 0x1, P1 ;  /* 0x0000001116118211 */ /* 0x000fc600008f0c1f */
[----:B------:R-:W4:Y:S02]  /*06b0*/  @!P0 LDC.64 R14, c[0x0][0x220] ;  /* 0x00008800ff0e8b82 */ /* 0x000f240000000a00 */
[----:B------:R5:W3:Y:S01]  /*06c0*/  @!P0 LDG.E R22, desc[UR4][R16.64] ;  /* 0x0000000410168981 */ /* 0x000ae2000c1e1900 */
[----:B0-----:R-:W-:-:S04]  /*06d0*/  @!P0 IMAD R23, R11, R20, RZ ;  /* 0x000000140b178224 */ /* 0x001fc800078e02ff */
[C---:B------:R-:W-:Y:S01]  /*06e0*/  @!P0 IMAD R21, R8.reuse, R21, R23 ;  /* 0x0000001508158224 */ /* 0x040fe200078e0217 */
[----:B-----5:R-:W-:Y:S01]  /*06f0*/  @!P0 MOV R16, R12 ;  /* 0x0000000c00108202 */ /* 0x020fe20000000f00 */
[----:B------:R-:W-:Y:S02]  /*0700*/  @!P0 IMAD.MOV.U32 R17, RZ, RZ, R7 ;  /* 0x000000ffff118224 */ /* 0x000fe400078e0007 */
[----:B-1----:R-:W-:Y:S02]  /*0710*/  @!P0 IMAD R23, R29, R24, RZ ;  /* 0x000000181d178224 */ /* 0x002fe400078e02ff */
[----:B------:R-:W-:-:S04]  /*0720*/  @!P0 IMAD.WIDE.U32 R18, R8, R20, R16 ;  /* 0x0000001408128225 */ /* 0x000fc800078e0010 */
[----:B------:R-:W-:Y:S01]  /*0730*/  @!P0 IMAD.IADD R19, R19, 0x1, R21 ;  /* 0x0000000113138824 */ /* 0x000fe200078e0215 */
[----:B--2---:R-:W-:Y:S01]  /*0740*/  @!P0 LEA R26, P1, R18, R26, 0x1 ;  /* 0x0000001a121a8211 */ /* 0x004fe200078208ff */
[----:B------:R-:W-:-:S04]  /*0750*/  @!P0 IMAD.WIDE.U32 R20, R6, R24, R16 ;  /* 0x0000001806148225 */ /* 0x000fc800078e0010 */
[----:B------:R-:W-:Y:S01]  /*0760*/  @!P0 IMAD R23, R6, R25, R23 ;  /* 0x0000001906178224 */ /* 0x000fe200078e0217 */
[----:B------:R-:W-:Y:S02]  /*0770*/  @!P0 LEA.HI.X R27, R18, R27, R19, 0x1, P1 ;  /* 0x0000001b121b8211 */ /* 0x000fe400008f0c13 */
[C---:B----4-:R-:W-:Y:S02]  /*0780*/  @!P0 LEA R14, P1, R20.reuse, R14, 0x1 ;  /* 0x0000000e140e8211 */ /* 0x050fe400078208ff */
[----:B------:R-:W-:Y:S01]  /*0790*/  @!P0 IADD3 R16, R21, R23, RZ ;  /* 0x0000001715108210 */ /* 0x000fe20007ffe0ff */
[----:B------:R-:W2:Y:S03]  /*07a0*/  @!P0 LDG.E R26, desc[UR4][R26.64] ;  /* 0x000000041a1a8981 */ /* 0x000ea6000c1e1900 */
[----:B------:R-:W-:-:S05]  /*07b0*/  @!P0 LEA.HI.X R15, R20, R15, R16, 0x1, P1 ;  /* 0x0000000f140f8211 */ /* 0x000fca00008f0c10 */
[----:B------:R0:W4:Y:S01]  /*07c0*/  @!P0 LDG.E R14, desc[UR4][R14.64] ;  /* 0x000000040e0e8981 */ /* 0x000122000c1e1900 */
        /* <DEDUP_REMOVED lines=11> */
[----:B------:R-:W-:Y:S01]  /*0880*/  IMAD.X R11, RZ, RZ, R11, P4 ;  /* 0x000000ffff0b7224 */ /* 0x000fe200020e060b */
[----:B------:R-:W-:-:S02]  /*0890*/  IADD3.X R29, RZ, R29, RZ, P3, !PT ;  /* 0x0000001dff1d7210 */ /* 0x000fc40001ffe4ff */
[C---:B---3--:R-:W-:Y:S02]  /*08a0*/  @!P0 PRMT R17, R32.reuse, 0x7632, R17 ;  /* 0x0000763220118816 */ /* 0x048fe40000000011 */
[----:B------:R-:W-:-:S03]  /*08b0*/  @!P0 PRMT R18, R32, 0x7610, R18 ;  /* 0x0000761020128816 */ /* 0x000fc60000000012 */
[----:B------:R-:W-:Y:S01]  /*08c0*/  IMAD.U32 R17, R17, 0x10000, RZ ;  /* 0x0001000011117824 */ /* 0x000fe200078e00ff */
[----:B------:R-:W-:Y:S01]  /*08d0*/  @!P0 PRMT R16, R22, 0x7632, R16 ;  /* 0x0000763216108816 */ /* 0x000fe20000000010 */
[----:B------:R-:W-:Y:S01]  /*08e0*/  IMAD.U32 R18, R18, 0x10000, RZ ;  /* 0x0001000012127824 */ /* 0x000fe200078e00ff */
[----:B------:R-:W-:Y:S01]  /*08f0*/  @!P0 PRMT R19, R22, 0x7610, R19 ;  /* 0x0000761016138816 */ /* 0x000fe20000000013 */
[----:B0-----:R-:W-:Y:S01]  /*0900*/  FMUL.FTZ R15, R17, R17 ;  /* 0x00000011110f7220 */ /* 0x001fe20000410000 */
[----:B------:R-:W-:Y:S01]  /*0910*/  SHF.L.U32 R16, R16, 0x10, RZ ;  /* 0x0000001010107819 */ /* 0x000fe200000006ff */
[C---:B------:R-:W-:Y:S02]  /*0920*/  FADD.FTZ R17, R18.reuse, R17 ;  /* 0x0000001112117221 */ /* 0x040fe40000010000 */
[----:B------:R-:W-:Y:S01]  /*0930*/  FFMA.FTZ R15, R18, R18, R15 ;  /* 0x00000012120f7223 */ /* 0x000fe2000001000f */
[----:B------:R-:W-:Y:S02]  /*0940*/  IMAD.U32 R19, R19, 0x10000, RZ ;  /* 0x0001000013137824 */ /* 0x000fe400078e00ff */
[----:B------:R-:W-:Y:S01]  /*0950*/  FADD.FTZ R21, R17, R28 ;  /* 0x0000001c11157221 */ /* 0x000fe20000010000 */
[----:B------:R-:W-:Y:S01]  /*0960*/  PRMT R17, RZ, 0x7610, R17 ;  /* 0x00007610ff117816 */ /* 0x000fe20000000011 */
[----:B------:R-:W-:Y:S01]  /*0970*/  FMUL.FTZ R18, R16, R16 ;  /* 0x0000001010127220 */ /* 0x000fe20000410000 */
[----:B------:R-:W-:Y:S01]  /*0980*/  FADD.FTZ R16, R19, R16 ;  /* 0x0000001013107221 */ /* 0x000fe20000010000 */
[----:B------:R-:W-:Y:S01]  /*0990*/  FADD.FTZ R23, R15, R30 ;  /* 0x0000001e0f177221 */ /* 0x000fe20000010000 */
[----:B------:R-:W-:Y:S01]  /*09a0*/  PRMT R15, RZ, 0x7610, R15 ;  /* 0x00007610ff0f7816 */ /* 0x000fe2000000000f */
[----:B------:R-:W-:Y:S01]  /*09b0*/  FFMA.FTZ R18, R19, R19, R18 ;  /* 0x0000001313127223 */ /* 0x000fe20000010012 */
[----:B------:R-:W-:Y:S01]  /*09c0*/  PRMT R19, RZ, 0x7610, R19 ;  /* 0x00007610ff137816 */ /* 0x000fe20000000013 */
[----:B------:R-:W-:-:S02]  /*09d0*/  FADD.FTZ R21, R21, R16 ;  /* 0x0000001015157221 */ /* 0x000fc40000010000 */
[----:B------:R-:W-:Y:S01]  /*09e0*/  FADD.FTZ R23, R23, R18 ;  /* 0x0000001217177221 */ /* 0x000fe20000010000 */
[C---:B--2---:R-:W-:Y:S02]  /*09f0*/  @!P0 PRMT R17, R26.reuse, 0x7632, R17 ;  /* 0x000076321a118816 */ /* 0x044fe40000000011 */
[----:B------:R-:W-:-:S03]  /*0a00*/  @!P0 PRMT R19, R26, 0x7610, R19 ;  /* 0x000076101a138816 */ /* 0x000fc60000000013 */
[----:B------:R-:W-:Y:S01]  /*0a10*/  IMAD.U32 R16, R17, 0x10000, RZ ;  /* 0x0001000011107824 */ /* 0x000fe200078e00ff */
[----:B------:R-:W-:Y:S02]  /*0a20*/  PRMT R17, RZ, 0x7610, R17 ;  /* 0x00007610ff117816 */ /* 0x000fe40000000011 */
[----:B----4-:R-:W-:Y:S01]  /*0a30*/  @!P0 PRMT R15, R14, 0x7632, R15 ;  /* 0x000076320e0f8816 */ /* 0x010fe2000000000f */
[----:B------:R-:W-:Y:S01]  /*0a40*/  FMUL.FTZ R18, R16, R16 ;  /* 0x0000001010127220 */ /* 0x000fe20000410000 */
[----:B------:R-:W-:Y:S02]  /*0a50*/  SHF.L.U32 R19, R19, 0x10, RZ ;  /* 0x0000001013137819 */ /* 0x000fe400000006ff */
[----:B------:R-:W-:Y:S01]  /*0a60*/  @!P0 PRMT R17, R14, 0x7610, R17 ;  /* 0x000076100e118816 */ /* 0x000fe20000000011 */
[----:B------:R-:W-:Y:S02]  /*0a70*/  IMAD.U32 R14, R15, 0x10000, RZ ;  /* 0x000100000f0e7824 */ /* 0x000fe400078e00ff */
[C---:B------:R-:W-:Y:S01]  /*0a80*/  FADD.FTZ R16, R19.reuse, R16 ;  /* 0x0000001013107221 */ /* 0x040fe20000010000 */
[----:B------:R-:W-:Y:S01]  /*0a90*/  FFMA.FTZ R18, R19, R19, R18 ;  /* 0x0000001313127223 */ /* 0x000fe20000010012 */
[----:B------:R-:W-:-:S02]  /*0aa0*/  IMAD.U32 R17, R17, 0x10000, RZ ;  /* 0x0001000011117824 */ /* 0x000fc400078e00ff */
        /* <DEDUP_REMOVED lines=8> */
.L_x_2657:
[----:B------:R-:W-:Y:S01]  /*0b30*/  ULDC UR6, c[0x0][0x29c] ;  /* 0x0000a70000067ab9 */ /* 0x000fe20000000800 */
[----:B------:R-:W-:Y:S01]  /*0b40*/  HFMA2.MMA R2, -RZ, RZ, 0, 0 ;  /* 0x00000000ff027435 */ /* 0x000fe200000001ff */
        /* <DEDUP_REMOVED lines=8> */
[----:B0-----:R-:W-:-:S04]  /*0bd0*/  IMAD.MOV R7, RZ, RZ, -R3 ;  /* 0x000000ffff077224 */ /* 0x001fc800078e0a03 */
[----:B------:R-:W-:-:S04]  /*0be0*/  IMAD R7, R7, UR6, RZ ;  /* 0x0000000607077c24 */ /* 0x000fc8000f8e02ff */
        /* <DEDUP_REMOVED lines=26> */
[----:B0-----:R-:W0:Y:S04]  /*0d90*/  LDS R28, [R0+0x14] ;  /* 0x00001400001c7984 */ /* 0x001e280000000800 */
        /* <DEDUP_REMOVED lines=38> */
[----:B0-----:R-:W-:-:S03]  /*1000*/  ISETP.NE.AND P4, PT, R18, RZ, PT ;  /* 0x000000ff1200720c */ /* 0x001fc60003f85270 */
[----:B------:R4:W0:Y:S01]  /*1010*/  LDS R9, [R0+0x64] ;  /* 0x0000640000097984 */ /* 0x0008220000000800 */
[----:B--2---:R-:W-:Y:S01]  /*1020*/  FADD.FTZ R5, R3, R16 ;  /* 0x0000001003057221 */ /* 0x004fe20000010000 */
[----:B------:R-:W-:-:S04]  /*1030*/  FSEL R3, R4, R19, !P4 ;  /* 0x0000001304037208 */ /* 0x000fc80006000000 */
[----:B------:R-:W-:Y:S01]  /*1040*/  FSEL R4, R5, R16, !P4 ;  /* 0x0000001005047208 */ /* 0x000fe20006000000 */
[----:B------:R-:W-:Y:S01]  /*1050*/  FADD.FTZ R3, R3, R14 ;  /* 0x0000000e03037221 */ /* 0x000fe20000010000 */
[----:B---3--:R-:W-:-:S03]  /*1060*/  ISETP.NE.AND P3, PT, R17, RZ, PT ;  /* 0x000000ff1100720c */ /* 0x008fc60003f65270 */
        /* <DEDUP_REMOVED lines=10> */
[----:B------:R-:W-:Y:S02]  /*1110*/  FADD.FTZ R3, R3, R8 ;  /* 0x0000000803037221 */ /* 0x000fe40000010000 */
[----:B------:R-:W-:Y:S01]  /*1120*/  FADD.FTZ R4, R4, R7 ;  /* 0x0000000704047221 */ /* 0x000fe20000010000 */
[----:B------:R-:W-:-:S02]  /*1130*/  IADD3 R0, R12, R0, R17 ;  /* 0x000000000c007210 */ /* 0x000fc40007ffe011 */
[----:B0-----:R-:W-:Y:S02]  /*1140*/  ISETP.NE.AND P1, PT, R9, RZ, PT ;  /* 0x000000ff0900720c */ /* 0x001fe40003f25270 */
        /* <DEDUP_REMOVED lines=50> */
[----:B------:R-:W-:Y:S02]  /*1470*/  @P1 FSEL R4, R33, R4, !P0 ;  /* 0x0000000421041208 */ /* 0x000fe40004000000 */
[----:B------:R-:W0:Y:S01]  /*1480*/  SHFL.UP PT, R33, R6, 0x10, RZ ;  /* 0x0600000006217989 */ /* 0x000e2200000e00ff */
[----:B-1----:R-:W-:-:S03]  /*1490*/  FADD.FTZ R36, R5, R36 ;  /* 0x0000002405247221 */ /* 0x002fc60000010000 */
[----:B------:R-:W1:Y:S02]  /*14a0*/  SHFL.UP PT, R4, R4, 0x1, RZ ;  /* 0x0420000004047989 */ /* 0x000e6400000e00ff */
[----:B------:R-:W-:Y:S02]  /*14b0*/  @P1 FSEL R5, R36, R5, !P0 ;  /* 0x0000000524051208 */ /* 0x000fe40004000000 */
[----:B------:R-:W-:Y:S02]  /*14c0*/  ISETP.GE.AND P0, PT, R34, 0x10, PT ;  /* 0x000000102200780c */ /* 0x000fe40003f06270 */
[----:B------:R-:W-:Y:S02]  /*14d0*/  ISETP.NE.AND P1, PT, R3, RZ, PT ;  /* 0x000000ff0300720c */ /* 0x000fe40003f25270 */
[----:B------:R-:W2:Y:S09]  /*14e0*/  SHFL.UP PT, R5, R5, 0x1, RZ ;  /* 0x0420000005057989 */ /* 0x000eb200000e00ff */
[----:B0-----:R-:W-:-:S02]  /*14f0*/  @P0 IMAD.IADD R6, R6, 0x1, R33 ;  /* 0x0000000106060824 */ /* 0x001fc400078e0221 */
[----:B------:R-:W0:Y:S03]  /*1500*/  S2R R33, SR_TID.X ;  /* 0x0000000000217919 */ /* 0x000e260000002100 */
[----:B-1----:R3:W4:Y:S02]  /*1510*/  SHFL.UP PT, R34, R6, 0x1, RZ ;  /* 0x0420000006227989 */ /* 0x00272400000e00ff */
.L_x_2681:
[----:B------:R-:W-:Y:S02]  /*1520*/  P2R R3, PR, RZ, 0x2 ;  /* 0x00000002ff037803 */ /* 0x000fe40000000000 */
[----:B0-----:R-:W-:Y:S02]  /*1530*/  ISETP.NE.AND P1, PT, R33, RZ, PT ;  /* 0x000000ff2100720c */ /* 0x001fe40003f25270 */
[----:B------:R-:W-:Y:S02]  /*1540*/  P2R R0, PR, RZ, 0x4 ;  /* 0x00000004ff007803 */ /* 0x000fe40000000000 */
[----:B------:R-:W-:-:S09]  /*1550*/  PLOP3.LUT P0, PT, PT, PT, PT, 0x80, 0x0 ;  /* 0x000000000000781c */ /* 0x000fd20003f0f070 */
[----:B------:R-:W-:Y:S02]  /*1560*/  @P1 ISETP.NE.AND P2, PT, R13, RZ, PT ;  /* 0x000000ff0d00120c */ /* 0x000fe40003f45270 */
[----:B----4-:R-:W-:Y:S02]  /*1570*/  @P1 IADD3 R13, R34, R13, RZ ;  /* 0x0000000d220d1210 */ /* 0x010fe40007ffe0ff */
        /* <DEDUP_REMOVED lines=29> */
[----:B------:R-:W-:-:S03]  /*1750*/  IADD3 R23, R23, R24, RZ ;  /* 0x0000001817177210 */ /* 0x000fc60007ffe0ff */
[----:B------:R1:W-:Y:S02]  /*1760*/  STS [R4+0x14], R28 ;  /* 0x0000141c04007388 */ /* 0x0003e40000000800 */
[----:B------:R-:W-:Y:S02]  /*1770*/  IMAD.IADD R18, R18, 0x1, R23 ;  /* 0x0000000112127824 */ /* 0x000fe400078e0217 */
[----:B------:R1:W-:Y:S02]  /*1780*/  STS [R4+0x18], R26 ;  /* 0x0000181a04007388 */ /* 0x0003e40000000800 */
[----:B------:R-:W-:Y:S02]  /*1790*/  IMAD.IADD R17, R17, 0x1, R18 ;  /* 0x0000000111117824 */ /* 0x000fe400078e0212 */
[----:B------:R1:W-:Y:S03]  /*17a0*/  STS [R4+0x28], R24 ;  /* 0x0000281804007388 */ /* 0x0003e60000000800 */
        /* <DEDUP_REMOVED lines=21> */
.L_x_2661:
[----:B------:R-:W2:Y:S01]  /*1900*/  S2R R0, SR_TID.X ;  /* 0x0000000000007919 */ /* 0x000ea20000002100 */
[----:B01----:R-:W0:Y:S01]  /*1910*/  LDC R3, c[0x0][0x29c] ;  /* 0x0000a700ff037b82 */ /* 0x003e220000000800 */
[----:B------:R-:W-:Y:S01]  /*1920*/  MOV R10, 0x400 ;  /* 0x00000400000a7802 */ /* 0x000fe20000000f00 */
[----:B------:R-:W-:Y:S05]  /*1930*/  WARPSYNC.ALL ;  /* 0x0000000000007948 */ /* 0x000fea0003800000 */
[----:B------:R-:W1:Y:S01]  /*1940*/  S2R R9, SR_CgaCtaId ;  /* 0x0000000000097919 */ /* 0x000e620000008800 */
[----:B------:R-:W4:Y:S01]  /*1950*/  S2R R8, SR_TID.X ;  /* 0x0000000000087919 */ /* 0x000f220000002100 */
[----:B--2---:R-:W-:Y:S01]  /*1960*/  LEA.HI R4, R0, R0, RZ, 0x1d ;  /* 0x0000000000047211 */ /* 0x004fe200078fe8ff */
[----:B0-----:R-:W-:Y:S01]  /*1970*/  IMAD R0, R2, R3, RZ ;  /* 0x0000000302007224 */ /* 0x001fe200078e02ff */
[----:B-1----:R-:W-:-:S03]  /*1980*/  LEA R5, R9, R10, 0x18 ;  /* 0x0000000a09057211 */ /* 0x002fc600078ec0ff */
[----:B----4-:R-:W-:Y:S02]  /*1990*/  IMAD R0, R8, 0x2, -R0 ;  /* 0x0000000208007824 */ /* 0x010fe400078e0a00 */
[----:B------:R-:W-:Y:S01]  /*19a0*/  IMAD R11, R4, 0xc, R5 ;  /* 0x0000000c040b7824 */ /* 0x000fe200078e0205 */
[----:B------:R-:W-:Y:S01]  /*19b0*/  BAR.SYNC.DEFER_BLOCKING 0x0 ;  /* 0x0000000000007b1d */ /* 0x000fe20000010000 */
[----:B------:R-:W-:-:S04]  /*19c0*/  IADD3 R3, R3, -0x2, RZ ;  /* 0xfffffffe03037810 */ /* 0x000fc80007ffe0ff */
[----:B------:R-:W-:-:S03]  /*19d0*/  ISETP.NE.AND P1, PT, R0, R3, PT ;  /* 0x000000030000720c */ /* 0x000fc60003f25270 */
[----:B------:R-:W3:Y:S08]  /*19e0*/  S2UR UR6, SR_CTAID.X ;  /* 0x00000000000679c3 */ /* 0x000ef00000002500 */
[----:B------:R-:W3:Y:S02]  /*19f0*/  LDC R7, c[0x0][0x298] ;  /* 0x0000a600ff077b82 */ /* 0x000ee40000000800 */
[----:B------:R-:W-:-:S05]  /*1a00*/  @!P1 VIADD R0, R10, 0xda0 ;  /* 0x00000da00a009836 */ /* 0x000fca0000000000 */
[----:B------:R-:W-:Y:S01]  /*1a10*/  @!P1 LEA R3, R9, R0, 0x18 ;  /* 0x0000000009039211 */ /* 0x000fe200078ec0ff */
[----:B------:R-:W-:Y:S04]  /*1a20*/  @!P1 LDS R5, [R11+0x18] ;  /* 0x000018000b059984 */ /* 0x000fe80000000800 */
[----:B------:R-:W0:Y:S01]  /*1a30*/  @!P1 LDS R4, [R11+0x14] ;  /* 0x000014000b049984 */ /* 0x000e220000000800 */
[----:B------:R-:W-:Y:S02]  /*1a40*/  @!P1 IMAD R3, R2, 0x8, R3 ;  /* 0x0000000802039824 */ /* 0x000fe400078e0203 */
[----:B---3--:R-:W-:Y:S01]  /*1a50*/  IMAD R6, R7, UR6, R8 ;  /* 0x0000000607067c24 */ /* 0x008fe2000f8e0208 */
[----:B------:R-:W-:-:S04]  /*1a60*/  ULDC UR6, c[0x0][0x288] ;  /* 0x0000a20000067ab9 */ /* 0x000fc80000000800 */
[----:B------:R-:W-:-:S04]  /*1a70*/  ISETP.GE.AND P0, PT, R6, UR6, PT ;  /* 0x0000000606007c0c */ /* 0x000fc8000bf06270 */
[----:B------:R-:W-:Y:S01]  /*1a80*/  ISETP.GE.U32.OR P0, PT, R8, R7, P0 ;  /* 0x000000070800720c */ /* 0x000fe20000706470 */
[----:B0-----:R0:W-:Y:S01]  /*1a90*/  @!P1 STS.64 [R3], R4 ;  /* 0x0000000403009388 */ /* 0x0011e20000000a00 */
[----:B------:R-:W-:Y:S11]  /*1aa0*/  BAR.SYNC.DEFER_BLOCKING 0x0 ;  /* 0x0000000000007b1d */ /* 0x000ff60000010000 */
[----:B0-----:R-:W-:Y:S05]  /*1ab0*/  @P0 EXIT ;  /* 0x000000000000094d */ /* 0x001fea0003800000 */
[----:B------:R-:W-:Y:S01]  /*1ac0*/  IADD3 R0, R10, 0xda0, RZ ;  /* 0x00000da00a007810 */ /* 0x000fe20007ffe0ff */
[----:B------:R-:W0:Y:S03]  /*1ad0*/  S2R R3, SR_CTAID.Z ;  /* 0x0000000000037919 */ /* 0x000e260000002700 */
[----:B------:R-:W-:-:S05]  /*1ae0*/  LEA R5, R9, R0, 0x18 ;  /* 0x0000000009057211 */ /* 0x000fca00078ec0ff */
[----:B------:R-:W-:Y:S02]  /*1af0*/  IMAD R0, R8, 0x8, R5 ;  /* 0x0000000808007824 */ /* 0x000fe400078e0205 */
[----:B------:R-:W1:Y:S03]  /*1b00*/  LDC.64 R4, c[0x0][0x250] ;  /* 0x00009400ff047b82 */ /* 0x000e660000000a00 */
        /* <DEDUP_REMOVED lines=10> */
.L_x_2662:
        /* <DEDUP_REMOVED lines=11> */
.L_x_2663:
[----:B------:R-:W-:Y:S01]  /*1c60*/  MOV R3, R5 ;  /* 0x0000000500037202 */ /* 0x000fe20000000f00 */
[----:B------:R-:W-:Y:S02]  /*1c70*/  IMAD.MOV.U32 R33, RZ, RZ, R0 ;  /* 0x000000ffff217224 */ /* 0x000fe400078e0000 */
[----:B------:R-:W-:Y:S02]  /*1c80*/  IMAD.MOV.U32 R0, RZ, RZ, 0x1 ;  /* 0x00000001ff007424 */ /* 0x000fe400078e00ff */
[----:B------:R-:W-:-:S07]  /*1c90*/  @P2 IMAD.IADD R6, R6, 0x1, R33 ;  /* 0x0000000106062824 */ /* 0x000fce00078e0221 */
[----:B------:R-:W-:Y:S05]  /*1ca0*/  WARPSYNC.COLLECTIVE R32, `(.L_x_2664) ;  /* 0x0000000020087348 */ /* 0x000fea0003c00000 */
[----:B------:R0:W1:Y:S02]  /*1cb0*/  SHFL.UP P0, R0, R3, R0, R31 ;  /* 0x0400000003007389 */ /* 0x000064000000001f */
[----:B01----:R-:W-:Y:S01]  /*1cc0*/  ENDCOLLECTIVE ;  /* 0x000000000000791b */ /* 0x003fe20003800000 */
.L_x_2664:
[----:B------:R-:W-:Y:S02]  /*1cd0*/  IMAD.MOV.U32 R3, RZ, RZ, R4 ;  /* 0x000000ffff037224 */ /* 0x000fe400078e0004 */
[----:B------:R-:W-:-:S05]  /*1ce0*/  FADD.FTZ R0, R5, R0 ;  /* 0x0000000005007221 */ /* 0x000fca0000010000 */
[----:B------:R-:W-:Y:S01]  /*1cf0*/  @P2 FSEL R5, R0, R5, !P1 ;  /* 0x0000000500052208 */ /* 0x000fe20004800000 */
[----:B------:R-:W-:-:S11]  /*1d00*/  HFMA2.MMA R0, -RZ, RZ, 0, 5.9604644775390625e-08 ;  /* 0x00000001ff007435 */ /* 0x000fd600000001ff */
[----:B------:R-:W-:Y:S05]  /*1d10*/  WARPSYNC.COLLECTIVE R32, `(.L_x_2665) ;  /* 0x0000000020087348 */ /* 0x000fea0003c00000 */
[----:B------:R0:W1:Y:S02]  /*1d20*/  SHFL.UP P0, R0, R3, R0, R31 ;  /* 0x0400000003007389 */ /* 0x000064000000001f */
[----:B01----:R-:W-:Y:S01]  /*1d30*/  ENDCOLLECTIVE ;  /* 0x000000000000791b */ /* 0x003fe20003800000 */
.L_x_2665:
        /* <DEDUP_REMOVED lines=11> */
.L_x_2666:
[----:B------:R-:W-:Y:S01]  /*1df0*/  IMAD.MOV.U32 R3, RZ, RZ, R5 ;  /* 0x000000ffff037224 */ /* 0x000fe200078e0005 */
[----:B------:R-:W-:Y:S01]  /*1e00*/  MOV R33, R0 ;  /* 0x0000000000217202 */ /* 0x000fe20000000f00 */
[----:B------:R-:W-:-:S03]  /*1e10*/  IMAD.MOV.U32 R0, RZ, RZ, 0x2 ;  /* 0x00000002ff007424 */ /* 0x000fc600078e00ff */
[----:B------:R-:W-:-:S07]  /*1e20*/  @P1 IADD3 R6, R6, R33, RZ ;  /* 0x0000002106061210 */ /* 0x000fce0007ffe0ff */
[----:B------:R-:W-:Y:S05]  /*1e30*/  WARPSYNC.COLLECTIVE R32, `(.L_x_2667) ;  /* 0x0000000020087348 */ /* 0x000fea0003c00000 */
[----:B------:R0:W1:Y:S02]  /*1e40*/  SHFL.UP P0, R0, R3, R0, R31 ;  /* 0x0400000003007389 */ /* 0x000064000000001f */
[----:B01----:R-:W-:Y:S01]  /*1e50*/  ENDCOLLECTIVE ;  /* 0x000000000000791b */ /* 0x003fe20003800000 */
.L_x_2667:
[----:B------:R-:W-:Y:S01]  /*1e60*/  MOV R3, R4 ;  /* 0x0000000400037202 */ /* 0x000fe20000000f00 */
[----:B------:R-:W-:-:S05]  /*1e70*/  FADD.FTZ R0, R5, R0 ;  /* 0x0000000005007221 */ /* 0x000fca0000010000 */
[----:B------:R-:W-:Y:S01]  /*1e80*/  @P1 FSEL R5, R0, R5, !P2 ;  /* 0x0000000500051208 */ /* 0x000fe20005000000 */
[----:B------:R-:W-:-:S07]  /*1e90*/  IMAD.MOV.U32 R0, RZ, RZ, 0x2 ;  /* 0x00000002ff007424 */ /* 0x000fce00078e00ff */
[----:B------:R-:W-:Y:S05]  /*1ea0*/  WARPSYNC.COLLECTIVE R32, `(.L_x_2668) ;  /* 0x0000000020087348 */ /* 0x000fea0003c00000 */
[----:B------:R0:W1:Y:S02]  /*1eb0*/  SHFL.UP P0, R0, R3, R0, R31 ;  /* 0x0400000003007389 */ /* 0x000064000000001f */
[----:B01----:R-:W-:Y:S01]  /*1ec0*/  ENDCOLLECTIVE ;  /* 0x000000000000791b */ /* 0x003fe20003800000 */
.L_x_2668:
        /* <DEDUP_REMOVED lines=11> */
.L_x_2669:
[----:B------:R-:W-:Y:S02]  /*1f80*/  IMAD.MOV.U32 R3, RZ, RZ, R5 ;  /* 0x000000ffff037224 */ /* 0x000fe400078e0005 */
[----:B------:R-:W-:Y:S01]  /*1f90*/  IMAD.MOV.U32 R33, RZ, RZ, R0 ;  /* 0x000000ffff217224 */ /* 0x000fe200078e0000 */
[----:B------:R-:W-:-:S03]  /*1fa0*/  MOV R0, 0x4 ;  /* 0x0000000400007802 */ /* 0x000fc60000000f00 */
[----:B------:R-:W-:-:S07]  /*1fb0*/  @P1 IMAD.IADD R6, R6, 0x1, R33 ;  /* 0x0000000106061824 */ /* 0x000fce00078e0221 */
[----:B------:R-:W-:Y:S05]  /*1fc0*/  WARPSYNC.COLLECTIVE R32, `(.L_x_2670) ;  /* 0x0000000020087348 */ /* 0x000fea0003c00000 */
[----:B------:R0:W1:Y:S02]  /*1fd0*/  SHFL.UP P0, R0, R3, R0, R31 ;  /* 0x0400000003007389 */ /* 0x000064000000001f */
[----:B01----:R-:W-:Y:S01]  /*1fe0*/  ENDCOLLECTIVE ;  /* 0x000000000000791b */ /* 0x003fe20003800000 */
.L_x_2670:
[----:B------:R-:W-:Y:S02]  /*1ff0*/  IMAD.MOV.U32 R3, RZ, RZ, R4 ;  /* 0x000000ffff037224 */ /* 0x000fe400078e0004 */
[----:B------:R-:W-:-:S05]  /*2000*/  FADD.FTZ R0, R5, R0 ;  /* 0x0000000005007221 */ /* 0x000fca0000010000 */
[----:B------:R-:W-:Y:S01]  /*2010*/  @P1 FSEL R5, R0, R5, !P2 ;  /* 0x0000000500051208 */ /* 0x000fe20005000000 */
[----:B------:R-:W-:-:S07]  /*2020*/  IMAD.MOV.U32 R0, RZ, RZ, 0x4 ;  /* 0x00000004ff007424 */ /* 0x000fce00078e00ff */
[----:B------:R-:W-:Y:S05]  /*2030*/  WARPSYNC.COLLECTIVE R32, `(.L_x_2671) ;  /* 0x0000000020087348 */ /* 0x000fea0003c00000 */
[----:B------:R0:W1:Y:S02]  /*2040*/  SHFL.UP P0, R0, R3, R0, R31 ;  /* 0x0400000003007389 */ /* 0x000064000000001f */
[----:B01----:R-:W-:Y:S01]  /*2050*/  ENDCOLLECTIVE ;  /* 0x000000000000791b */ /* 0x003fe20003800000 */
.L_x_2671:
        /* <DEDUP_REMOVED lines=11> */
.L_x_2672:
[----:B------:R-:W-:Y:S01]  /*2110*/  MOV R3, R5 ;  /* 0x0000000500037202 */ /* 0x000fe20000000f00 */
[----:B------:R-:W-:Y:S02]  /*2120*/  IMAD.MOV.U32 R33, RZ, RZ, R0 ;  /* 0x000000ffff217224 */ /* 0x000fe400078e0000 */
[----:B------:R-:W-:Y:S02]  /*2130*/  IMAD.MOV.U32 R0, RZ, RZ, 0x8 ;  /* 0x00000008ff007424 */ /* 0x000fe400078e00ff */
[----:B------:R-:W-:-:S07]  /*2140*/  @P1 IMAD.IADD R6, R6, 0x1, R33 ;  /* 0x0000000106061824 */ /* 0x000fce00078e0221 */
[----:B------:R-:W-:Y:S05]  /*2150*/  WARPSYNC.COLLECTIVE R32, `(.L_x_2673) ;  /* 0x0000000020087348 */ /* 0x000fea0003c00000 */
[----:B------:R0:W1:Y:S02]  /*2160*/  SHFL.UP P0, R0, R3, R0, R31 ;  /* 0x0400000003007389 */ /* 0x000064000000001f */
[----:B01----:R-:W-:Y:S01]  /*2170*/  ENDCOLLECTIVE ;  /* 0x000000000000791b */ /* 0x003fe20003800000 */
.L_x_2673:
[----:B------:R-:W-:Y:S02]  /*2180*/  IMAD.MOV.U32 R3, RZ, RZ, R4 ;  /* 0x000000ffff037224 */ /* 0x000fe400078e0004 */
[----:B------:R-:W-:-:S05]  /*2190*/  FADD.FTZ R0, R5, R0 ;  /* 0x0000000005007221 */ /* 0x000fca0000010000 */
[----:B------:R-:W-:Y:S01]  /*21a0*/  @P1 FSEL R5, R0, R5, !P2 ;  /* 0x0000000500051208 */ /* 0x000fe20005000000 */
[----:B------:R-:W-:-:S11]  /*21b0*/  HFMA2.MMA R0, -RZ, RZ, 0, 4.76837158203125e-07 ;  /* 0x00000008ff007435 */ /* 0x000fd600000001ff */
[----:B------:R-:W-:Y:S05]  /*21c0*/  WARPSYNC.COLLECTIVE R32, `(.L_x_2674) ;  /* 0x0000000020087348 */ /* 0x000fea0003c00000 */
[----:B------:R0:W1:Y:S02]  /*21d0*/  SHFL.UP P0, R0, R3, R0, R31 ;  /* 0x0400000003007389 */ /* 0x000064000000001f */
[----:B01----:R-:W-:Y:S01]  /*21e0*/  ENDCOLLECTIVE ;  /* 0x000000000000791b */ /* 0x003fe20003800000 */
.L_x_2674:
        /* <DEDUP_REMOVED lines=11> */
.L_x_2675:
        /* <DEDUP_REMOVED lines=8> */
.L_x_2676:
[----:B------:R-:W-:Y:S02]  /*2320*/  IMAD.MOV.U32 R3, RZ, RZ, R4 ;  /* 0x000000ffff037224 */ /* 0x000fe400078e0004 */
[----:B------:R-:W-:Y:S01]  /*2330*/  IMAD.MOV.U32 R36, RZ, RZ, R0 ;  /* 0x000000ffff247224 */ /* 0x000fe200078e0000 */
[----:B------:R-:W-:-:S03]  /*2340*/  MOV R0, 0x10 ;  /* 0x0000001000007802 */ /* 0x000fc60000000f00 */
[----:B------:R-:W-:-:S07]  /*2350*/  FADD.FTZ R36, R5, R36 ;  /* 0x0000002405247221 */ /* 0x000fce0000010000 */
[----:B------:R-:W-:Y:S05]  /*2360*/  WARPSYNC.COLLECTIVE R32, `(.L_x_2677) ;  /* 0x0000000020087348 */ /* 0x000fea0003c00000 */
[----:B------:R0:W1:Y:S02]  /*2370*/  SHFL.UP P0, R0, R3, R0, R31 ;  /* 0x0400000003007389 */ /* 0x000064000000001f */
[----:B01----:R-:W-:Y:S01]  /*2380*/  ENDCOLLECTIVE ;  /* 0x000000000000791b */ /* 0x003fe20003800000 */
.L_x_2677:
[----:B------:R-:W-:Y:S01]  /*2390*/  IMAD.MOV.U32 R3, RZ, RZ, R6 ;  /* 0x000000ffff037224 */ /* 0x000fe200078e0006 */
[----:B------:R-:W-:Y:S01]  /*23a0*/  ISETP.GE.AND P0, PT, R34, 0x10, PT ;  /* 0x000000102200780c */ /* 0x000fe20003f06270 */
[----:B------:R-:W-:Y:S01]  /*23b0*/  IMAD.MOV.U32 R33, RZ, RZ, R0 ;  /* 0x000000ffff217224 */ /* 0x000fe200078e0000 */
[----:B------:R-:W-:-:S03]  /*23c0*/  HFMA2.MMA R0, -RZ, RZ, 0, 5.9604644775390625e-08 ;  /* 0x00000001ff007435 */ /* 0x000fc600000001ff */
[----:B------:R-:W-:-:S08]  /*23d0*/  FADD.FTZ R33, R4, R33 ;  /* 0x0000002104217221 */ /* 0x000fd00000010000 */
[----:B------:R-:W-:Y:S02]  /*23e0*/  @P0 FSEL R4, R33, R4, !P1 ;  /* 0x0000000421040208 */ /* 0x000fe40004800000 */
[----:B------:R-:W-:-:S07]  /*23f0*/  @P0 FSEL R5, R36, R5, !P1 ;  /* 0x0000000524050208 */ /* 0x000fce0004800000 */
[----:B------:R-:W-:Y:S05]  /*2400*/  WARPSYNC.COLLECTIVE R32, `(.L_x_2678) ;  /* 0x0000000020087348 */ /* 0x000fea0003c00000 */
[----:B------:R0:W1:Y:S02]  /*2410*/  SHFL.UP P0, R0, R3, R0, R31 ;  /* 0x0400000003007389 */ /* 0x000064000000001f */
[----:B01----:R-:W-:Y:S01]  /*2420*/  ENDCOLLECTIVE ;  /* 0x000000000000791b */ /* 0x003fe20003800000 */
.L_x_2678:
        /* <DEDUP_REMOVED lines=8> */
.L_x_2679:
[----:B------:R-:W-:Y:S02]  /*24b0*/  IMAD.MOV.U32 R3, RZ, RZ, R4 ;  /* 0x000000ffff037224 */ /* 0x000fe400078e0004 */
[----:B------:R-:W-:Y:S01]  /*24c0*/  IMAD.MOV.U32 R5, RZ, RZ, R0 ;  /* 0x000000ffff057224 */ /* 0x000fe200078e0000 */
[----:B------:R-:W-:-:S11]  /*24d0*/  HFMA2.MMA R0, -RZ, RZ, 0, 5.9604644775390625e-08 ;  /* 0x00000001ff007435 */ /* 0x000fd600000001ff */
[----:B------:R-:W-:Y:S05]  /*24e0*/  WARPSYNC.COLLECTIVE R32, `(.L_x_2680) ;  /* 0x0000000020087348 */ /* 0x000fea0003c00000 */
[----:B------:R0:W1:Y:S02]  /*24f0*/  SHFL.UP P0, R0, R3, R0, R31 ;  /* 0x0400000003007389 */ /* 0x000064000000001f */
[----:B01----:R-:W-:Y:S01]  /*2500*/  ENDCOLLECTIVE ;  /* 0x000000000000791b */ /* 0x003fe20003800000 */
.L_x_2680:
[----:B------:R-:W-:Y:S01]  /*2510*/  IMAD.MOV.U32 R4, RZ, RZ, R0 ;  /* 0x000000ffff047224 */ /* 0x000fe200078e0000 */
[----:B------:R-:W-:Y:S06]  /*2520*/  BRA `(.L_x_2681) ;  /* 0xffffffec00fc7947 */ /* 0x000fec000383ffff */
.L_x_2682:
        /* <DEDUP_REMOVED lines=13> */
.L_x_4484:


//--------------------- .text._Z30group_norm_nhwc_fwd_sum_kernelI11Bf16IOFp32WLi120EEv26Group_norm_nhwc_fwd_params --------------------------
	.section	.text._Z30group_norm_nhwc_fwd_sum_kernelI11Bf16IOFp32WLi120EEv26Group_norm_nhwc_fwd_params,"ax",@progbits
	.align	128
        .global         _Z30group_norm_nhwc_fwd_sum_kernelI11Bf16IOFp32WLi120EEv26Group_norm_nhwc_fwd_params
        .type           _Z30group_norm_nhwc_fwd_sum_kernelI11Bf16IOFp32WLi120EEv26Group_norm_nhwc_fwd_params,@function
        .size           _Z30group_norm_nhwc_fwd_sum_kernelI11Bf16IOFp32WLi120EEv26Group_norm_nhwc_fwd_params,(.L_x_4485 - _Z30group_norm_nhwc_fwd_sum_kernelI11Bf16IOFp32WLi120EEv26Group_norm_nhwc_fwd_params)
        .other          _Z30group_norm_nhwc_fwd_sum_kernelI11Bf16IOFp32WLi120EEv26Group_norm_nhwc_fwd_params,@"STO_CUDA_ENTRY STV_DEFAULT"
_Z30group_norm_nhwc_fwd_sum_kernelI11Bf16IOFp32WLi120EEv26Group_norm_nhwc_fwd_params:
.text._Z30group_norm_nhwc_fwd_sum_kernelI11Bf16IOFp32WLi120EEv26Group_norm_nhwc_fwd_params:
        /* <DEDUP_REMOVED lines=40> */
.L_x_2685:
        /* <DEDUP_REMOVED lines=28> */
.L_x_2684:
        /* <DEDUP_REMOVED lines=9> */
.L_x_2686:
        /* <DEDUP_REMOVED lines=97> */
.L_x_2683:
[----:B------:R-:W-:Y:S01]  /*0ae0*/  ULDC UR9, c[0x0][0x29c] ;  /* 0x0000a70000097ab9 */ /* 0x000fe20000000800 */
[----:B------:R-:W0:Y:S01]  /*0af0*/  S2R R7, SR_CgaCtaId ;  /* 0x0000000000077919 */ /* 0x000e220000008800 */
[----:B------:R-:W1:Y:S01]  /*0b00*/  I2F.U32.RP R2, UR9 ;  /* 0x0000000900027d06 */ /* 0x000e620008209000 */
[----:B------:R-:W-:-:S07]  /*0b10*/  ISETP.NE.U32.AND P2, PT, RZ, UR9, PT ;  /* 0x00000009ff007c0c */ /* 0x000fce000bf45070 */
[----:B-1----:R-:W1:Y:S02]  /*0b20*/  MUFU.RCP R2, R2 ;  /* 0x0000000200027308 */ /* 0x002e640000001000 */
[----:B-1----:R-:W-:Y:S02]  /*0b30*/  IADD3 R8, R2, 0xffffffe, RZ ;  /* 0x0ffffffe02087810 */ /* 0x002fe40007ffe0ff */
[----:B------:R-:W-:-:S04]  /*0b40*/  LEA.HI R2, R0, R0, RZ, 0x1e ;  /* 0x0000000000027211 */ /* 0x000fc800078ff0ff */
[----:B------:R1:W2:Y:S02]  /*0b50*/  F2I.FTZ.U32.TRUNC.NTZ R9, R8 ;  /* 0x0000000800097305 */ /* 0x0002a4000021f000 */
[----:B-1----:R-:W-:Y:S02]  /*0b60*/  IMAD.MOV.U32 R8, RZ, RZ, RZ ;  /* 0x000000ffff087224 */ /* 0x002fe400078e00ff */
[----:B--2---:R-:W-:-:S04]  /*0b70*/  IMAD.MOV R5, RZ, RZ, -R9 ;  /* 0x000000ffff057224 */ /* 0x004fc800078e0a09 */
[----:B------:R-:W-:-:S04]  /*0b80*/  IMAD R5, R5, UR9, RZ ;  /* 0x0000000905057c24 */ /* 0x000fc8000f8e02ff */
[----:B------:R-:W-:Y:S01]  /*0b90*/  IMAD.HI.U32 R5, R9, R5, R8 ;  /* 0x0000000509057227 */ /* 0x000fe200078e0008 */
[----:B------:R-:W-:-:S04]  /*0ba0*/  MOV R8, 0x400 ;  /* 0x0000040000087802 */ /* 0x000fc80000000f00 */
[----:B0-----:R-:W-:Y:S01]  /*0bb0*/  LEA R11, R7, R8, 0x18 ;  /* 0x00000008070b7211 */ /* 0x001fe200078ec0ff */
[----:B------:R-:W-:-:S05]  /*0bc0*/  IMAD.HI.U32 R5, R5, R4, RZ ;  /* 0x0000000405057227 */ /* 0x000fca00078e00ff */
[----:B------:R-:W-:-:S05]  /*0bd0*/  IADD3 R9, -R5, RZ, RZ ;  /* 0x000000ff05097210 */ /* 0x000fca0007ffe1ff */
[----:B------:R-:W-:-:S05]  /*0be0*/  IMAD R9, R9, UR9, R4 ;  /* 0x0000000909097c24 */ /* 0x000fca000f8e0204 */
[----:B------:R-:W-:-:S13]  /*0bf0*/  ISETP.GE.U32.AND P0, PT, R9, UR9, PT ;  /* 0x0000000909007c0c */ /* 0x000fda000bf06070 */
[----:B------:R-:W-:Y:S02]  /*0c00*/  @P0 VIADD R9, R9, -UR9 ;  /* 0x8000000909090c36 */ /* 0x000fe40008000000 */
        /* <DEDUP_REMOVED lines=51> */
.L_x_2702:
        /* <DEDUP_REMOVED lines=12> */
.L_x_2690:
[----:B------:R-:W-:Y:S05]  /*1000*/  BSYNC B0 ;  /* 0x0000000000007941 */ /* 0x000fea0003800000 */
.L_x_2689:
[----:B------:R-:W-:-:S13]  /*1010*/  R2UR UR4, R11 ;  /* 0x000000000b0472ca */ /* 0x000fda00000e0000 */
[----:B------:R-:W-:Y:S05]  /*1020*/  BRA.DIV UR4, `(.L_x_2691) ;  /* 0x0000000a04907947 */ /* 0x000fea000b800000 */
[----:B------:R-:W-:Y:S01]  /*1030*/  NOP ;  /* 0x0000000000007918 */ /* 0x000fe20000000000 */
[----:B------:R1:W-:Y:S04]  /*1040*/  STS [R10+0xc0], R3 ;  /* 0x0000c0030a007388 */ /* 0x0003e80000000800 */
[----:B------:R1:W-:Y:S04]  /*1050*/  STS [R10+0xc4], R12 ;  /* 0x0000c40c0a007388 */ /* 0x0003e80000000800 */
[----:B------:R1:W-:Y:S01]  /*1060*/  STS [R10+0xc8], R13 ;  /* 0x0000c80d0a007388 */ /* 0x0003e20000000800 */
[----:B------:R-:W-:Y:S01]  /*1070*/  NOP ;  /* 0x0000000000007918 */ /* 0x000fe20000000000 */
.L_x_2706:
        /* <DEDUP_REMOVED lines=12> */
.L_x_2693:
[----:B------:R-:W-:Y:S05]  /*1140*/  BSYNC B0 ;  /* 0x0000000000007941 */ /* 0x000fea0003800000 */
.L_x_2692:
[----:B------:R-:W-:-:S13]  /*1150*/  R2UR UR4, R11 ;  /* 0x000000000b0472ca */ /* 0x000fda00000e0000 */
[----:B------:R-:W-:Y:S05]  /*1160*/  BRA.DIV UR4, `(.L_x_2694) ;  /* 0x0000000a04707947 */ /* 0x000fea000b800000 */
[----:B------:R-:W-:Y:S01]  /*1170*/  NOP ;  /* 0x0000000000007918 */ /* 0x000fe20000000000 */
[----:B------:R2:W-:Y:S04]  /*1180*/  STS [R10+0xc0], R3 ;  /* 0x0000c0030a007388 */ /* 0x0005e80000000800 */
[----:B------:R2:W-:Y:S04]  /*1190*/  STS [R10+0xc4], R12 ;  /* 0x0000c40c0a007388 */ /* 0x0005e80000000800 */
[----:B------:R2:W-:Y:S01]  /*11a0*/  STS [R10+0xc8], R13 ;  /* 0x0000c80d0a007388 */ /* 0x0005e20000000800 */
[----:B------:R-:W-:Y:S01]  /*11b0*/  NOP ;  /* 0x0000000000007918 */ /* 0x000fe20000000000 */
.L_x_2710:
        /* <DEDUP_REMOVED lines=12> */
.L_x_2696:
[----:B------:R-:W-:Y:S05]  /*1280*/  BSYNC B0 ;  /* 0x0000000000007941 */ /* 0x000fea0003800000 */
.L_x_2695:
[----:B------:R-:W-:-:S13]  /*1290*/  R2UR UR4, R11 ;  /* 0x000000000b0472ca */ /* 0x000fda00000e0000 */
[----:B------:R-:W-:Y:S05]  /*12a0*/  BRA.DIV UR4, `(.L_x_2697) ;  /* 0x0000000a04507947 */ /* 0x000fea000b800000 */
[----:B------:R-:W-:Y:S01]  /*12b0*/  NOP ;  /* 0x0000000000007918 */ /* 0x000fe20000000000 */
[----:B------:R3:W-:Y:S04]  /*12c0*/  STS [R10+0xc0], R3 ;  /* 0x0000c0030a007388 */ /* 0x0007e80000000800 */
[----:B------:R3:W-:Y:S04]  /*12d0*/  STS [R10+0xc4], R12 ;  /* 0x0000c40c0a007388 */ /* 0x0007e80000000800 */
[----:B------:R3:W-:Y:S01]  /*12e0*/  STS [R10+0xc8], R13 ;  /* 0x0000c80d0a007388 */ /* 0x0007e20000000800 */
[----:B------:R-:W-:Y:S01]  /*12f0*/  NOP ;  /* 0x0000000000007918 */ /* 0x000fe20000000000 */
.L_x_2714:
        /* <DEDUP_REMOVED lines=12> */
.L_x_2699:
[----:B------:R-:W-:Y:S05]  /*13c0*/  BSYNC B0 ;  /* 0x0000000000007941 */ /* 0x000fea0003800000 */
.L_x_2698:
        /* <DEDUP_REMOVED lines=25> */
.L_x_2720:
        /* <DEDUP_REMOVED lines=22> */
[----:B----4-:R-:W-:Y:S01]  /*16c0*/  @!P0 FADD.FTZ R22, R3, R22 ;  /* 0x0000001603168221 */ /* 0x010fe20000010000 */
[----:B------:R-:W-:Y:S01]  /*16d0*/  IADD3 R3, R12, R21, RZ ;  /* 0x000000150c037210 */ /* 0x000fe20007ffe0ff */
[----:B------:R4:W-:Y:S04]  /*16e0*/  STS [R6+0x230], R21 ;  /* 0x0002301506007388 */ /* 0x0009e80000000800 */
[----:B------:R4:W-:Y:S01]  /*16f0*/  STS [R6+0x23c], R3 ;  /* 0x00023c0306007388 */ /* 0x0009e20000000800 */
[----:B-----5:R-:W-:Y:S01]  /*1700*/  @!P0 FADD.FTZ R24, R11, R24 ;  /* 0x000000180b188221 */ /* 0x020fe20000010000 */
[----:B------:R-:W-:-:S02]  /*1710*/  IMAD.IADD R11, R14, 0x1, R3 ;  /* 0x000000010e0b7824 */ /* 0x000fc400078e0203 */
[----:B------:R4:W-:Y:S01]  /*1720*/  STS [R6+0x234], R22 ;  /* 0x0002341606007388 */ /* 0x0009e20000000800 */
[C---:B------:R-:W-:Y:S02]  /*1730*/  ISETP.NE.AND P0, PT, R18.reuse, RZ, PT ;  /* 0x000000ff1200720c */ /* 0x040fe40003f05270 */
[----:B------:R-:W-:Y:S01]  /*1740*/  IADD3 R23, R18, R11, RZ ;  /* 0x0000000b12177210 */ /* 0x000fe20007ffe0ff */
[----:B------:R4:W-:Y:S01]  /*1750*/  STS [R6+0x248], R11 ;  /* 0x0002480b06007388 */ /* 0x0009e20000000800 */
[----:B------:R-:W-:-:S03]  /*1760*/  @!P3 FADD.FTZ R13, R13, R22 ;  /* 0x000000160d0db221 */ /* 0x000fc60000010000 */
        /* <DEDUP_REMOVED lines=13> */
.L_x_2687:
[----:B------:R-:W-:Y:S05]  /*1840*/  WARPSYNC.ALL ;  /* 0x0000000000007948 */ /* 0x000fea0003800000 */
[----:B------:R-:W-:Y:S01]  /*1850*/  BAR.SYNC.DEFER_BLOCKING 0x0 ;  /* 0x0000000000007b1d */ /* 0x000fe20000010000 */
[----:B------:R-:W-:-:S07]  /*1860*/  UIADD3 UR4, UR9, -0x2, URZ ;  /* 0xfffffffe09047890 */ /* 0x000fce000fffe03f */
[----:B----4-:R-:W1:Y:S01]  /*1870*/  LDC R11, c[0x0][0x298] ;  /* 0x0000a600ff0b7b82 */ /* 0x010e620000000800 */
[----:B------:R-:W-:-:S07]  /*1880*/  ISETP.NE.AND P1, PT, R4, UR4, PT ;  /* 0x0000000404007c0c */ /* 0x000fce000bf25270 */
[----:B------:R-:W2:Y:S06]  /*1890*/  LDC R13, c[0x0][0x288] ;  /* 0x0000a200ff0d7b82 */ /* 0x000eac0000000800 */
[----:B------:R-:W-:Y:S01]  /*18a0*/  @!P1 VIADD R4, R8, 0x950 ;  /* 0x0000095008049836 */ /* 0x000fe20000000000 */
[----:B0-----:R-:W-:Y:S04]  /*18b0*/  @!P1 LDS R3, [R9+0x238] ;  /* 0x0002380009039984 */ /* 0x001fe80000000800 */
[----:B------:R-:W-:Y:S01]  /*18c0*/  @!P1 LEA R4, R7, R4, 0x18 ;  /* 0x0000000407049211 */ /* 0x000fe200078ec0ff */
[----:B------:R-:W0:Y:S03]  /*18d0*/  @!P1 LDS R2, [R9+0x234] ;  /* 0x0002340009029984 */ /* 0x000e260000000800 */
[----:B------:R-:W-:Y:S01]  /*18e0*/  @!P1 LEA R4, R5, R4, 0x3 ;  /* 0x0000000405049211 */ /* 0x000fe200078e18ff */
[----:B-1----:R-:W-:-:S05]  /*18f0*/  IMAD R6, R11, UR5, R0 ;  /* 0x000000050b067c24 */ /* 0x002fca000f8e0200 */
[----:B--2---:R-:W-:-:S04]  /*1900*/  ISETP.GE.AND P0, PT, R6, R13, PT ;  /* 0x0000000d0600720c */ /* 0x004fc80003f06270 */
[----:B------:R-:W-:Y:S01]  /*1910*/  ISETP.GE.U32.OR P0, PT, R0, R11, P0 ;  /* 0x0000000b0000720c */ /* 0x000fe20000706470 */
[----:B0-----:R0:W-:Y:S01]  /*1920*/  @!P1 STS.64 [R4], R2 ;  /* 0x0000000204009388 */ /* 0x0011e20000000a00 */
        /* <DEDUP_REMOVED lines=16> */
.L_x_2688:
[----:B0-----:R-:W-:Y:S05]  /*1a30*/  WARPSYNC.COLLECTIVE R11, `(.L_x_2701) ;  /* 0x000000000b087348 */ /* 0x001fea0003c00000 */
[----:B------:R-:W-:Y:S01]  /*1a40*/  NOP ;  /* 0x0000000000007918 */ /* 0x000fe20000000000 */
[----:B0-----:R-:W-:Y:S01]  /*1a50*/  ENDCOLLECTIVE ;  /* 0x000000000000791b */ /* 0x001fe20003800000 */
.L_x_2701:
[----:B------:R-:W-:Y:S05]  /*1a60*/  BRA `(.L_x_2702) ;  /* 0xfffffff400347947 */ /* 0x000fea000383ffff */
.L_x_2691:
[----:B------:R-:W-:Y:S01]  /*1a70*/  BSSY B0, `(.L_x_2703) ;  /* 0x0000004000007945 */ /* 0x000fe20003800000 */
[----:B0-----:R-:W-:Y:S05]  /*1a80*/  WARPSYNC.COLLECTIVE R11, `(.L_x_2704) ;  /* 0x000000000b087348 */ /* 0x001fea0003c00000 */
[----:B------:R-:W-:Y:S01]  /*1a90*/  NOP ;  /* 0x0000000000007918 */ /* 0x000fe20000000000 */
[----:B0-----:R-:W-:Y:S01]  /*1aa0*/  ENDCOLLECTIVE ;  /* 0x000000000000791b */ /* 0x001fe20003800000 */
.L_x_2704:
[----:B------:R-:W-:Y:S05]  /*1ab0*/  BSYNC B0 ;  /* 0x0000000000007941 */ /* 0x000fea0003800000 */
.L_x_2703:
[----:B------:R0:W-:Y:S04]  /*1ac0*/  STS [R10+0xc0], R3 ;  /* 0x0000c0030a007388 */ /* 0x0001e80000000800 */
[----:B------:R0:W-:Y:S04]  /*1ad0*/  STS [R10+0xc4], R12 ;  /* 0x0000c40c0a007388 */ /* 0x0001e80000000800 */
[----:B------:R0:W-:Y:S02]  /*1ae0*/  STS [R10+0xc8], R13 ;  /* 0x0000c80d0a007388 */ /* 0x0001e40000000800 */
[----:B0-----:R-:W-:Y:S05]  /*1af0*/  WARPSYNC.COLLECTIVE R11, `(.L_x_2705) ;  /* 0x000000000b087348 */ /* 0x001fea0003c00000 */
[----:B------:R-:W-:Y:S01]  /*1b00*/  NOP ;  /* 0x0000000000007918 */ /* 0x000fe20000000000 */
[----:B0-----:R-:W-:Y:S01]  /*1b10*/  ENDCOLLECTIVE ;  /* 0x000000000000791b */ /* 0x001fe20003800000 */
.L_x_2705:
[----:B------:R-:W-:Y:S05]  /*1b20*/  BRA `(.L_x_2706) ;  /* 0xfffffff400547947 */ /* 0x000fea000383ffff */
.L_x_2694:
[----:B------:R-:W-:Y:S01]  /*1b30*/  BSSY B0, `(.L_x_2707) ;  /* 0x0000004000007945 */ /* 0x000fe20003800000 */
[----:B01----:R-:W-:Y:S05]  /*1b40*/  WARPSYNC.COLLECTIVE R11, `(.L_x_2708) ;  /* 0x000000000b087348 */ /* 0x003fea0003c00000 */
[----:B------:R-:W-:Y:S01]  /*1b50*/  NOP ;  /* 0x0000000000007918 */ /* 0x000fe20000000000 */
[----:B01----:R-:W-:Y:S01]  /*1b60*/  ENDCOLLECTIVE ;  /* 0x000000000000791b */ /* 0x003fe20003800000 */
.L_x_2708:
[----:B------:R-:W-:Y:S05]  /*1b70*/  BSYNC B0 ;  /* 0x0000000000007941 */ /* 0x000fea0003800000 */
.L_x_2707:
[----:B------:R0:W-:Y:S04]  /*1b80*/  STS [R10+0xc0], R3 ;  /* 0x0000c0030a007388 */ /* 0x0001e80000000800 */
[----:B------:R0:W-:Y:S04]  /*1b90*/  STS [R10+0xc4], R12 ;  /* 0x0000c40c0a007388 */ /* 0x0001e80000000800 */
[----:B------:R0:W-:Y:S02]  /*1ba0*/  STS [R10+0xc8], R13 ;  /* 0x0000c80d0a007388 */ /* 0x0001e40000000800 */
[----:B0-----:R-:W-:Y:S05]  /*1bb0*/  WARPSYNC.COLLECTIVE R11, `(.L_x_2709) ;  /* 0x000000000b087348 */ /* 0x001fea0003c00000 */
[----:B------:R-:W-:Y:S01]  /*1bc0*/  NOP ;  /* 0x0000000000007918 */ /* 0x000fe20000000000 */
[----:B0-----:R-:W-:Y:S01]  /*1bd0*/  ENDCOLLECTIVE ;  /* 0x000000000000791b */ /* 0x001fe20003800000 */
.L_x_2709:
[----:B------:R-:W-:Y:S05]  /*1be0*/  BRA `(.L_x_2710) ;  /* 0xfffffff400747947 */ /* 0x000fea000383ffff */
.L_x_2697:
[----:B------:R-:W-:Y:S01]  /*1bf0*/  BSSY B0, `(.L_x_2711) ;  /* 0x0000004000007945 */ /* 0x000fe20003800000 */
[----:B012---:R-:W-:Y:S05]  /*1c00*/  WARPSYNC.COLLECTIVE R11, `(.L_x_2712) ;  /* 0x000000000b087348 */ /* 0x007fea0003c00000 */
[----:B------:R-:W-:Y:S01]  /*1c10*/  NOP ;  /* 0x0000000000007918 */ /* 0x000fe20000000000 */
[----:B012---:R-:W-:Y:S01]  /*1c20*/  ENDCOLLECTIVE ;  /* 0x000000000000791b */ /* 0x007fe20003800000 */
.L_x_2712:
[----:B------:R-:W-:Y:S05]  /*1c30*/  BSYNC B0 ;  /* 0x0000000000007941 */ /* 0x000fea0003800000 */
.L_x_2711:
[----:B------:R0:W-:Y:S04]  /*1c40*/  STS [R10+0xc0], R3 ;  /* 0x0000c0030a007388 */ /* 0x0001e80000000800 */
[----:B------:R0:W-:Y:S04]  /*1c50*/  STS [R10+0xc4], R12 ;  /* 0x0000c40c0a007388 */ /* 0x0001e80000000800 */
[----:B------:R0:W-:Y:S02]  /*1c60*/  STS [R10+0xc8], R13 ;  /* 0x0000c80d0a007388 */ /* 0x0001e40000000800 */
[----:B0-----:R-:W-:Y:S05]  /*1c70*/  WARPSYNC.COLLECTIVE R11, `(.L_x_2713) ;  /* 0x000000000b087348 */ /* 0x001fea0003c00000 */
[----:B------:R-:W-:Y:S01]  /*1c80*/  NOP ;  /* 0x0000000000007918 */ /* 0x000fe20000000000 */
[----:B0-----:R-:W-:Y:S01]  /*1c90*/  ENDCOLLECTIVE ;  /* 0x000000000000791b */ /* 0x001fe20003800000 */
.L_x_2713:
[----:B------:R-:W-:Y:S05]  /*1ca0*/  BRA `(.L_x_2714) ;  /* 0xfffffff400947947 */ /* 0x000fea000383ffff */
.L_x_2700:
[----:B------:R-:W-:Y:S01]  /*1cb0*/  BSSY B0, `(.L_x_2715) ;  /* 0x0000005000007945 */ /* 0x000fe20003800000 */
[----:B------:R-:W-:-:S13]  /*1cc0*/  ISETP.GE.U32.AND P0, PT, R2, 0x10, PT ;  /* 0x000000100200780c */ /* 0x000fda0003f06070 */
[----:B0123--:R-:W-:Y:S05]  /*1cd0*/  WARPSYNC.COLLECTIVE R11, `(.L_x_2716) ;  /* 0x000000000b087348 */ /* 0x00ffea0003c00000 */
[----:B------:R-:W-:Y:S01]  /*1ce0*/  NOP ;  /* 0x0000000000007918 */ /* 0x000fe20000000000 */
[----:B0123--:R-:W-:Y:S01]  /*1cf0*/  ENDCOLLECTIVE ;  /* 0x000000000000791b */ /* 0x00ffe20003800000 */
.L_x_2716:
[----:B------:R-:W-:Y:S05]  /*1d00*/  BSYNC B0 ;  /* 0x0000000000007941 */ /* 0x000fea0003800000 */
.L_x_2715:
[----:B------:R0:W-:Y:S01]  /*1d10*/  STS [R10+0xc0], R3 ;  /* 0x0000c0030a007388 */ /* 0x0001e20000000800 */
[----:B------:R-:W-:-:S03]  /*1d20*/  ISETP.NE.OR P1, PT, R3, RZ, !P0 ;  /* 0x000000ff0300720c */ /* 0x000fc60004725670 */
[----:B------:R0:W-:Y:S04]  /*1d30*/  STS [R10+0xc4], R12 ;  /* 0x0000c40c0a007388 */ /* 0x0001e80000000800 */
[----:B------:R0:W-:Y:S06]  /*1d40*/  STS [R10+0xc8], R13 ;  /* 0x0000c80d0a007388 */ /* 0x0001ec0000000800 */
[----:B0-----:R-:W-:Y:S05]  /*1d50*/  WARPSYNC.COLLECTIVE R11, `(.L_x_2717) ;  /* 0x000000000b087348 */ /* 0x001fea0003c00000 */
[----:B------:R-:W-:Y:S01]  /*1d60*/  NOP ;  /* 0x0000000000007918 */ /* 0x000fe20000000000 */
[----:B0-----:R-:W-:Y:S01]  /*1d70*/  ENDCOLLECTIVE ;  /* 0x000000000000791b */ /* 0x001fe20003800000 */
.L_x_2717:
        /* <DEDUP_REMOVED lines=9> */
.L_x_2718:
        /* <DEDUP_REMOVED lines=9> */
.L_x_2719:
[----:B------:R-:W-:Y:S05]  /*1ea0*/  BRA `(.L_x_2720) ;  /* 0xfffffff400ac7947 */ /* 0x000fea000383ffff */
.L_x_2721:
        /* <DEDUP_REMOVED lines=13> */
.L_x_4485:


//--------------------- .text._Z30group_norm_nhwc_fwd_sum_kernelI11Bf16IOFp32WLi140EEv26Group_norm_nhwc_fwd_params --------------------------
	.section	.text._Z30group_norm_nhwc_fwd_sum_kernelI11Bf16IOFp32WLi140EEv26Group_norm_nhwc_fwd_params,"ax",@progbits
	.align	128
        .global         _Z30group_norm_nhwc_fwd_sum_kernelI11Bf16IOFp32WLi140EEv26Group_norm_nhwc_fwd_params
        .type           _Z30group_norm_nhwc_fwd_sum_kernelI11Bf16IOFp32WLi140EEv26Group_norm_nhwc_fwd_params,@function
        .size           _Z30group_norm_nhwc_fwd_sum_kernelI11Bf16IOFp32WLi140EEv26Group_norm_nhwc_fwd_params,(.L_x_4486 - _Z30group_norm_nhwc_fwd_sum_kernelI11Bf16IOFp32WLi140EEv26Group_norm_nhwc_fwd_params)
        .other          _Z30group_norm_nhwc_fwd_sum_kernelI11Bf16IOFp32WLi140EEv26Group_norm_nhwc_fwd_params,@"STO_CUDA_ENTRY STV_DEFAULT"
_Z30group_norm_nhwc_fwd_sum_kernelI11Bf16IOFp32WLi140EEv26Group_norm_nhwc_fwd_params:
.text._Z30group_norm_nhwc_fwd_sum_kernelI11Bf16IOFp32WLi140EEv26Group_norm_nhwc_fwd_params:
        /* <DEDUP_REMOVED lines=40> */
.L_x_2724:
        /* <DEDUP_REMOVED lines=28> */
.L_x_2723:
        /* <DEDUP_REMOVED lines=9> */
.L_x_2725:
        /* <DEDUP_REMOVED lines=97> */
.L_x_2722:
        /* <DEDUP_REMOVED lines=10> */
[----:B------:R-:W-:Y:S01]  /*0b80*/  IMAD.HI.U32 R9, R9, R7, R8 ;  /* 0x0000000709097227 */ /* 0x000fe200078e0008 */
[----:B------:R-:W-:-:S05]  /*0b90*/  MOV R8, 0x400 ;  /* 0x0000040000087802 */ /* 0x000fca0000000f00 */
        /* <DEDUP_REMOVED lines=8> */
[----:B------:R-:W-:Y:S02]  /*0c20*/  @P0 VIADD R7, R7, -UR9 ;  /* 0x8000000907070c36 */ /* 0x000fe40008000000 */
[----:B------:R-:W-:-:S03]  /*0c30*/  @P0 VIADD R2, R2, 0x1 ;  /* 0x0000000102020836 */ /* 0x000fc60000000000 */
[----:B------:R-:W-:-:S13]  /*0c40*/  ISETP.GE.U32.AND P1, PT, R7, UR9, PT ;  /* 0x0000000907007c0c */ /* 0x000fda000bf26070 */
[----:B------:R-:W-:Y:S02]  /*0c50*/  @P1 IADD3 R2, R2, 0x1, RZ ;  /* 0x0000000102021810 */ /* 0x000fe40007ffe0ff */
        /* <DEDUP_REMOVED lines=51> */
.L_x_2741:
        /* <DEDUP_REMOVED lines=12> */
.L_x_2729:
[----:B------:R-:W-:Y:S05]  /*1050*/  BSYNC B0 ;  /* 0x0000000000007941 */ /* 0x000fea0003800000 */
.L_x_2728:
[----:B------:R-:W-:-:S13]  /*1060*/  R2UR UR4, R9 ;  /* 0x00000000090472ca */ /* 0x000fda00000e0000 */
[----:B------:R-:W-:Y:S05]  /*1070*/  BRA.DIV UR4, `(.L_x_2730) ;  /* 0x0000000a04c87947 */ /* 0x000fea000b800000 */
[----:B------:R-:W-:Y:S01]  /*1080*/  NOP ;  /* 0x0000000000007918 */ /* 0x000fe20000000000 */
[----:B------:R1:W-:Y:S04]  /*1090*/  STS [R12+0xc0], R7 ;  /* 0x0000c0070c007388 */ /* 0x0003e80000000800 */
[----:B------:R1:W-:Y:S04]  /*10a0*/  STS [R12+0xc4], R11 ;  /* 0x0000c40b0c007388 */ /* 0x0003e80000000800 */
[----:B------:R1:W-:Y:S01]  /*10b0*/  STS [R12+0xc8], R10 ;  /* 0x0000c80a0c007388 */ /* 0x0003e20000000800 */
[----:B------:R-:W-:Y:S01]  /*10c0*/  NOP ;  /* 0x0000000000007918 */ /* 0x000fe20000000000 */
.L_x_2745:
        /* <DEDUP_REMOVED lines=12> */
.L_x_2732:
[----:B------:R-:W-:Y:S05]  /*1190*/  BSYNC B0 ;  /* 0x0000000000007941 */ /* 0x000fea0003800000 */
.L_x_2731:
[----:B------:R-:W-:-:S13]  /*11a0*/  R2UR UR4, R9 ;  /* 0x00000000090472ca */ /* 0x000fda00000e0000 */
[----:B------:R-:W-:Y:S05]  /*11b0*/  BRA.DIV UR4, `(.L_x_2733) ;  /* 0x0000000a04a87947 */ /* 0x000fea000b800000 */
[----:B------:R-:W-:Y:S01]  /*11c0*/  NOP ;  /* 0x0000000000007918 */ /* 0x000fe20000000000 */
[----:B------:R2:W-:Y:S04]  /*11d0*/  STS [R12+0xc0], R7 ;  /* 0x0000c0070c007388 */ /* 0x0005e80000000800 */
[----:B------:R2:W-:Y:S04]  /*11e0*/  STS [R12+0xc4], R11 ;  /* 0x0000c40b0c007388 */ /* 0x0005e80000000800 */
[----:B------:R2:W-:Y:S01]  /*11f0*/  STS [R12+0xc8], R10 ;  /* 0x0000c80a0c007388 */ /* 0x0005e20000000800 */
[----:B------:R-:W-:Y:S01]  /*1200*/  NOP ;  /* 0x0000000000007918 */ /* 0x000fe20000000000 */
.L_x_2749:
        /* <DEDUP_REMOVED lines=12> */
.L_x_2735:
[----:B------:R-:W-:Y:S05]  /*12d0*/  BSYNC B0 ;  /* 0x0000000000007941 */ /* 0x000fea0003800000 */
.L_x_2734:
[----:B------:R-:W-:-:S13]  /*12e0*/  R2UR UR4, R9 ;  /* 0x00000000090472ca */ /* 0x000fda00000e0000 */
[----:B------:R-:W-:Y:S05]  /*12f0*/  BRA.DIV UR4, `(.L_x_2736) ;  /* 0x0000000a04887947 */ /* 0x000fea000b800000 */
[----:B------:R-:W-:Y:S01]  /*1300*/  NOP ;  /* 0x0000000000007918 */ /* 0x000fe20000000000 */
[----:B------:R3:W-:Y:S04]  /*1310*/  STS [R12+0xc0], R7 ;  /* 0x0000c0070c007388 */ /* 0x0007e80000000800 */
[----:B------:R3:W-:Y:S04]  /*1320*/  STS [R12+0xc4], R11 ;  /* 0x0000c40b0c007388 */ /* 0x0007e80000000800 */
[----:B------:R3:W-:Y:S01]  /*1330*/  STS [R12+0xc8], R10 ;  /* 0x0000c80a0c007388 */ /* 0x0007e20000000800 */
[----:B------:R-:W-:Y:S01]  /*1340*/  NOP ;  /* 0x0000000000007918 */ /* 0x000fe20000000000 */
.L_x_2753:
        /* <DEDUP_REMOVED lines=12> */
.L_x_2738:
[----:B------:R-:W-:Y:S05]  /*1410*/  BSYNC B0 ;  /* 0x0000000000007941 */ /* 0x000fea0003800000 */
.L_x_2737:
        /* <DEDUP_REMOVED lines=25> */
.L_x_2759:
[----:B------:R-:W1:Y:S01]  /*15b0*/  LDS R22, [R3+0x210] ;  /* 0x0002100003167984 */ /* 0x000e620000000800 */
[----:B------:R-:W-:Y:S02]  /*15c0*/  ISETP.NE.AND P1, PT, R0, RZ, PT ;  /* 0x000000ff0000720c */ /* 0x000fe40003f25270 */
[----:B------:R-:W-:Y:S01]  /*15d0*/  PLOP3.LUT P0, PT, PT, PT, PT, 0x80, 0x0 ;  /* 0x000000000000781c */ /* 0x000fe20003f0f070 */
[----:B------:R-:W2:Y:S01]  /*15e0*/  LDS R16, [R3+0x21c] ;  /* 0x00021c0003107984 */ /* 0x000ea20000000800 */
[----:B------:R-:W-:-:S03]  /*15f0*/  LEA R23, R5, R8, 0x18 ;  /* 0x0000000805177211 */ /* 0x000fc600078ec0ff */
[----:B0-----:R-:W0:Y:S02]  /*1600*/  LDS R11, [R12+0xb4] ;  /* 0x0000b4000c0b7984 */ /* 0x001e240000000800 */
[----:B------:R-:W-:Y:S02]  /*1610*/  IMAD R23, R0, 0x3c, R23 ;  /* 0x0000003c00177824 */ /* 0x000fe400078e0217 */
[----:B------:R-:W-:Y:S04]  /*1620*/  LDS R13, [R12+0xb8] ;  /* 0x0000b8000c0d7984 */ /* 0x000fe80000000800 */
[----:B------:R-:W3:Y:S04]  /*1630*/  LDS R24, [R3+0x214] ;  /* 0x0002140003187984 */ /* 0x000ee80000000800 */
[----:B------:R-:W-:Y:S04]  /*1640*/  LDS R26, [R3+0x218] ;  /* 0x00021800031a7984 */ /* 0x000fe80000000800 */
[----:B------:R-:W4:Y:S04]  /*1650*/  LDS R15, [R12+0xbc] ;  /* 0x0000bc000c0f7984 */ /* 0x000f280000000800 */
        /* <DEDUP_REMOVED lines=9> */
[----:B0-----:R-:W-:-:S03]  /*16f0*/  @P1 IADD3 R22, R11, R22, RZ ;  /* 0x000000160b161210 */ /* 0x001fc60007ffe0ff */
[----:B------:R-:W0:Y:S02]  /*1700*/  LDS R10, [R3+0x230] ;  /* 0x00023000030a7984 */ /* 0x000e240000000800 */
[----:B------:R-:W-:Y:S02]  /*1710*/  IMAD.IADD R11, R16, 0x1, R22 ;  /* 0x00000001100b7824 */ /* 0x000fe400078e0216 */
[----:B------:R-:W0:Y:S02]  /*1720*/  LDS R9, [R3+0x238] ;  /* 0x0002380003097984 */ /* 0x000e240000000800 */
[----:B---3--:R-:W-:Y:S02]  /*1730*/  @!P0 FADD.FTZ R24, R13, R24 ;  /* 0x000000180d188221 */ /* 0x008fe40000010000 */
[----:B------:R-:W3:Y:S04]  /*1740*/  LDS R7, [R3+0x23c] ;  /* 0x00023c0003077984 */ /* 0x000ee80000000800 */
[----:B------:R-:W3:Y:S01]  /*1750*/  LDS R6, [R3+0x244] ;  /* 0x0002440003067984 */ /* 0x000ee20000000800 */
[----:B----4-:R-:W-:-:S03]  /*1760*/  @!P0 FADD.FTZ R26, R15, R26 ;  /* 0x0000001a0f1a8221 */ /* 0x010fc60000010000 */
[----:B------:R4:W3:Y:S01]  /*1770*/  LDS R12, [R3+0x248] ;  /* 0x00024800030c7984 */ /* 0x0008e20000000800 */
[----:B-----5:R-:W-:Y:S02]  /*1780*/  ISETP.NE.AND P0, PT, R18, RZ, PT ;  /* 0x000000ff1200720c */ /* 0x020fe40003f05270 */
[----:B------:R-:W-:Y:S01]  /*1790*/  ISETP.NE.AND P1, PT, R20, RZ, PT ;  /* 0x000000ff1400720c */ /* 0x000fe20003f25270 */
[----:B------:R0:W-:Y:S01]  /*17a0*/  STS [R23+0x210], R22 ;  /* 0x0002101617007388 */ /* 0x0001e20000000800 */
[----:B------:R-:W-:Y:S01]  /*17b0*/  @!P2 FADD.FTZ R17, R17, R24 ;  /* 0x000000181111a221 */ /* 0x000fe20000010000 */
[----:B----4-:R-:W-:Y:S02]  /*17c0*/  IADD3 R3, R18, R11, RZ ;  /* 0x0000000b12037210 */ /* 0x010fe40007ffe0ff */
[----:B------:R4:W-:Y:S01]  /*17d0*/  STS [R23+0x21c], R11 ;  /* 0x00021c0b17007388 */ /* 0x0009e20000000800 */
[----:B------:R-:W-:Y:S02]  /*17e0*/  @!P2 FADD.FTZ R19, R19, R26 ;  /* 0x0000001a1313a221 */ /* 0x000fe40000010000 */
[----:B------:R-:W-:Y:S01]  /*17f0*/  IMAD.IADD R20, R20, 0x1, R3 ;  /* 0x0000000114147824 */ /* 0x000fe200078e0203 */
[----:B------:R4:W-:Y:S01]  /*1800*/  STS [R23+0x214], R24 ;  /* 0x0002141817007388 */ /* 0x0009e20000000800 */
[----:B-1----:R-:W-:-:S03]  /*1810*/  ISETP.NE.AND P2, PT, R21, RZ, PT ;  /* 0x000000ff1500720c */ /* 0x002fc60003f45270 */
[----:B------:R-:W-:Y:S01]  /*1820*/  IADD3 R21, R21, R20, RZ ;  /* 0x0000001415157210 */ /* 0x000fe20007ffe0ff */
[----:B--2---:R-:W-:Y:S01]  /*1830*/  @!P0 FADD.FTZ R14, R14, R17 ;  /* 0x000000110e0e8221 */ /* 0x004fe20000010000 */
[----:B------:R4:W-:Y:S01]  /*1840*/  STS [R23+0x218], R26 ;  /* 0x0002181a17007388 */ /* 0x0009e20000000800 */
[----:B0-----:R-:W-:-:S03]  /*1850*/  @!P0 FADD.FTZ R10, R10, R19 ;  /* 0x000000130a0a8221 */ /* 0x001fc60000010000 */
[----:B------:R4:W-:Y:S01]  /*1860*/  STS [R23+0x228], R3 ;  /* 0x0002280317007388 */ /* 0x0009e20000000800 */
[----:B------:R-:W-:-:S03]  /*1870*/  @!P1 FADD.FTZ R9, R9, R14 ;  /* 0x0000000e09099221 */ /* 0x000fc60000010000 */
[----:B------:R4:W-:Y:S01]  /*1880*/  STS [R23+0x220], R17 ;  /* 0x0002201117007388 */ /* 0x0009e20000000800 */
[----:B---3--:R-:W-:-:S03]  /*1890*/  @!P1 FADD.FTZ R7, R7, R10 ;  /* 0x0000000a07079221 */ /* 0x008fc60000010000 */
        /* <DEDUP_REMOVED lines=10> */
[----:B------:R4:W-:Y:S02]  /*1940*/  STS [R23+0x248], R12 ;  /* 0x0002480c17007388 */ /* 0x0009e40000000800 */
.L_x_2726:
[----:B----4-:R-:W-:Y:S01]  /*1950*/  LEA R3, R5, R8, 0x18 ;  /* 0x0000000805037211 */ /* 0x010fe200078ec0ff */
[----:B------:R-:W-:Y:S05]  /*1960*/  WARPSYNC.ALL ;  /* 0x0000000000007948 */ /* 0x000fea0003800000 */
        /* <DEDUP_REMOVED lines=21> */
[--C-:B------:R-:W-:Y:S01]  /*1ac0*/  IMAD R3, R10, UR4, R9.reuse ;  /* 0x000000040a037c24 */ /* 0x100fe2000f8e0209 */
        /* <DEDUP_REMOVED lines=9> */
.L_x_2727:
[----:B0-----:R-:W-:Y:S05]  /*1b60*/  WARPSYNC.COLLECTIVE R9, `(.L_x_2740) ;  /* 0x0000000009087348 */ /* 0x001fea0003c00000 */
[----:B------:R-:W-:Y:S01]  /*1b70*/  NOP ;  /* 0x0000000000007918 */ /* 0x000fe20000000000 */
[----:B0-----:R-:W-:Y:S01]  /*1b80*/  ENDCOLLECTIVE ;  /* 0x000000000000791b */ /* 0x001fe20003800000 */
.L_x_2740:
[----:B------:R-:W-:Y:S05]  /*1b90*/  BRA `(.L_x_2741) ;  /* 0xfffffff000fc7947 */ /* 0x000fea000383ffff */
.L_x_2730:
[----:B------:R-:W-:Y:S01]  /*1ba0*/  BSSY B0, `(.L_x_2742) ;  /* 0x0000004000007945 */ /* 0x000fe20003800000 */
[----:B0-----:R-:W-:Y:S05]  /*1bb0*/  WARPSYNC.COLLECTIVE R9, `(.L_x_2743) ;  /* 0x0000000009087348 */ /* 0x001fea0003c00000 */
[----:B------:R-:W-:Y:S01]  /*1bc0*/  NOP ;  /* 0x0000000000007918 */ /* 0x000fe20000000000 */
[----:B0-----:R-:W-:Y:S01]  /*1bd0*/  ENDCOLLECTIVE ;  /* 0x000000000000791b */ /* 0x001fe20003800000 */
.L_x_2743:
[----:B------:R-:W-:Y:S05]  /*1be0*/  BSYNC B0 ;  /* 0x0000000000007941 */ /* 0x000fea0003800000 */
.L_x_2742:
[----:B------:R0:W-:Y:S04]  /*1bf0*/  STS [R12+0xc0], R7 ;  /* 0x0000c0070c007388 */ /* 0x0001e80000000800 */
[----:B------:R0:W-:Y:S04]  /*1c00*/  STS [R12+0xc4], R11 ;  /* 0x0000c40b0c007388 */ /* 0x0001e80000000800 */
[----:B------:R0:W-:Y:S02]  /*1c10*/  STS [R12+0xc8], R10 ;  /* 0x0000c80a0c007388 */ /* 0x0001e40000000800 */
[----:B0-----:R-:W-:Y:S05]  /*1c20*/  WARPSYNC.COLLECTIVE R9, `(.L_x_2744) ;  /* 0x0000000009087348 */ /* 0x001fea0003c00000 */
[----:B------:R-:W-:Y:S01]  /*1c30*/  NOP ;  /* 0x0000000000007918 */ /* 0x000fe20000000000 */
[----:B0-----:R-:W-:Y:S01]  /*1c40*/  ENDCOLLECTIVE ;  /* 0x000000000000791b */ /* 0x001fe20003800000 */
.L_x_2744:
[----:B------:R-:W-:Y:S05]  /*1c50*/  BRA `(.L_x_2745) ;  /* 0xfffffff4001c7947 */ /* 0x000fea000383ffff */
.L_x_2733:
[----:B------:R-:W-:Y:S01]  /*1c60*/  BSSY B0, `(.L_x_2746) ;  /* 0x0000004000007945 */ /* 0x000fe20003800000 */
[----:B01----:R-:W-:Y:S05]  /*1c70*/  WARPSYNC.COLLECTIVE R9, `(.L_x_2747) ;  /* 0x0000000009087348 */ /* 0x003fea0003c00000 */
[----:B------:R-:W-:Y:S01]  /*1c80*/  NOP ;  /* 0x0000000000007918 */ /* 0x000fe20000000000 */
[----:B01----:R-:W-:Y:S01]  /*1c90*/  ENDCOLLECTIVE ;  /* 0x000000000000791b */ /* 0x003fe20003800000 */
.L_x_2747:
[----:B------:R-:W-:Y:S05]  /*1ca0*/  BSYNC B0 ;  /* 0x0000000000007941 */ /* 0x000fea0003800000 */
.L_x_2746:
[----:B------:R0:W-:Y:S04]  /*1cb0*/  STS [R12+0xc0], R7 ;  /* 0x0000c0070c007388 */ /* 0x0001e80000000800 */
[----:B------:R0:W-:Y:S04]  /*1cc0*/  STS [R12+0xc4], R11 ;  /* 0x0000c40b0c007388 */ /* 0x0001e80000000800 */
[----:B------:R0:W-:Y:S02]  /*1cd0*/  STS [R12+0xc8], R10 ;  /* 0x0000c80a0c007388 */ /* 0x0001e40000000800 */
[----:B0-----:R-:W-:Y:S05]  /*1ce0*/  WARPSYNC.COLLECTIVE R9, `(.L_x_2748) ;  /* 0x0000000009087348 */ /* 0x001fea0003c00000 */
[----:B------:R-:W-:Y:S01]  /*1cf0*/  NOP ;  /* 0x0000000000007918 */ /* 0x000fe20000000000 */
[----:B0-----:R-:W-:Y:S01]  /*1d00*/  ENDCOLLECTIVE ;  /* 0x000000000000791b */ /* 0x001fe20003800000 */
.L_x_2748:
[----:B------:R-:W-:Y:S05]  /*1d10*/  BRA `(.L_x_2749) ;  /* 0xfffffff4003c7947 */ /* 0x000fea000383ffff */
.L_x_2736:
[----:B------:R-:W-:Y:S01]  /*1d20*/  BSSY B0, `(.L_x_2750) ;  /* 0x0000004000007945 */ /* 0x000fe20003800000 */
[----:B012---:R-:W-:Y:S05]  /*1d30*/  WARPSYNC.COLLECTIVE R9, `(.L_x_2751) ;  /* 0x0000000009087348 */ /* 0x007fea0003c00000 */
[----:B------:R-:W-:Y:S01]  /*1d40*/  NOP ;  /* 0x0000000000007918 */ /* 0x000fe20000000000 */
[----:B012---:R-:W-:Y:S01]  /*1d50*/  ENDCOLLECTIVE ;  /* 0x000000000000791b */ /* 0x007fe20003800000 */
.L_x_2751:
[----:B------:R-:W-:Y:S05]  /*1d60*/  BSYNC B0 ;  /* 0x0000000000007941 */ /* 0x000fea0003800000 */
.L_x_2750:
[----:B------:R0:W-:Y:S04]  /*1d70*/  STS [R12+0xc0], R7 ;  /* 0x0000c0070c007388 */ /* 0x0001e80000000800 */
[----:B------:R0:W-:Y:S04]  /*1d80*/  STS [R12+0xc4], R11 ;  /* 0x0000c40b0c007388 */ /* 0x0001e80000000800 */
[----:B------:R0:W-:Y:S02]  /*1d90*/  STS [R12+0xc8], R10 ;  /* 0x0000c80a0c007388 */ /* 0x0001e40000000800 */
[----:B0-----:R-:W-:Y:S05]  /*1da0*/  WARPSYNC.COLLECTIVE R9, `(.L_x_2752) ;  /* 0x0000000009087348 */ /* 0x001fea0003c00000 */
[----:B------:R-:W-:Y:S01]  /*1db0*/  NOP ;  /* 0x0000000000007918 */ /* 0x000fe20000000000 */
[----:B0-----:R-:W-:Y:S01]  /*1dc0*/  ENDCOLLECTIVE ;  /* 0x000000000000791b */ /* 0x001fe20003800000 */
.L_x_2752:
[----:B------:R-:W-:Y:S05]  /*1dd0*/  BRA `(.L_x_2753) ;  /* 0xfffffff4005c7947 */ /* 0x000fea000383ffff */
.L_x_2739:
[----:B------:R-:W-:Y:S01]  /*1de0*/  BSSY B0, `(.L_x_2754) ;  /* 0x0000005000007945 */ /* 0x000fe20003800000 */
[----:B------:R-:W-:-:S13]  /*1df0*/  ISETP.GE.U32.AND P0, PT, R6, 0x10, PT ;  /* 0x000000100600780c */ /* 0x000fda0003f06070 */
[----:B0123--:R-:W-:Y:S05]  /*1e00*/  WARPSYNC.COLLECTIVE R9, `(.L_x_2755) ;  /* 0x0000000009087348 */ /* 0x00ffea0003c00000 */
[----:B------:R-:W-:Y:S01]  /*1e10*/  NOP ;  /* 0x0000000000007918 */ /* 0x000fe20000000000 */
[----:B0123--:R-:W-:Y:S01]  /*1e20*/  ENDCOLLECTIVE ;  /* 0x000000000000791b */ /* 0x00ffe20003800000 */
.L_x_2755:
[----:B------:R-:W-:Y:S05]  /*1e30*/  BSYNC B0 ;  /* 0x0000000000007941 */ /* 0x000fea0003800000 */
.L_x_2754:
[----:B------:R0:W-:Y:S01]  /*1e40*/  STS [R12+0xc0], R7 ;  /* 0x0000c0070c007388 */ /* 0x0001e20000000800 */
[----:B------:R-:W-:-:S03]  /*1e50*/  ISETP.NE.OR P1, PT, R7, RZ, !P0 ;  /* 0x000000ff0700720c */ /* 0x000fc60004725670 */
[----:B------:R0:W-:Y:S04]  /*1e60*/  STS [R12+0xc4], R11 ;  /* 0x0000c40b0c007388 */ /* 0x0001e80000000800 */
[----:B------:R0:W-:Y:S06]  /*1e70*/  STS [R12+0xc8], R10 ;  /* 0x0000c80a0c007388 */ /* 0x0001ec0000000800 */
[----:B0-----:R-:W-:Y:S05]  /*1e80*/  WARPSYNC.COLLECTIVE R9, `(.L_x_2756) ;  /* 0x0000000009087348 */ /* 0x001fea0003c00000 */
[----:B------:R-:W-:Y:S01]  /*1e90*/  NOP ;  /* 0x0000000000007918 */ /* 0x000fe20000000000 */
[----:B0-----:R-:W-:Y:S01]  /*1ea0*/  ENDCOLLECTIVE ;  /* 0x000000000000791b */ /* 0x001fe20003800000 */
.L_x_2756:
        /* <DEDUP_REMOVED lines=9> */
.L_x_2757:
        /* <DEDUP_REMOVED lines=9> */
.L_x_2758:
[----:B------:R-:W-:Y:S05]  /*1fd0*/  BRA `(.L_x_2759) ;  /* 0xfffffff400747947 */ /* 0x000fea000383ffff */
.L_x_2760:
        /* <DEDUP_REMOVED lines=10> */
.L_x_4486:


//--------------------- .text._Z30group_norm_nhwc_fwd_sum_kernelI11Bf16IOFp32WLi160EEv26Group_norm_nhwc_fwd_params --------------------------
	.section	.text._Z30group_norm_nhwc_fwd_sum_kernelI11Bf16IOFp32WLi160EEv26Group_norm_nhwc_fwd_params,"ax",@progbits
	.align	128
        .global         _Z30group_norm_nhwc_fwd_sum_kernelI11Bf16IOFp32WLi160EEv26Group_norm_nhwc_fwd_params
        .type           _Z30group_norm_nhwc_fwd_sum_kernelI11Bf16IOFp32WLi160EEv26Group_norm_nhwc_fwd_params,@function
        .size           _Z30group_norm_nhwc_fwd_sum_kernelI11Bf16IOFp32WLi160EEv26Group_norm_nhwc_fwd_params,(.L_x_4487 - _Z30group_norm_nhwc_fwd_sum_kernelI11Bf16IOFp32WLi160EEv26Group_norm_nhwc_fwd_params)
        .other          _Z30group_norm_nhwc_fwd_sum_kernelI11Bf16IOFp32WLi160EEv26Group_norm_nhwc_fwd_params,@"STO_CUDA_ENTRY STV_DEFAULT"
_Z30group_norm_nhwc_fwd_sum_kernelI11Bf16IOFp32WLi160EEv26Group_norm_nhwc_fwd_params:
.text._Z30group_norm_nhwc_fwd_sum_kernelI11Bf16IOFp32WLi160EEv26Group_norm_nhwc_fwd_params:
        /* <DEDUP_REMOVED lines=40> */
.L_x_2763:
        /* <DEDUP_REMOVED lines=28> */
.L_x_2762:
        /* <DEDUP_REMOVED lines=14> */
.L_x_2764:
        /* <DEDUP_REMOVED lines=98> */
.L_x_2761:
        /* <DEDUP_REMOVED lines=34> */
[----:B------:R-:W0:Y:S01]  /*0d60*/  S2R R24, SR_LANEID ;  /* 0x0000000000187919 */ /* 0x000e220000000000 */
[----:B------:R-:W-:-:S03]  /*0d70*/  UMOV UR6, 0xffffffff ;  /* 0xffffffff00067882 */ /* 0x000fc60000000000 */
[----:B------:R-:W-:Y:S04]  /*0d80*/  LDS R18, [R0+0x20] ;  /* 0x0000200000127984 */ /* 0x000fe80000000800 */
[----:B------:R-:W1:Y:S04]  /*0d90*/  LDS R17, [R0+0x14] ;  /* 0x0000140000117984 */ /* 0x000e680000000800 */
[----:B------:R-:W-:Y:S04]  /*0da0*/  LDS R16, [R0+0x24] ;  /* 0x0000240000107984 */ /* 0x000fe80000000800 */
[----:B------:R-:W2:Y:S04]  /*0db0*/  LDS R15, [R0+0x18] ;  /* 0x00001800000f7984 */ /* 0x000ea80000000800 */
        /* <DEDUP_REMOVED lines=9> */
[----:B------:R-:W1:Y:S04]  /*0e50*/  LDS R4, [R0+0x48] ;  /* 0x0000480000047984 */ /* 0x000e680000000800 */
[----:B------:R-:W1:Y:S01]  /*0e60*/  LDS R8, [R0+0x40] ;  /* 0x0000400000087984 */ /* 0x000e620000000800 */
[----:B--2---:R-:W-:-:S03]  /*0e70*/  FADD.FTZ R21, R16, R15 ;  /* 0x0000000f10157221 */ /* 0x004fc60000010000 */
[----:B------:R2:W1:Y:S01]  /*0e80*/  LDS R7, [R0+0x10] ;  /* 0x0000100000077984 */ /* 0x0004620000000800 */
[----:B---3--:R-:W-:-:S04]  /*0e90*/  ISETP.NE.AND P1, PT, R19, RZ, PT ;  /* 0x000000ff1300720c */ /* 0x008fc80003f25270 */
[----:B------:R-:W-:Y:S02]  /*0ea0*/  FSEL R5, R5, R18, !P1 ;  /* 0x0000001205057208 */ /* 0x000fe40004800000 */
[----:B------:R-:W-:-:S03]  /*0eb0*/  FSEL R21, R21, R16, !P1 ;  /* 0x0000001015157208 */ /* 0x000fc60004800000 */
[----:B----4-:R-:W-:Y:S02]  /*0ec0*/  FADD.FTZ R5, R5, R12 ;  /* 0x0000000c05057221 */ /* 0x010fe40000010000 */
[----:B-----5:R-:W-:Y:S01]  /*0ed0*/  FADD.FTZ R21, R21, R10 ;  /* 0x0000000a15157221 */ /* 0x020fe20000010000 */
[----:B0-----:R-:W-:-:S04]  /*0ee0*/  ISETP.NE.AND P2, PT, R14, RZ, PT ;  /* 0x000000ff0e00720c */ /* 0x001fc80003f45270 */
[----:B------:R-:W-:Y:S02]  /*0ef0*/  FSEL R2, R5, R12, !P2 ;  /* 0x0000000c05027208 */ /* 0x000fe40005000000 */
[----:B--2---:R-:W-:-:S03]  /*0f00*/  FSEL R0, R21, R10, !P2 ;  /* 0x0000000a15007208 */ /* 0x004fc60005000000 */
[----:B------:R-:W-:Y:S02]  /*0f10*/  FADD.FTZ R2, R2, R11 ;  /* 0x0000000b02027221 */ /* 0x000fe40000010000 */
[----:B------:R-:W-:Y:S01]  /*0f20*/  FADD.FTZ R0, R0, R9 ;  /* 0x0000000900007221 */ /* 0x000fe20000010000 */
[----:B------:R-:W-:-:S04]  /*0f30*/  ISETP.NE.AND P3, PT, R13, RZ, PT ;  /* 0x000000ff0d00720c */ /* 0x000fc80003f65270 */
[----:B------:R-:W-:Y:S02]  /*0f40*/  FSEL R5, R2, R11, !P3 ;  /* 0x0000000b02057208 */ /* 0x000fe40005800000 */
[----:B------:R-:W-:-:S03]  /*0f50*/  FSEL R21, R0, R9, !P3 ;  /* 0x0000000900157208 */ /* 0x000fc60005800000 */
[----:B------:R-:W-:Y:S02]  /*0f60*/  FADD.FTZ R5, R5, R6 ;  /* 0x0000000605057221 */ /* 0x000fe40000010000 */
[----:B-1----:R-:W-:Y:S01]  /*0f70*/  FADD.FTZ R21, R21, R4 ;  /* 0x0000000415157221 */ /* 0x002fe20000010000 */
[----:B------:R-:W-:Y:S02]  /*0f80*/  ISETP.NE.AND P4, PT, R8, RZ, PT ;  /* 0x000000ff0800720c */ /* 0x000fe40003f85270 */
        /* <DEDUP_REMOVED lines=59> */
.L_x_2785:
        /* <DEDUP_REMOVED lines=39> */
.L_x_2765:
[----:B0-2---:R-:W0:Y:S01]  /*15b0*/  S2R R9, SR_CgaCtaId ;  /* 0x0000000000097919 */ /* 0x005e220000008800 */
[----:B------:R-:W2:Y:S01]  /*15c0*/  LDC R4, c[0x0][0x29c] ;  /* 0x0000a700ff047b82 */ /* 0x000ea20000000800 */
[----:B------:R-:W-:Y:S01]  /*15d0*/  MOV R8, 0x400 ;  /* 0x0000040000087802 */ /* 0x000fe20000000f00 */
[----:B------:R-:W-:Y:S05]  /*15e0*/  WARPSYNC.ALL ;  /* 0x0000000000007948 */ /* 0x000fea0003800000 */
[----:B------:R-:W3:Y:S01]  /*15f0*/  S2R R2, SR_TID.X ;  /* 0x0000000000027919 */ /* 0x000ee20000002100 */
[----:B------:R-:W4:Y:S01]  /*1600*/  S2R R7, SR_TID.X ;  /* 0x0000000000077919 */ /* 0x000f220000002100 */
[----:B--2---:R-:W-:Y:S01]  /*1610*/  IMAD R0, R3, R4, RZ ;  /* 0x0000000403007224 */ /* 0x004fe200078e02ff */
[----:B0-----:R-:W-:-:S05]  /*1620*/  LEA R5, R9, R8, 0x18 ;  /* 0x0000000809057211 */ /* 0x001fca00078ec0ff */
[----:B---3--:R-:W-:Y:S02]  /*1630*/  IMAD R10, R2, 0xc, R5 ;  /* 0x0000000c020a7824 */ /* 0x008fe400078e0205 */
[----:B----4-:R-:W-:Y:S01]  /*1640*/  IMAD R0, R7, 0x2, -R0 ;  /* 0x0000000207007824 */ /* 0x010fe200078e0a00 */
[----:B------:R-:W-:Y:S01]  /*1650*/  BAR.SYNC.DEFER_BLOCKING 0x0 ;  /* 0x0000000000007b1d */ /* 0x000fe20000010000 */
[----:B------:R-:W-:-:S05]  /*1660*/  VIADD R5, R4, 0xfffffffe ;  /* 0xfffffffe04057836 */ /* 0x000fca0000000000 */
[----:B------:R-:W-:Y:S02]  /*1670*/  ISETP.NE.AND P1, PT, R0, R5, PT ;  /* 0x000000050000720c */ /* 0x000fe40003f25270 */
[----:B------:R-:W0:Y:S08]  /*1680*/  S2UR UR6, SR_CTAID.X ;  /* 0x00000000000679c3 */ /* 0x000e300000002500 */
[----:B------:R-:W0:Y:S03]  /*1690*/  LDC R6, c[0x0][0x298] ;  /* 0x0000a600ff067b82 */ /* 0x000e260000000800 */
[----:B------:R-:W-:-:S04]  /*16a0*/  @!P1 IADD3 R0, R8, 0x7a0, RZ ;  /* 0x000007a008009810 */ /* 0x000fc80007ffe0ff */
[----:B------:R-:W-:Y:S01]  /*16b0*/  @!P1 LEA R0, R9, R0, 0x18 ;  /* 0x0000000009009211 */ /* 0x000fe200078ec0ff */
[----:B------:R-:W-:Y:S04]  /*16c0*/  @!P1 LDS R5, [R10+0x18] ;  /* 0x000018000a059984 */ /* 0x000fe80000000800 */
[----:B------:R-:W2:Y:S01]  /*16d0*/  @!P1 LDS R4, [R10+0x14] ;  /* 0x000014000a049984 */ /* 0x000ea20000000800 */
[----:B------:R-:W-:Y:S02]  /*16e0*/  @!P1 IMAD R0, R3, 0x8, R0 ;  /* 0x0000000803009824 */ /* 0x000fe400078e0200 */
        /* <DEDUP_REMOVED lines=8> */
[----:B------:R-:W0:Y:S01]  /*1770*/  S2R R3, SR_CTAID.Z ;  /* 0x0000000000037919 */ /* 0x000e220000002700 */
[----:B------:R-:W2:Y:S03]  /*1780*/  LDC.64 R4, c[0x0][0x250] ;  /* 0x00009400ff047b82 */ /* 0x000ea60000000a00 */
[----:B------:R-:W-:-:S04]  /*1790*/  LEA R0, R9, R0, 0x18 ;  /* 0x0000000009007211 */ /* 0x000fc800078ec0ff */
[----:B------:R-:W-:-:S05]  /*17a0*/  LEA R0, R7, R0, 0x3 ;  /* 0x0000000007007211 */ /* 0x000fca00078e18ff */
[----:B------:R-:W3:Y:S01]  /*17b0*/  LDS.64 R6, [R0] ;  /* 0x0000000000067984 */ /* 0x000ee20000000a00 */
[----:B0-----:R-:W-:-:S04]  /*17c0*/  IMAD.SHL.U32 R3, R3, 0x2, RZ ;  /* 0x0000000203037824 */ /* 0x001fc800078e00ff */
[C---:B------:R-:W-:Y:S02]  /*17d0*/  VIADD R9, R3.reuse, 0x1 ;  /* 0x0000000103097836 */ /* 0x040fe40000000000 */
[--C-:B------:R-:W-:Y:S02]  /*17e0*/  IMAD R3, R3, UR6, R2.reuse ;  /* 0x0000000603037c24 */ /* 0x100fe4000f8e0202 */
[----:B------:R-:W-:Y:S02]  /*17f0*/  IMAD R9, R9, UR6, R2 ;  /* 0x0000000609097c24 */ /* 0x000fe4000f8e0202 */
[----:B--2---:R-:W-:-:S04]  /*1800*/  IMAD.WIDE R2, R3, 0x4, R4 ;  /* 0x0000000403027825 */ /* 0x004fc800078e0204 */
[----:B------:R-:W-:Y:S01]  /*1810*/  IMAD.WIDE R4, R9, 0x4, R4 ;  /* 0x0000000409047825 */ /* 0x000fe200078e0204 */
[----:B---3--:R-:W-:Y:S04]  /*1820*/  REDG.E.ADD.F32.FTZ.RN.STRONG.GPU desc[UR4][R2.64], R6 ;  /* 0x00000006020079a6 */ /* 0x008fe8000c10f384 */
[----:B------:R-:W-:Y:S01]  /*1830*/  REDG.E.ADD.F32.FTZ.RN.STRONG.GPU desc[UR4][R4.64], R7 ;  /* 0x00000007040079a6 */ /* 0x000fe2000c10f384 */
[----:B------:R-:W-:Y:S05]  /*1840*/  EXIT ;  /* 0x000000000000794d */ /* 0x000fea0003800000 */
.L_x_2766:
[----:B------:R-:W-:Y:S01]  /*1850*/  MOV R5, R23 ;  /* 0x0000001700057202 */ /* 0x000fe20000000f00 */
[----:B------:R-:W-:Y:S01]  /*1860*/  IMAD.MOV.U32 R0, RZ, RZ, 0x1 ;  /* 0x00000001ff007424 */ /* 0x000fe200078e00ff */
[----:B------:R-:W-:Y:S01]  /*1870*/  MOV R21, 0xffffffff ;  /* 0xffffffff00157802 */ /* 0x000fe20000000f00 */
[----:B------:R-:W-:Y:S01]  /*1880*/  IMAD.MOV.U32 R20, RZ, RZ, RZ ;  /* 0x000000ffff147224 */ /* 0x000fe200078e00ff */
[----:B------:R-:W-:Y:S02]  /*1890*/  ISETP.GE.AND P6, PT, R24, 0x1, PT ;  /* 0x000000011800780c */ /* 0x000fe40003fc6270 */
[----:B------:R-:W-:-:S13]  /*18a0*/  ISETP.NE.AND P5, PT, R23, RZ, PT ;  /* 0x000000ff1700720c */ /* 0x000fda0003fa5270 */
[----:B------:R-:W-:Y:S05]  /*18b0*/  WARPSYNC.COLLECTIVE R21, `(.L_x_2767) ;  /* 0x0000000015087348 */ /* 0x000fea0003c00000 */
[----:B------:R0:W1:Y:S02]  /*18c0*/  SHFL.UP P0, R27, R5, R0, R20 ;  /* 0x04000000051b7389 */ /* 0x0000640000000014 */
[----:B01----:R-:W-:Y:S01]  /*18d0*/  ENDCOLLECTIVE ;  /* 0x000000000000791b */ /* 0x003fe20003800000 */
.L_x_2767:
[----:B------:R-:W-:Y:S02]  /*18e0*/  IMAD.MOV.U32 R5, RZ, RZ, R22 ;  /* 0x000000ffff057224 */ /* 0x000fe400078e0016 */
[----:B------:R-:W-:-:S07]  /*18f0*/  IMAD.MOV.U32 R26, RZ, RZ, R27 ;  /* 0x000000ffff1a7224 */ /* 0x000fce00078e001b */
[----:B------:R-:W-:Y:S05]  /*1900*/  WARPSYNC.COLLECTIVE R21, `(.L_x_2768) ;  /* 0x0000000015087348 */ /* 0x000fea0003c00000 */
[----:B------:R0:W1:Y:S02]  /*1910*/  SHFL.UP P0, R27, R5, R0, R20 ;  /* 0x04000000051b7389 */ /* 0x0000640000000014 */
[----:B01----:R-:W-:Y:S01]  /*1920*/  ENDCOLLECTIVE ;  /* 0x000000000000791b */ /* 0x003fe20003800000 */
.L_x_2768:
[----:B------:R-:W-:Y:S02]  /*1930*/  @P6 IMAD.IADD R23, R23, 0x1, R26 ;  /* 0x0000000117176824 */ /* 0x000fe400078e021a */
[----:B------:R-:W-:Y:S01]  /*1940*/  IMAD.MOV.U32 R5, RZ, RZ, R2 ;  /* 0x000000ffff057224 */ /* 0x000fe200078e0002 */
[----:B------:R-:W-:-:S07]  /*1950*/  MOV R25, R27 ;  /* 0x0000001b00197202 */ /* 0x000fce0000000f00 */
[----:B------:R-:W-:Y:S05]  /*1960*/  WARPSYNC.COLLECTIVE R21, `(.L_x_2769) ;  /* 0x0000000015087348 */ /* 0x000fea0003c00000 */
[----:B------:R0:W1:Y:S02]  /*1970*/  SHFL.UP P0, R27, R5, R0, R20 ;  /* 0x04000000051b7389 */ /* 0x0000640000000014 */
[----:B01----:R-:W-:Y:S01]  /*1980*/  ENDCOLLECTIVE ;  /* 0x000000000000791b */ /* 0x003fe20003800000 */
.L_x_2769:
        /* <DEDUP_REMOVED lines=9> */
.L_x_2770:
[----:B------:R-:W-:Y:S02]  /*1a20*/  ISETP.GE.AND P6, PT, R24, 0x2, PT ;  /* 0x000000021800780c */ /* 0x000fe40003fc6270 */
[----:B------:R-:W-:Y:S02]  /*1a30*/  ISETP.NE.AND P5, PT, R23, RZ, PT ;  /* 0x000000ff1700720c */ /* 0x000fe40003fa5270 */
[----:B------:R-:W-:Y:S01]  /*1a40*/  MOV R5, R22 ;  /* 0x0000001600057202 */ /* 0x000fe20000000f00 */
[----:B------:R-:W-:-:S10]  /*1a50*/  IMAD.MOV.U32 R26, RZ, RZ, R27 ;  /* 0x000000ffff1a7224 */ /* 0x000fd400078e001b */
[----:B------:R-:W-:Y:S05]  /*1a60*/  WARPSYNC.COLLECTIVE R21, `(.L_x_2771) ;  /* 0x0000000015087348 */ /* 0x000fea0003c00000 */
[----:B------:R0:W1:Y:S02]  /*1a70*/  SHFL.UP P0, R27, R5, R0, R20 ;  /* 0x04000000051b7389 */ /* 0x0000640000000014 */
[----:B01----:R-:W-:Y:S01]  /*1a80*/  ENDCOLLECTIVE ;  /* 0x000000000000791b */ /* 0x003fe20003800000 */
.L_x_2771:
[----:B------:R-:W-:Y:S01]  /*1a90*/  @P6 IADD3 R23, R23, R26, RZ ;  /* 0x0000001a17176210 */ /* 0x000fe20007ffe0ff */
[----:B------:R-:W-:Y:S02]  /*1aa0*/  IMAD.MOV.U32 R5, RZ, RZ, R2 ;  /* 0x000000ffff057224 */ /* 0x000fe400078e0002 */
[----:B------:R-:W-:-:S07]  /*1ab0*/  IMAD.MOV.U32 R25, RZ, RZ, R27 ;  /* 0x000000ffff197224 */ /* 0x000fce00078e001b */
[----:B------:R-:W-:Y:S05]  /*1ac0*/  WARPSYNC.COLLECTIVE R21, `(.L_x_2772) ;  /* 0x0000000015087348 */ /* 0x000fea0003c00000 */
[----:B------:R0:W1:Y:S02]  /*1ad0*/  SHFL.UP P0, R27, R5, R0, R20 ;  /* 0x04000000051b7389 */ /* 0x0000640000000014 */
[----:B01----:R-:W-:Y:S01]  /*1ae0*/  ENDCOLLECTIVE ;  /* 0x000000000000791b */ /* 0x003fe20003800000 */
.L_x_2772:
        /* <DEDUP_REMOVED lines=9> */
.L_x_2773:
[----:B------:R-:W-:Y:S02]  /*1b80*/  ISETP.GE.AND P6, PT, R24, 0x4, PT ;  /* 0x000000041800780c */ /* 0x000fe40003fc6270 */
[----:B------:R-:W-:Y:S01]  /*1b90*/  ISETP.NE.AND P5, PT, R23, RZ, PT ;  /* 0x000000ff1700720c */ /* 0x000fe20003fa5270 */
[----:B------:R-:W-:Y:S01]  /*1ba0*/  IMAD.MOV.U32 R5, RZ, RZ, R22 ;  /* 0x000000ffff057224 */ /* 0x000fe200078e0016 */
[----:B------:R-:W-:-:S11]  /*1bb0*/  MOV R26, R27 ;  /* 0x0000001b001a7202 */ /* 0x000fd60000000f00 */
[----:B------:R-:W-:Y:S05]  /*1bc0*/  WARPSYNC.COLLECTIVE R21, `(.L_x_2774) ;  /* 0x0000000015087348 */ /* 0x000fea0003c00000 */
[----:B------:R0:W1:Y:S02]  /*1bd0*/  SHFL.UP P0, R27, R5, R0, R20 ;  /* 0x04000000051b7389 */ /* 0x0000640000000014 */
[----:B01----:R-:W-:Y:S01]  /*1be0*/  ENDCOLLECTIVE ;  /* 0x000000000000791b */ /* 0x003fe20003800000 */
.L_x_2774:
[----:B------:R-:W-:Y:S01]  /*1bf0*/  @P6 IMAD.IADD R23, R23, 0x1, R26 ;  /* 0x0000000117176824 */ /* 0x000fe200078e021a */
[----:B------:R-:W-:Y:S01]  /*1c00*/  MOV R5, R2 ;  /* 0x0000000200057202 */ /* 0x000fe20000000f00 */
[----:B------:R-:W-:-:S07]  /*1c10*/  IMAD.MOV.U32 R25, RZ, RZ, R27 ;  /* 0x000000ffff197224 */ /* 0x000fce00078e001b */
[----:B------:R-:W-:Y:S05]  /*1c20*/  WARPSYNC.COLLECTIVE R21, `(.L_x_2775) ;  /* 0x0000000015087348 */ /* 0x000fea0003c00000 */
[----:B------:R0:W1:Y:S02]  /*1c30*/  SHFL.UP P0, R27, R5, R0, R20 ;  /* 0x04000000051b7389 */ /* 0x0000640000000014 */
[----:B01----:R-:W-:Y:S01]  /*1c40*/  ENDCOLLECTIVE ;  /* 0x000000000000791b */ /* 0x003fe20003800000 */
.L_x_2775:
        /* <DEDUP_REMOVED lines=9> */
.L_x_2776:
[----:B------:R-:W-:Y:S02]  /*1ce0*/  ISETP.NE.AND P5, PT, R23, RZ, PT ;  /* 0x000000ff1700720c */ /* 0x000fe40003fa5270 */
[----:B------:R-:W-:Y:S01]  /*1cf0*/  ISETP.GE.AND P6, PT, R24, 0x8, PT ;  /* 0x000000081800780c */ /* 0x000fe20003fc6270 */
[----:B------:R-:W-:Y:S02]  /*1d00*/  IMAD.MOV.U32 R5, RZ, RZ, R22 ;  /* 0x000000ffff057224 */ /* 0x000fe400078e0016 */
[----:B------:R-:W-:-:S10]  /*1d10*/  IMAD.MOV.U32 R26, RZ, RZ, R27 ;  /* 0x000000ffff1a7224 */ /* 0x000fd400078e001b */
[----:B------:R-:W-:Y:S05]  /*1d20*/  WARPSYNC.COLLECTIVE R21, `(.L_x_2777) ;  /* 0x0000000015087348 */ /* 0x000fea0003c00000 */
[----:B------:R0:W1:Y:S02]  /*1d30*/  SHFL.UP P0, R27, R5, R0, R20 ;  /* 0x04000000051b7389 */ /* 0x0000640000000014 */
[----:B01----:R-:W-:Y:S01]  /*1d40*/  ENDCOLLECTIVE ;  /* 0x000000000000791b */ /* 0x003fe20003800000 */
.L_x_2777:
[----:B------:R-:W-:Y:S01]  /*1d50*/  IMAD.MOV.U32 R5, RZ, RZ, R2 ;  /* 0x000000ffff057224 */ /* 0x000fe200078e0002 */
[----:B------:R-:W-:-:S07]  /*1d60*/  MOV R25, R27 ;  /* 0x0000001b00197202 */ /* 0x000fce0000000f00 */
[----:B------:R-:W-:Y:S05]  /*1d70*/  WARPSYNC.COLLECTIVE R21, `(.L_x_2778) ;  /* 0x0000000015087348 */ /* 0x000fea0003c00000 */
[----:B------:R0:W1:Y:S02]  /*1d80*/  SHFL.UP P0, R27, R5, R0, R20 ;  /* 0x04000000051b7389 */ /* 0x0000640000000014 */
[----:B01----:R-:W-:Y:S01]  /*1d90*/  ENDCOLLECTIVE ;  /* 0x000000000000791b */ /* 0x003fe20003800000 */
.L_x_2778:
        /* <DEDUP_REMOVED lines=14> */
.L_x_2779:
[----:B------:R-:W-:Y:S02]  /*1e80*/  IMAD.MOV.U32 R5, RZ, RZ, R22 ;  /* 0x000000ffff057224 */ /* 0x000fe400078e0016 */
[----:B------:R-:W-:-:S07]  /*1e90*/  IMAD.MOV.U32 R26, RZ, RZ, R27 ;  /* 0x000000ffff1a7224 */ /* 0x000fce00078e001b */
[----:B------:R-:W-:Y:S05]  /*1ea0*/  WARPSYNC.COLLECTIVE R21, `(.L_x_2780) ;  /* 0x0000000015087348 */ /* 0x000fea0003c00000 */
[----:B------:R0:W1:Y:S02]  /*1eb0*/  SHFL.UP P0, R27, R5, R0, R20 ;  /* 0x04000000051b7389 */ /* 0x0000640000000014 */
[----:B01----:R-:W-:Y:S01]  /*1ec0*/  ENDCOLLECTIVE ;  /* 0x000000000000791b */ /* 0x003fe20003800000 */
.L_x_2780:
[----:B------:R-:W-:Y:S01]  /*1ed0*/  @P6 IADD3 R23, R23, R26, RZ ;  /* 0x0000001a17176210 */ /* 0x000fe20007ffe0ff */
[----:B------:R-:W-:Y:S01]  /*1ee0*/  IMAD.MOV.U32 R5, RZ, RZ, R2 ;  /* 0x000000ffff057224 */ /* 0x000fe200078e0002 */
[----:B------:R-:W-:-:S07]  /*1ef0*/  MOV R25, R27 ;  /* 0x0000001b00197202 */ /* 0x000fce0000000f00 */
[----:B------:R-:W-:Y:S05]  /*1f00*/  WARPSYNC.COLLECTIVE R21, `(.L_x_2781) ;  /* 0x0000000015087348 */ /* 0x000fea0003c00000 */
[----:B------:R0:W1:Y:S02]  /*1f10*/  SHFL.UP P0, R27, R5, R0, R20 ;  /* 0x04000000051b7389 */ /* 0x0000640000000014 */
[----:B01----:R-:W-:Y:S01]  /*1f20*/  ENDCOLLECTIVE ;  /* 0x000000000000791b */ /* 0x003fe20003800000 */
.L_x_2781:
        /* <DEDUP_REMOVED lines=9> */
.L_x_2782:
[----:B------:R-:W-:Y:S01]  /*1fc0*/  IMAD.MOV.U32 R5, RZ, RZ, R22 ;  /* 0x000000ffff057224 */ /* 0x000fe200078e0016 */
[----:B------:R-:W-:-:S07]  /*1fd0*/  MOV R25, R27 ;  /* 0x0000001b00197202 */ /* 0x000fce0000000f00 */
[----:B------:R-:W-:Y:S05]  /*1fe0*/  WARPSYNC.COLLECTIVE R21, `(.L_x_2783) ;  /* 0x0000000015087348 */ /* 0x000fea0003c00000 */
[----:B------:R0:W1:Y:S02]  /*1ff0*/  SHFL.UP P0, R27, R5, R0, R20 ;  /* 0x04000000051b7389 */ /* 0x0000640000000014 */
[----:B01----:R-:W-:Y:S01]  /*2000*/  ENDCOLLECTIVE ;  /* 0x000000000000791b */ /* 0x003fe20003800000 */
.L_x_2783:
[----:B------:R-:W-:Y:S01]  /*2010*/  IMAD.MOV.U32 R5, RZ, RZ, R2 ;  /* 0x000000ffff057224 */ /* 0x000fe200078e0002 */
[----:B------:R-:W-:-:S07]  /*2020*/  MOV R22, R27 ;  /* 0x0000001b00167202 */ /* 0x000fce0000000f00 */
[----:B------:R-:W-:Y:S05]  /*2030*/  WARPSYNC.COLLECTIVE R21, `(.L_x_2784) ;  /* 0x0000000015087348 */ /* 0x000fea0003c00000 */
[----:B------:R0:W1:Y:S02]  /*2040*/  SHFL.UP P0, R27, R5, R0, R20 ;  /* 0x04000000051b7389 */ /* 0x0000640000000014 */
[----:B01----:R-:W-:Y:S01]  /*2050*/  ENDCOLLECTIVE ;  /* 0x000000000000791b */ /* 0x003fe20003800000 */
.L_x_2784:
[----:B------:R-:W-:Y:S01]  /*2060*/  MOV R2, R27 ;  /* 0x0000001b00027202 */ /* 0x000fe20000000f00 */
[----:B------:R-:W-:Y:S06]  /*2070*/  BRA `(.L_x_2785) ;  /* 0xfffffff000b07947 */ /* 0x000fec000383ffff */
.L_x_2786:
        /* <DEDUP_REMOVED lines=16> */
.L_x_4487:


//--------------------- .text._Z30group_norm_nhwc_fwd_sum_kernelI11Bf16IOBf16WLi196EEv26Group_norm_nhwc_fwd_params --------------------------
	.section	.text._Z30group_norm_nhwc_fwd_sum_kernelI11Bf16IOBf16WLi196EEv26Group_norm_nhwc_fwd_params,"ax",@progbits
	.align	128
        .global         _Z30group_norm_nhwc_fwd_sum_kernelI11Bf16IOBf16WLi196EEv26Group_norm_nhwc_fwd_params
        .type           _Z30group_norm_nhwc_fwd_sum_kernelI11Bf16IOBf16WLi196EEv26Group_norm_nhwc_fwd_params,@function
        .size           _Z30group_norm_nhwc_fwd_sum_kernelI11Bf16IOBf16WLi196EEv26Group_norm_nhwc_fwd_params,(.L_x_4488 - _Z30group_norm_nhwc_fwd_sum_kernelI11Bf16IOBf16WLi196EEv26Group_norm_nhwc_fwd_params)
        .other          _Z30group_norm_nhwc_fwd_sum_kernelI11Bf16IOBf16WLi196EEv26Group_norm_nhwc_fwd_params,@"STO_CUDA_ENTRY STV_DEFAULT"
_Z30group_norm_nhwc_fwd_sum_kernelI11Bf16IOBf16WLi196EEv26Group_norm_nhwc_fwd_params:
.text._Z30group_norm_nhwc_fwd_sum_kernelI11Bf16IOBf16WLi196EEv26Group_norm_nhwc_fwd_params:
        /* <DEDUP_REMOVED lines=40> */
.L_x_2789:
        /* <DEDUP_REMOVED lines=28> */
.L_x_2788:
        /* <DEDUP_REMOVED lines=9> */
.L_x_2790:
        /* <DEDUP_REMOVED lines=97> */
.L_x_2787:
        /* <DEDUP_REMOVED lines=88> */
.L_x_2806:
        /* <DEDUP_REMOVED lines=12> */
.L_x_2794:
[----:B------:R-:W-:Y:S05]  /*1120*/  BSYNC B0 ;  /* 0x0000000000007941 */ /* 0x000fea0003800000 */
.L_x_2793:
[----:B------:R-:W-:-:S13]  /*1130*/  R2UR UR4, R3 ;  /* 0x00000000030472ca */ /* 0x000fda00000e0000 */
[----:B------:R-:W-:Y:S05]  /*1140*/  BRA.DIV UR4, `(.L_x_2795) ;  /* 0x0000000e04187947 */ /* 0x000fea000b800000 */
[----:B------:R-:W-:Y:S01]  /*1150*/  NOP ;  /* 0x0000000000007918 */ /* 0x000fe20000000000 */
[----:B------:R0:W-:Y:S04]  /*1160*/  STS [R7+0xc0], R12 ;  /* 0x0000c00c07007388 */ /* 0x0001e80000000800 */
[----:B------:R0:W-:Y:S04]  /*1170*/  STS [R7+0xc4], R9 ;  /* 0x0000c40907007388 */ /* 0x0001e80000000800 */
[----:B------:R0:W-:Y:S01]  /*1180*/  STS [R7+0xc8], R8 ;  /* 0x0000c80807007388 */ /* 0x0001e20000000800 */
[----:B------:R-:W-:Y:S01]  /*1190*/  NOP ;  /* 0x0000000000007918 */ /* 0x000fe20000000000 */
.L_x_2810:
        /* <DEDUP_REMOVED lines=12> */
.L_x_2797:
[----:B------:R-:W-:Y:S05]  /*1260*/  BSYNC B0 ;  /* 0x0000000000007941 */ /* 0x000fea0003800000 */
.L_x_2796:
[----:B------:R-:W-:-:S13]  /*1270*/  R2UR UR4, R3 ;  /* 0x00000000030472ca */ /* 0x000fda00000e0000 */
[----:B------:R-:W-:Y:S05]  /*1280*/  BRA.DIV UR4, `(.L_x_2798) ;  /* 0x0000000a04f87947 */ /* 0x000fea000b800000 */
[----:B------:R-:W-:Y:S01]  /*1290*/  NOP ;  /* 0x0000000000007918 */ /* 0x000fe20000000000 */
[----:B------:R2:W-:Y:S04]  /*12a0*/  STS [R7+0xc0], R12 ;  /* 0x0000c00c07007388 */ /* 0x0005e80000000800 */
[----:B------:R2:W-:Y:S04]  /*12b0*/  STS [R7+0xc4], R9 ;  /* 0x0000c40907007388 */ /* 0x0005e80000000800 */
[----:B------:R2:W-:Y:S01]  /*12c0*/  STS [R7+0xc8], R8 ;  /* 0x0000c80807007388 */ /* 0x0005e20000000800 */
[----:B------:R-:W-:Y:S01]  /*12d0*/  NOP ;  /* 0x0000000000007918 */ /* 0x000fe20000000000 */
.L_x_2814:
        /* <DEDUP_REMOVED lines=12> */
.L_x_2800:
[----:B------:R-:W-:Y:S05]  /*13a0*/  BSYNC B0 ;  /* 0x0000000000007941 */ /* 0x000fea0003800000 */
.L_x_2799:
[----:B------:R-:W-:-:S13]  /*13b0*/  R2UR UR4, R3 ;  /* 0x00000000030472ca */ /* 0x000fda00000e0000 */
[----:B------:R-:W-:Y:S05]  /*13c0*/  BRA.DIV UR4, `(.L_x_2801) ;  /* 0x0000000a04d87947 */ /* 0x000fea000b800000 */
[----:B------:R-:W-:Y:S01]  /*13d0*/  NOP ;  /* 0x0000000000007918 */ /* 0x000fe20000000000 */
[----:B------:R3:W-:Y:S04]  /*13e0*/  STS [R7+0xc0], R12 ;  /* 0x0000c00c07007388 */ /* 0x0007e80000000800 */
[----:B------:R3:W-:Y:S04]  /*13f0*/  STS [R7+0xc4], R9 ;  /* 0x0000c40907007388 */ /* 0x0007e80000000800 */
[----:B------:R3:W-:Y:S01]  /*1400*/  STS [R7+0xc8], R8 ;  /* 0x0000c80807007388 */ /* 0x0007e20000000800 */
[----:B------:R-:W-:Y:S01]  /*1410*/  NOP ;  /* 0x0000000000007918 */ /* 0x000fe20000000000 */
.L_x_2818:
        /* <DEDUP_REMOVED lines=12> */
.L_x_2803:
[----:B------:R-:W-:Y:S05]  /*14e0*/  BSYNC B0 ;  /* 0x0000000000007941 */ /* 0x000fea0003800000 */
.L_x_2802:
        /* <DEDUP_REMOVED lines=25> */
.L_x_2824:
        /* <DEDUP_REMOVED lines=76> */
.L_x_2791:
        /* <DEDUP_REMOVED lines=35> */
.L_x_2792:
[----:B-1----:R-:W-:Y:S05]  /*1d70*/  WARPSYNC.COLLECTIVE R3, `(.L_x_2805) ;  /* 0x0000000003087348 */ /* 0x002fea0003c00000 */
[----:B------:R-:W-:Y:S01]  /*1d80*/  NOP ;  /* 0x0000000000007918 */ /* 0x000fe20000000000 */
[----:B-1----:R-:W-:Y:S01]  /*1d90*/  ENDCOLLECTIVE ;  /* 0x000000000000791b */ /* 0x002fe20003800000 */
.L_x_2805:
[----:B------:R-:W-:Y:S05]  /*1da0*/  BRA `(.L_x_2806) ;  /* 0xfffffff000ac7947 */ /* 0x000fea000383ffff */
.L_x_2795:
[----:B------:R-:W-:Y:S01]  /*1db0*/  BSSY B0, `(.L_x_2807) ;  /* 0x0000004000007945 */ /* 0x000fe20003800000 */
[----:B-1----:R-:W-:Y:S05]  /*1dc0*/  WARPSYNC.COLLECTIVE R3, `(.L_x_2808) ;  /* 0x0000000003087348 */ /* 0x002fea0003c00000 */
[----:B------:R-:W-:Y:S01]  /*1dd0*/  NOP ;  /* 0x0000000000007918 */ /* 0x000fe20000000000 */
[----:B-1----:R-:W-:Y:S01]  /*1de0*/  ENDCOLLECTIVE ;  /* 0x000000000000791b */ /* 0x002fe20003800000 */
.L_x_2808:
[----:B------:R-:W-:Y:S05]  /*1df0*/  BSYNC B0 ;  /* 0x0000000000007941 */ /* 0x000fea0003800000 */
.L_x_2807:
[----:B------:R0:W-:Y:S04]  /*1e00*/  STS [R7+0xc0], R12 ;  /* 0x0000c00c07007388 */ /* 0x0001e80000000800 */
[----:B------:R0:W-:Y:S04]  /*1e10*/  STS [R7+0xc4], R9 ;  /* 0x0000c40907007388 */ /* 0x0001e80000000800 */
[----:B------:R0:W-:Y:S02]  /*1e20*/  STS [R7+0xc8], R8 ;  /* 0x0000c80807007388 */ /* 0x0001e40000000800 */
[----:B0-----:R-:W-:Y:S05]  /*1e30*/  WARPSYNC.COLLECTIVE R3, `(.L_x_2809) ;  /* 0x0000000003087348 */ /* 0x001fea0003c00000 */
[----:B------:R-:W-:Y:S01]  /*1e40*/  NOP ;  /* 0x0000000000007918 */ /* 0x000fe20000000000 */
[----:B0-----:R-:W-:Y:S01]  /*1e50*/  ENDCOLLECTIVE ;  /* 0x000000000000791b */ /* 0x001fe20003800000 */
.L_x_2809:
[----:B------:R-:W-:Y:S05]  /*1e60*/  BRA `(.L_x_2810) ;  /* 0xfffffff000cc7947 */ /* 0x000fea000383ffff */
.L_x_2798:
[----:B------:R-:W-:Y:S01]  /*1e70*/  BSSY B0, `(.L_x_2811) ;  /* 0x0000004000007945 */ /* 0x000fe20003800000 */
[----:B01----:R-:W-:Y:S05]  /*1e80*/  WARPSYNC.COLLECTIVE R3, `(.L_x_2812) ;  /* 0x0000000003087348 */ /* 0x003fea0003c00000 */
[----:B------:R-:W-:Y:S01]  /*1e90*/  NOP ;  /* 0x0000000000007918 */ /* 0x000fe20000000000 */
[----:B01----:R-:W-:Y:S01]  /*1ea0*/  ENDCOLLECTIVE ;  /* 0x000000000000791b */ /* 0x003fe20003800000 */
.L_x_2812:
[----:B------:R-:W-:Y:S05]  /*1eb0*/  BSYNC B0 ;  /* 0x0000000000007941 */ /* 0x000fea0003800000 */
.L_x_2811:
[----:B------:R0:W-:Y:S04]  /*1ec0*/  STS [R7+0xc0], R12 ;  /* 0x0000c00c07007388 */ /* 0x0001e80000000800 */
[----:B------:R0:W-:Y:S04]  /*1ed0*/  STS [R7+0xc4], R9 ;  /* 0x0000c40907007388 */ /* 0x0001e80000000800 */
[----:B------:R0:W-:Y:S02]  /*1ee0*/  STS [R7+0xc8], R8 ;  /* 0x0000c80807007388 */ /* 0x0001e40000000800 */
[----:B0-----:R-:W-:Y:S05]  /*1ef0*/  WARPSYNC.COLLECTIVE R3, `(.L_x_2813) ;  /* 0x0000000003087348 */ /* 0x001fea0003c00000 */
[----:B------:R-:W-:Y:S01]  /*1f00*/  NOP ;  /* 0x0000000000007918 */ /* 0x000fe20000000000 */
[----:B0-----:R-:W-:Y:S01]  /*1f10*/  ENDCOLLECTIVE ;  /* 0x000000000000791b */ /* 0x001fe20003800000 */
.L_x_2813:
[----:B------:R-:W-:Y:S05]  /*1f20*/  BRA `(.L_x_2814) ;  /* 0xfffffff000ec7947 */ /* 0x000fea000383ffff */
.L_x_2801:
[----:B------:R-:W-:Y:S01]  /*1f30*/  BSSY B0, `(.L_x_2815) ;  /* 0x0000004000007945 */ /* 0x000fe20003800000 */
[----:B012---:R-:W-:Y:S05]  /*1f40*/  WARPSYNC.COLLECTIVE R3, `(.L_x_2816) ;  /* 0x0000000003087348 */ /* 0x007fea0003c00000 */
[----:B------:R-:W-:Y:S01]  /*1f50*/  NOP ;  /* 0x0000000000007918 */ /* 0x000fe20000000000 */
[----:B012---:R-:W-:Y:S01]  /*1f60*/  ENDCOLLECTIVE ;  /* 0x000000000000791b */ /* 0x007fe20003800000 */
.L_x_2816:
[----:B------:R-:W-:Y:S05]  /*1f70*/  BSYNC B0 ;  /* 0x0000000000007941 */ /* 0x000fea0003800000 */
.L_x_2815:
[----:B------:R0:W-:Y:S04]  /*1f80*/  STS [R7+0xc0], R12 ;  /* 0x0000c00c07007388 */ /* 0x0001e80000000800 */
[----:B------:R0:W-:Y:S04]  /*1f90*/  STS [R7+0xc4], R9 ;  /* 0x0000c40907007388 */ /* 0x0001e80000000800 */
[----:B------:R0:W-:Y:S02]  /*1fa0*/  STS [R7+0xc8], R8 ;  /* 0x0000c80807007388 */ /* 0x0001e40000000800 */
[----:B0-----:R-:W-:Y:S05]  /*1fb0*/  WARPSYNC.COLLECTIVE R3, `(.L_x_2817) ;  /* 0x0000000003087348 */ /* 0x001fea0003c00000 */
[----:B------:R-:W-:Y:S01]  /*1fc0*/  NOP ;  /* 0x0000000000007918 */ /* 0x000fe20000000000 */
[----:B0-----:R-:W-:Y:S01]  /*1fd0*/  ENDCOLLECTIVE ;  /* 0x000000000000791b */ /* 0x001fe20003800000 */
.L_x_2817:
[----:B------:R-:W-:Y:S05]  /*1fe0*/  BRA `(.L_x_2818) ;  /* 0xfffffff4000c7947 */ /* 0x000fea000383ffff */
.L_x_2804:
[----:B------:R-:W-:Y:S01]  /*1ff0*/  BSSY B0, `(.L_x_2819) ;  /* 0x0000005000007945 */ /* 0x000fe20003800000 */
[----:B------:R-:W-:-:S13]  /*2000*/  ISETP.GE.U32.AND P0, PT, R2, 0x10, PT ;  /* 0x000000100200780c */ /* 0x000fda0003f06070 */
[----:B0123--:R-:W-:Y:S05]  /*2010*/  WARPSYNC.COLLECTIVE R3, `(.L_x_2820) ;  /* 0x0000000003087348 */ /* 0x00ffea0003c00000 */
[----:B------:R-:W-:Y:S01]  /*2020*/  NOP ;  /* 0x0000000000007918 */ /* 0x000fe20000000000 */
[----:B0123--:R-:W-:Y:S01]  /*2030*/  ENDCOLLECTIVE ;  /* 0x000000000000791b */ /* 0x00ffe20003800000 */
.L_x_2820:
[----:B------:R-:W-:Y:S05]  /*2040*/  BSYNC B0 ;  /* 0x0000000000007941 */ /* 0x000fea0003800000 */
.L_x_2819:
[----:B------:R0:W-:Y:S01]  /*2050*/  STS [R7+0xc0], R12 ;  /* 0x0000c00c07007388 */ /* 0x0001e20000000800 */
[----:B------:R-:W-:-:S03]  /*2060*/  ISETP.NE.OR P1, PT, R12, RZ, !P0 ;  /* 0x000000ff0c00720c */ /* 0x000fc60004725670 */
[----:B------:R0:W-:Y:S04]  /*2070*/  STS [R7+0xc4], R9 ;  /* 0x0000c40907007388 */ /* 0x0001e80000000800 */
[----:B------:R0:W-:Y:S06]  /*2080*/  STS [R7+0xc8], R8 ;  /* 0x0000c80807007388 */ /* 0x0001ec0000000800 */
[----:B0-----:R-:W-:Y:S05]  /*2090*/  WARPSYNC.COLLECTIVE R3, `(.L_x_2821) ;  /* 0x0000000003087348 */ /* 0x001fea0003c00000 */
[----:B------:R-:W-:Y:S01]  /*20a0*/  NOP ;  /* 0x0000000000007918 */ /* 0x000fe20000000000 */
[----:B0-----:R-:W-:Y:S01]  /*20b0*/  ENDCOLLECTIVE ;  /* 0x000000000000791b */ /* 0x001fe20003800000 */
.L_x_2821:
        /* <DEDUP_REMOVED lines=9> */
.L_x_2822:
        /* <DEDUP_REMOVED lines=9> */
.L_x_2823:
[----:B------:R-:W-:Y:S05]  /*21e0*/  BRA `(.L_x_2824) ;  /* 0xfffffff400247947 */ /* 0x000fea000383ffff */
.L_x_2825:
        /* <DEDUP_REMOVED lines=9> */
.L_x_4488:


//--------------------- .text._Z30group_norm_nhwc_fwd_sum_kernelI11Bf16IOBf16WLi168EEv26Group_norm_nhwc_fwd_params --------------------------
	.section	.text._Z30group_norm_nhwc_fwd_sum_kernelI11Bf16IOBf16WLi168EEv26Group_norm_nhwc_fwd_params,"ax",@progbits
	.align	128
        .global         _Z30group_norm_nhwc_fwd_sum_kernelI11Bf16IOBf16WLi168EEv26Group_norm_nhwc_fwd_params
        .type           _Z30group_norm_nhwc_fwd_sum_kernelI11Bf16IOBf16WLi168EEv26Group_norm_nhwc_fwd_params,@function
        .size           _Z30group_norm_nhwc_fwd_sum_kernelI11Bf16IOBf16WLi168EEv26Group_norm_nhwc_fwd_params,(.L_x_4489 - _Z30group_norm_nhwc_fwd_sum_kernelI11Bf16IOBf16WLi168EEv26Group_norm_nhwc_fwd_params)
        .other          _Z30group_norm_nhwc_fwd_sum_kernelI11Bf16IOBf16WLi168EEv26Group_norm_nhwc_fwd_params,@"STO_CUDA_ENTRY STV_DEFAULT"
_Z30group_norm_nhwc_fwd_sum_kernelI11Bf16IOBf16WLi168EEv26Group_norm_nhwc_fwd_params:
.text._Z30group_norm_nhwc_fwd_sum_kernelI11Bf16IOBf16WLi168EEv26Group_norm_nhwc_fwd_params:
        /* <DEDUP_REMOVED lines=40> */
.L_x_2828:
        /* <DEDUP_REMOVED lines=28> */
.L_x_2827:
        /* <DEDUP_REMOVED lines=9> */
.L_x_2829:
        /* <DEDUP_REMOVED lines=97> */
.L_x_2826:
        /* <DEDUP_REMOVED lines=84> */
.L_x_2845:
        /* <DEDUP_REMOVED lines=12> */
.L_x_2833:
[----:B------:R-:W-:Y:S05]  /*10e0*/  BSYNC B0 ;  /* 0x0000000000007941 */ /* 0x000fea0003800000 */
.L_x_2832:
[----:B------:R-:W-:-:S13]  /*10f0*/  R2UR UR5, R3 ;  /* 0x00000000030572ca */ /* 0x000fda00000e0000 */
[----:B------:R-:W-:Y:S05]  /*1100*/  BRA.DIV UR5, `(.L_x_2834) ;  /* 0x0000000e050c7947 */ /* 0x000fea000b800000 */
[----:B------:R-:W-:Y:S01]  /*1110*/  NOP ;  /* 0x0000000000007918 */ /* 0x000fe20000000000 */
[----:B------:R0:W-:Y:S04]  /*1120*/  STS [R9+0xc0], R16 ;  /* 0x0000c01009007388 */ /* 0x0001e80000000800 */
[----:B------:R0:W-:Y:S04]  /*1130*/  STS [R9+0xc4], R10 ;  /* 0x0000c40a09007388 */ /* 0x0001e80000000800 */
[----:B------:R0:W-:Y:S01]  /*1140*/  STS [R9+0xc8], R11 ;  /* 0x0000c80b09007388 */ /* 0x0001e20000000800 */
[----:B------:R-:W-:Y:S01]  /*1150*/  NOP ;  /* 0x0000000000007918 */ /* 0x000fe20000000000 */
.L_x_2849:
        /* <DEDUP_REMOVED lines=12> */
.L_x_2836:
[----:B------:R-:W-:Y:S05]  /*1220*/  BSYNC B0 ;  /* 0x0000000000007941 */ /* 0x000fea0003800000 */
.L_x_2835:
[----:B------:R-:W-:-:S13]  /*1230*/  R2UR UR5, R3 ;  /* 0x00000000030572ca */ /* 0x000fda00000e0000 */
[----:B------:R-:W-:Y:S05]  /*1240*/  BRA.DIV UR5, `(.L_x_2837) ;  /* 0x0000000a05ec7947 */ /* 0x000fea000b800000 */
[----:B------:R-:W-:Y:S01]  /*1250*/  NOP ;  /* 0x0000000000007918 */ /* 0x000fe20000000000 */
[----:B------:R2:W-:Y:S04]  /*1260*/  STS [R9+0xc0], R16 ;  /* 0x0000c01009007388 */ /* 0x0005e80000000800 */
[----:B------:R2:W-:Y:S04]  /*1270*/  STS [R9+0xc4], R10 ;  /* 0x0000c40a09007388 */ /* 0x0005e80000000800 */
[----:B------:R2:W-:Y:S01]  /*1280*/  STS [R9+0xc8], R11 ;  /* 0x0000c80b09007388 */ /* 0x0005e20000000800 */
[----:B------:R-:W-:Y:S01]  /*1290*/  NOP ;  /* 0x0000000000007918 */ /* 0x000fe20000000000 */
.L_x_2853:
        /* <DEDUP_REMOVED lines=12> */
.L_x_2839:
[----:B------:R-:W-:Y:S05]  /*1360*/  BSYNC B0 ;  /* 0x0000000000007941 */ /* 0x000fea0003800000 */
.L_x_2838:
[----:B------:R-:W-:-:S13]  /*1370*/  R2UR UR5, R3 ;  /* 0x00000000030572ca */ /* 0x000fda00000e0000 */
[----:B------:R-:W-:Y:S05]  /*1380*/  BRA.DIV UR5, `(.L_x_2840) ;  /* 0x0000000a05cc7947 */ /* 0x000fea000b800000 */
[----:B------:R-:W-:Y:S01]  /*1390*/  NOP ;  /* 0x0000000000007918 */ /* 0x000fe20000000000 */
[----:B------:R3:W-:Y:S04]  /*13a0*/  STS [R9+0xc0], R16 ;  /* 0x0000c01009007388 */ /* 0x0007e80000000800 */
[----:B------:R3:W-:Y:S04]  /*13b0*/  STS [R9+0xc4], R10 ;  /* 0x0000c40a09007388 */ /* 0x0007e80000000800 */
[----:B------:R3:W-:Y:S01]  /*13c0*/  STS [R9+0xc8], R11 ;  /* 0x0000c80b09007388 */ /* 0x0007e20000000800 */
[----:B------:R-:W-:Y:S01]  /*13d0*/  NOP ;  /* 0x0000000000007918 */ /* 0x000fe20000000000 */
.L_x_2857:
        /* <DEDUP_REMOVED lines=12> */
.L_x_2842:
[----:B------:R-:W-:Y:S05]  /*14a0*/  BSYNC B0 ;  /* 0x0000000000007941 */ /* 0x000fea0003800000 */
.L_x_2841:
        /* <DEDUP_REMOVED lines=25> */
.L_x_2863:
        /* <DEDUP_REMOVED lines=72> */
.L_x_2830:
        /* <DEDUP_REMOVED lines=36> */
.L_x_2831:
[----:B-1----:R-:W-:Y:S05]  /*1d00*/  WARPSYNC.COLLECTIVE R3, `(.L_x_2844) ;  /* 0x0000000003087348 */ /* 0x002fea0003c00000 */
[----:B------:R-:W-:Y:S01]  /*1d10*/  NOP ;  /* 0x0000000000007918 */ /* 0x000fe20000000000 */
[----:B-1----:R-:W-:Y:S01]  /*1d20*/  ENDCOLLECTIVE ;  /* 0x000000000000791b */ /* 0x002fe20003800000 */
.L_x_2844:
[----:B------:R-:W-:Y:S05]  /*1d30*/  BRA `(.L_x_2845) ;  /* 0xfffffff000b87947 */ /* 0x000fea000383ffff */
.L_x_2834:
[----:B------:R-:W-:Y:S01]  /*1d40*/  BSSY B0, `(.L_x_2846) ;  /* 0x0000004000007945 */ /* 0x000fe20003800000 */
[----:B-1----:R-:W-:Y:S05]  /*1d50*/  WARPSYNC.COLLECTIVE R3, `(.L_x_2847) ;  /* 0x0000000003087348 */ /* 0x002fea0003c00000 */
[----:B------:R-:W-:Y:S01]  /*1d60*/  NOP ;  /* 0x0000000000007918 */ /* 0x000fe20000000000 */
[----:B-1----:R-:W-:Y:S01]  /*1d70*/  ENDCOLLECTIVE ;  /* 0x000000000000791b */ /* 0x002fe20003800000 */
.L_x_2847:
[----:B------:R-:W-:Y:S05]  /*1d80*/  BSYNC B0 ;  /* 0x0000000000007941 */ /* 0x000fea0003800000 */
.L_x_2846:
[----:B------:R0:W-:Y:S04]  /*1d90*/  STS [R9+0xc0], R16 ;  /* 0x0000c01009007388 */ /* 0x0001e80000000800 */
[----:B------:R0:W-:Y:S04]  /*1da0*/  STS [R9+0xc4], R10 ;  /* 0x0000c40a09007388 */ /* 0x0001e80000000800 */
[----:B------:R0:W-:Y:S02]  /*1db0*/  STS [R9+0xc8], R11 ;  /* 0x0000c80b09007388 */ /* 0x0001e40000000800 */
[----:B0-----:R-:W-:Y:S05]  /*1dc0*/  WARPSYNC.COLLECTIVE R3, `(.L_x_2848) ;  /* 0x0000000003087348 */ /* 0x001fea0003c00000 */
[----:B------:R-:W-:Y:S01]  /*1dd0*/  NOP ;  /* 0x0000000000007918 */ /* 0x000fe20000000000 */
[----:B0-----:R-:W-:Y:S01]  /*1de0*/  ENDCOLLECTIVE ;  /* 0x000000000000791b */ /* 0x001fe20003800000 */
.L_x_2848:
[----:B------:R-:W-:Y:S05]  /*1df0*/  BRA `(.L_x_2849) ;  /* 0xfffffff000d87947 */ /* 0x000fea000383ffff */
.L_x_2837:
[----:B------:R-:W-:Y:S01]  /*1e00*/  BSSY B0, `(.L_x_2850) ;  /* 0x0000004000007945 */ /* 0x000fe20003800000 */
[----:B01----:R-:W-:Y:S05]  /*1e10*/  WARPSYNC.COLLECTIVE R3, `(.L_x_2851) ;  /* 0x0000000003087348 */ /* 0x003fea0003c00000 */
[----:B------:R-:W-:Y:S01]  /*1e20*/  NOP ;  /* 0x0000000000007918 */ /* 0x000fe20000000000 */
[----:B01----:R-:W-:Y:S01]  /*1e30*/  ENDCOLLECTIVE ;  /* 0x000000000000791b */ /* 0x003fe20003800000 */
.L_x_2851:
[----:B------:R-:W-:Y:S05]  /*1e40*/  BSYNC B0 ;  /* 0x0000000000007941 */ /* 0x000fea0003800000 */
.L_x_2850:
[----:B------:R0:W-:Y:S04]  /*1e50*/  STS [R9+0xc0], R16 ;  /* 0x0000c01009007388 */ /* 0x0001e80000000800 */
[----:B------:R0:W-:Y:S04]  /*1e60*/  STS [R9+0xc4], R10 ;  /* 0x0000c40a09007388 */ /* 0x0001e80000000800 */
[----:B------:R0:W-:Y:S02]  /*1e70*/  STS [R9+0xc8], R11 ;  /* 0x0000c80b09007388 */ /* 0x0001e40000000800 */
[----:B0-----:R-:W-:Y:S05]  /*1e80*/  WARPSYNC.COLLECTIVE R3, `(.L_x_2852) ;  /* 0x0000000003087348 */ /* 0x001fea0003c00000 */
[----:B------:R-:W-:Y:S01]  /*1e90*/  NOP ;  /* 0x0000000000007918 */ /* 0x000fe20000000000 */
[----:B0-----:R-:W-:Y:S01]  /*1ea0*/  ENDCOLLECTIVE ;  /* 0x000000000000791b */ /* 0x001fe20003800000 */
.L_x_2852:
[----:B------:R-:W-:Y:S05]  /*1eb0*/  BRA `(.L_x_2853) ;  /* 0xfffffff000f87947 */ /* 0x000fea000383ffff */
.L_x_2840:
[----:B------:R-:W-:Y:S01]  /*1ec0*/  BSSY B0, `(.L_x_2854) ;  /* 0x0000004000007945 */ /* 0x000fe20003800000 */
[----:B012---:R-:W-:Y:S05]  /*1ed0*/  WARPSYNC.COLLECTIVE R3, `(.L_x_2855) ;  /* 0x0000000003087348 */ /* 0x007fea0003c00000 */
[----:B------:R-:W-:Y:S01]  /*1ee0*/  NOP ;  /* 0x0000000000007918 */ /* 0x000fe20000000000 */
[----:B012---:R-:W-:Y:S01]  /*1ef0*/  ENDCOLLECTIVE ;  /* 0x000000000000791b */ /* 0x007fe20003800000 */
.L_x_2855:
[----:B------:R-:W-:Y:S05]  /*1f00*/  BSYNC B0 ;  /* 0x0000000000007941 */ /* 0x000fea0003800000 */
.L_x_2854:
[----:B------:R0:W-:Y:S04]  /*1f10*/  STS [R9+0xc0], R16 ;  /* 0x0000c01009007388 */ /* 0x0001e80000000800 */
[----:B------:R0:W-:Y:S04]  /*1f20*/  STS [R9+0xc4], R10 ;  /* 0x0000c40a09007388 */ /* 0x0001e80000000800 */
[----:B------:R0:W-:Y:S02]  /*1f30*/  STS [R9+0xc8], R11 ;  /* 0x0000c80b09007388 */ /* 0x0001e40000000800 */
[----:B0-----:R-:W-:Y:S05]  /*1f40*/  WARPSYNC.COLLECTIVE R3, `(.L_x_2856) ;  /* 0x0000000003087348 */ /* 0x001fea0003c00000 */
[----:B------:R-:W-:Y:S01]  /*1f50*/  NOP ;  /* 0x0000000000007918 */ /* 0x000fe20000000000 */
[----:B0-----:R-:W-:Y:S01]  /*1f60*/  ENDCOLLECTIVE ;  /* 0x000000000000791b */ /* 0x001fe20003800000 */
.L_x_2856:
[----:B------:R-:W-:Y:S05]  /*1f70*/  BRA `(.L_x_2857) ;  /* 0xfffffff400187947 */ /* 0x000fea000383ffff */
.L_x_2843:
[----:B------:R-:W-:Y:S01]  /*1f80*/  BSSY B0, `(.L_x_2858) ;  /* 0x0000005000007945 */ /* 0x000fe20003800000 */
[----:B------:R-:W-:-:S13]  /*1f90*/  ISETP.GE.U32.AND P0, PT, R2, 0x10, PT ;  /* 0x000000100200780c */ /* 0x000fda0003f06070 */
[----:B0123--:R-:W-:Y:S05]  /*1fa0*/  WARPSYNC.COLLECTIVE R3, `(.L_x_2859) ;  /* 0x0000000003087348 */ /* 0x00ffea0003c00000 */
[----:B------:R-:W-:Y:S01]  /*1fb0*/  NOP ;  /* 0x0000000000007918 */ /* 0x000fe20000000000 */
[----:B0123--:R-:W-:Y:S01]  /*1fc0*/  ENDCOLLECTIVE ;  /* 0x000000000000791b */ /* 0x00ffe20003800000 */
.L_x_2859:
[----:B------:R-:W-:Y:S05]  /*1fd0*/  BSYNC B0 ;  /* 0x0000000000007941 */ /* 0x000fea0003800000 */
.L_x_2858:
[----:B------:R0:W-:Y:S01]  /*1fe0*/  STS [R9+0xc0], R16 ;  /* 0x0000c01009007388 */ /* 0x0001e20000000800 */
[----:B------:R-:W-:-:S03]  /*1ff0*/  ISETP.NE.OR P1, PT, R16, RZ, !P0 ;  /* 0x000000ff1000720c */ /* 0x000fc60004725670 */
[----:B------:R0:W-:Y:S04]  /*2000*/  STS [R9+0xc4], R10 ;  /* 0x0000c40a09007388 */ /* 0x0001e80000000800 */
[----:B------:R0:W-:Y:S06]  /*2010*/  STS [R9+0xc8], R11 ;  /* 0x0000c80b09007388 */ /* 0x0001ec0000000800 */
[----:B0-----:R-:W-:Y:S05]  /*2020*/  WARPSYNC.COLLECTIVE R3, `(.L_x_2860) ;  /* 0x0000000003087348 */ /* 0x001fea0003c00000 */
[----:B------:R-:W-:Y:S01]  /*2030*/  NOP ;  /* 0x0000000000007918 */ /* 0x000fe20000000000 */
[----:B0-----:R-:W-:Y:S01]  /*2040*/  ENDCOLLECTIVE ;  /* 0x000000000000791b */ /* 0x001fe20003800000 */
.L_x_2860:
        /* <DEDUP_REMOVED lines=9> */
.L_x_2861:
        /* <DEDUP_REMOVED lines=9> */
.L_x_2862:
[----:B------:R-:W-:Y:S05]  /*2170*/  BRA `(.L_x_2863) ;  /* 0xfffffff400307947 */ /* 0x000fea000383ffff */
.L_x_2864:
        /* <DEDUP_REMOVED lines=16> */
.L_x_4489:


//--------------------- .text._Z30group_norm_nhwc_fwd_sum_kernelI11Bf16IOBf16WLi64EEv26Group_norm_nhwc_fwd_params --------------------------
	.section	.text._Z30group_norm_nhwc_fwd_sum_kernelI11Bf16IOBf16WLi64EEv26Group_norm_nhwc_fwd_params,"ax",@progbits
	.align	128
        .global         _Z30group_norm_nhwc_fwd_sum_kernelI11Bf16IOBf16WLi64EEv26Group_norm_nhwc_fwd_params
        .type           _Z30group_norm_nhwc_fwd_sum_kernelI11Bf16IOBf16WLi64EEv26Group_norm_nhwc_fwd_params,@function
        .size           _Z30group_norm_nhwc_fwd_sum_kernelI11Bf16IOBf16WLi64EEv26Group_norm_nhwc_fwd_params,(.L_x_4490 - _Z30group_norm_nhwc_fwd_sum_kernelI11Bf16IOBf16WLi64EEv26Group_norm_nhwc_fwd_params)
        .other          _Z30group_norm_nhwc_fwd_sum_kernelI11Bf16IOBf16WLi64EEv26Group_norm_nhwc_fwd_params,@"STO_CUDA_ENTRY STV_DEFAULT"
_Z30group_norm_nhwc_fwd_sum_kernelI11Bf16IOBf16WLi64EEv26Group_norm_nhwc_fwd_params:
.text._Z30group_norm_nhwc_fwd_sum_kernelI11Bf16IOBf16WLi64EEv26Group_norm_nhwc_fwd_params:
        /* <DEDUP_REMOVED lines=40> */
.L_x_2867:
        /* <DEDUP_REMOVED lines=28> */
.L_x_2866:
        /* <DEDUP_REMOVED lines=14> */
.L_x_2868:
        /* <DEDUP_REMOVED lines=98> */
.L_x_2865:
        /* <DEDUP_REMOVED lines=99> */
.L_x_2889:
        /* <DEDUP_REMOVED lines=13> */
.L_x_2869:
        /* <DEDUP_REMOVED lines=34> */
.L_x_2870:
        /* <DEDUP_REMOVED lines=9> */
.L_x_2871:
[----:B------:R-:W-:Y:S01]  /*14f0*/  IMAD.MOV.U32 R22, RZ, RZ, R15 ;  /* 0x000000ffff167224 */ /* 0x000fe200078e000f */
[----:B------:R-:W-:-:S07]  /*1500*/  MOV R17, R19 ;  /* 0x0000001300117202 */ /* 0x000fce0000000f00 */
[----:B------:R-:W-:Y:S05]  /*1510*/  WARPSYNC.COLLECTIVE R21, `(.L_x_2872) ;  /* 0x0000000015087348 */ /* 0x000fea0003c00000 */
[----:B------:R0:W1:Y:S02]  /*1520*/  SHFL.UP P0, R19, R22, R23, R24 ;  /* 0x0400001716137389 */ /* 0x0000640000000018 */
[----:B01----:R-:W-:Y:S01]  /*1530*/  ENDCOLLECTIVE ;  /* 0x000000000000791b */ /* 0x003fe20003800000 */
.L_x_2872:
[----:B------:R-:W-:Y:S01]  /*1540*/  @P3 IMAD.IADD R0, R0, 0x1, R17 ;  /* 0x0000000100003824 */ /* 0x000fe200078e0211 */
[----:B------:R-:W-:Y:S01]  /*1550*/  MOV R22, R16 ;  /* 0x0000001000167202 */ /* 0x000fe20000000f00 */
[----:B------:R-:W-:-:S07]  /*1560*/  IMAD.MOV.U32 R20, RZ, RZ, R19 ;  /* 0x000000ffff147224 */ /* 0x000fce00078e0013 */
[----:B------:R-:W-:Y:S05]  /*1570*/  WARPSYNC.COLLECTIVE R21, `(.L_x_2873) ;  /* 0x0000000015087348 */ /* 0x000fea0003c00000 */
[----:B------:R0:W1:Y:S02]  /*1580*/  SHFL.UP P0, R19, R22, R23, R24 ;  /* 0x0400001716137389 */ /* 0x0000640000000018 */
[----:B01----:R-:W-:Y:S01]  /*1590*/  ENDCOLLECTIVE ;  /* 0x000000000000791b */ /* 0x003fe20003800000 */
.L_x_2873:
        /* <DEDUP_REMOVED lines=9> */
.L_x_2874:
[----:B------:R-:W-:Y:S02]  /*1630*/  ISETP.GE.AND P3, PT, R14, 0x2, PT ;  /* 0x000000020e00780c */ /* 0x000fe40003f66270 */
[----:B------:R-:W-:Y:S01]  /*1640*/  ISETP.NE.AND P2, PT, R0, RZ, PT ;  /* 0x000000ff0000720c */ /* 0x000fe20003f45270 */
[----:B------:R-:W-:Y:S02]  /*1650*/  IMAD.MOV.U32 R22, RZ, RZ, R15 ;  /* 0x000000ffff167224 */ /* 0x000fe400078e000f */
[----:B------:R-:W-:-:S10]  /*1660*/  IMAD.MOV.U32 R17, RZ, RZ, R19 ;  /* 0x000000ffff117224 */ /* 0x000fd400078e0013 */
[----:B------:R-:W-:Y:S05]  /*1670*/  WARPSYNC.COLLECTIVE R21, `(.L_x_2875) ;  /* 0x0000000015087348 */ /* 0x000fea0003c00000 */
[----:B------:R0:W1:Y:S02]  /*1680*/  SHFL.UP P0, R19, R22, R23, R24 ;  /* 0x0400001716137389 */ /* 0x0000640000000018 */
[----:B01----:R-:W-:Y:S01]  /*1690*/  ENDCOLLECTIVE ;  /* 0x000000000000791b */ /* 0x003fe20003800000 */
.L_x_2875:
[----:B------:R-:W-:Y:S02]  /*16a0*/  @P3 IMAD.IADD R0, R0, 0x1, R17 ;  /* 0x0000000100003824 */ /* 0x000fe400078e0211 */
[----:B------:R-:W-:Y:S01]  /*16b0*/  IMAD.MOV.U32 R22, RZ, RZ, R16 ;  /* 0x000000ffff167224 */ /* 0x000fe200078e0010 */
[----:B------:R-:W-:-:S07]  /*16c0*/  MOV R20, R19 ;  /* 0x0000001300147202 */ /* 0x000fce0000000f00 */
[----:B------:R-:W-:Y:S05]  /*16d0*/  WARPSYNC.COLLECTIVE R21, `(.L_x_2876) ;  /* 0x0000000015087348 */ /* 0x000fea0003c00000 */
[----:B------:R0:W1:Y:S02]  /*16e0*/  SHFL.UP P0, R19, R22, R23, R24 ;  /* 0x0400001716137389 */ /* 0x0000640000000018 */
[----:B01----:R-:W-:Y:S01]  /*16f0*/  ENDCOLLECTIVE ;  /* 0x000000000000791b */ /* 0x003fe20003800000 */
.L_x_2876:
        /* <DEDUP_REMOVED lines=9> */
.L_x_2877:
[----:B------:R-:W-:Y:S02]  /*1790*/  ISETP.GE.AND P3, PT, R14, 0x4, PT ;  /* 0x000000040e00780c */ /* 0x000fe40003f66270 */
[----:B------:R-:W-:Y:S02]  /*17a0*/  ISETP.NE.AND P2, PT, R0, RZ, PT ;  /* 0x000000ff0000720c */ /* 0x000fe40003f45270 */
[----:B------:R-:W-:Y:S01]  /*17b0*/  MOV R22, R15 ;  /* 0x0000000f00167202 */ /* 0x000fe20000000f00 */
[----:B------:R-:W-:-:S10]  /*17c0*/  IMAD.MOV.U32 R17, RZ, RZ, R19 ;  /* 0x000000ffff117224 */ /* 0x000fd400078e0013 */
[----:B------:R-:W-:Y:S05]  /*17d0*/  WARPSYNC.COLLECTIVE R21, `(.L_x_2878) ;  /* 0x0000000015087348 */ /* 0x000fea0003c00000 */
[----:B------:R0:W1:Y:S02]  /*17e0*/  SHFL.UP P0, R19, R22, R23, R24 ;  /* 0x0400001716137389 */ /* 0x0000640000000018 */
[----:B01----:R-:W-:Y:S01]  /*17f0*/  ENDCOLLECTIVE ;  /* 0x000000000000791b */ /* 0x003fe20003800000 */
.L_x_2878:
[----:B------:R-:W-:Y:S01]  /*1800*/  @P3 IADD3 R0, R0, R17, RZ ;  /* 0x0000001100003210 */ /* 0x000fe20007ffe0ff */
[----:B------:R-:W-:Y:S02]  /*1810*/  IMAD.MOV.U32 R22, RZ, RZ, R16 ;  /* 0x000000ffff167224 */ /* 0x000fe400078e0010 */
[----:B------:R-:W-:-:S07]  /*1820*/  IMAD.MOV.U32 R20, RZ, RZ, R19 ;  /* 0x000000ffff147224 */ /* 0x000fce00078e0013 */
[----:B------:R-:W-:Y:S05]  /*1830*/  WARPSYNC.COLLECTIVE R21, `(.L_x_2879) ;  /* 0x0000000015087348 */ /* 0x000fea0003c00000 */
[----:B------:R0:W1:Y:S02]  /*1840*/  SHFL.UP P0, R19, R22, R23, R24 ;  /* 0x0400001716137389 */ /* 0x0000640000000018 */
[----:B01----:R-:W-:Y:S01]  /*1850*/  ENDCOLLECTIVE ;  /* 0x000000000000791b */ /* 0x003fe20003800000 */
.L_x_2879:
        /* <DEDUP_REMOVED lines=9> */
.L_x_2880:
[----:B------:R-:W-:Y:S02]  /*18f0*/  ISETP.GE.AND P3, PT, R14, 0x8, PT ;  /* 0x000000080e00780c */ /* 0x000fe40003f66270 */
[----:B------:R-:W-:Y:S01]  /*1900*/  ISETP.NE.AND P2, PT, R0, RZ, PT ;  /* 0x000000ff0000720c */ /* 0x000fe20003f45270 */
[----:B------:R-:W-:Y:S01]  /*1910*/  IMAD.MOV.U32 R22, RZ, RZ, R15 ;  /* 0x000000ffff167224 */ /* 0x000fe200078e000f */
[----:B------:R-:W-:-:S11]  /*1920*/  MOV R17, R19 ;  /* 0x0000001300117202 */ /* 0x000fd60000000f00 */
[----:B------:R-:W-:Y:S05]  /*1930*/  WARPSYNC.COLLECTIVE R21, `(.L_x_2881) ;  /* 0x0000000015087348 */ /* 0x000fea0003c00000 */
[----:B------:R0:W1:Y:S02]  /*1940*/  SHFL.UP P0, R19, R22, R23, R24 ;  /* 0x0400001716137389 */ /* 0x0000640000000018 */
[----:B01----:R-:W-:Y:S01]  /*1950*/  ENDCOLLECTIVE ;  /* 0x000000000000791b */ /* 0x003fe20003800000 */
.L_x_2881:
[----:B------:R-:W-:Y:S01]  /*1960*/  @P3 IMAD.IADD R0, R0, 0x1, R17 ;  /* 0x0000000100003824 */ /* 0x000fe200078e0211 */
[----:B------:R-:W-:Y:S01]  /*1970*/  MOV R22, R16 ;  /* 0x0000001000167202 */ /* 0x000fe20000000f00 */
[----:B------:R-:W-:-:S07]  /*1980*/  IMAD.MOV.U32 R20, RZ, RZ, R19 ;  /* 0x000000ffff147224 */ /* 0x000fce00078e0013 */
[----:B------:R-:W-:Y:S05]  /*1990*/  WARPSYNC.COLLECTIVE R21, `(.L_x_2882) ;  /* 0x0000000015087348 */ /* 0x000fea0003c00000 */
[----:B------:R0:W1:Y:S02]  /*19a0*/  SHFL.UP P0, R19, R22, R23, R24 ;  /* 0x0400001716137389 */ /* 0x0000640000000018 */
[----:B01----:R-:W-:Y:S01]  /*19b0*/  ENDCOLLECTIVE ;  /* 0x000000000000791b */ /* 0x003fe20003800000 */
.L_x_2882:
        /* <DEDUP_REMOVED lines=9> */
.L_x_2883:
[----:B------:R-:W-:Y:S01]  /*1a50*/  ISETP.GE.AND P2, PT, R14, 0x10, PT ;  /* 0x000000100e00780c */ /* 0x000fe20003f46270 */
[----:B------:R-:W-:Y:S01]  /*1a60*/  IMAD.MOV.U32 R22, RZ, RZ, R15 ;  /* 0x000000ffff167224 */ /* 0x000fe200078e000f */
[----:B------:R-:W-:-:S11]  /*1a70*/  MOV R17, R19 ;  /* 0x0000001300117202 */ /* 0x000fd60000000f00 */
[----:B------:R-:W-:Y:S05]  /*1a80*/  WARPSYNC.COLLECTIVE R21, `(.L_x_2884) ;  /* 0x0000000015087348 */ /* 0x000fea0003c00000 */
[----:B------:R0:W1:Y:S02]  /*1a90*/  SHFL.UP P0, R19, R22, R23, R24 ;  /* 0x0400001716137389 */ /* 0x0000640000000018 */
[----:B01----:R-:W-:Y:S01]  /*1aa0*/  ENDCOLLECTIVE ;  /* 0x000000000000791b */ /* 0x003fe20003800000 */
.L_x_2884:
[----:B------:R-:W-:Y:S01]  /*1ab0*/  IMAD.MOV.U32 R22, RZ, RZ, R16 ;  /* 0x000000ffff167224 */ /* 0x000fe200078e0010 */
[----:B------:R-:W-:-:S07]  /*1ac0*/  MOV R20, R19 ;  /* 0x0000001300147202 */ /* 0x000fce0000000f00 */
[----:B------:R-:W-:Y:S05]  /*1ad0*/  WARPSYNC.COLLECTIVE R21, `(.L_x_2885) ;  /* 0x0000000015087348 */ /* 0x000fea0003c00000 */
[----:B------:R0:W1:Y:S02]  /*1ae0*/  SHFL.UP P0, R19, R22, R23, R24 ;  /* 0x0400001716137389 */ /* 0x0000640000000018 */
[----:B01----:R-:W-:Y:S01]  /*1af0*/  ENDCOLLECTIVE ;  /* 0x000000000000791b */ /* 0x003fe20003800000 */
.L_x_2885:
        /* <DEDUP_REMOVED lines=11> */
.L_x_2886:
[----:B------:R-:W-:Y:S01]  /*1bb0*/  MOV R22, R15 ;  /* 0x0000000f00167202 */ /* 0x000fe20000000f00 */
[----:B------:R-:W-:-:S07]  /*1bc0*/  IMAD.MOV.U32 R17, RZ, RZ, R19 ;  /* 0x000000ffff117224 */ /* 0x000fce00078e0013 */
[----:B------:R-:W-:Y:S05]  /*1bd0*/  WARPSYNC.COLLECTIVE R21, `(.L_x_2887) ;  /* 0x0000000015087348 */ /* 0x000fea0003c00000 */
[----:B------:R0:W1:Y:S02]  /*1be0*/  SHFL.UP P0, R19, R22, R23, R24 ;  /* 0x0400001716137389 */ /* 0x0000640000000018 */
[----:B01----:R-:W-:Y:S01]  /*1bf0*/  ENDCOLLECTIVE ;  /* 0x000000000000791b */ /* 0x003fe20003800000 */
.L_x_2887:
[----:B------:R-:W-:Y:S01]  /*1c00*/  MOV R22, R16 ;  /* 0x0000001000167202 */ /* 0x000fe20000000f00 */
[----:B------:R-:W-:-:S07]  /*1c10*/  IMAD.MOV.U32 R14, RZ, RZ, R19 ;  /* 0x000000ffff0e7224 */ /* 0x000fce00078e0013 */
[----:B------:R-:W-:Y:S05]  /*1c20*/  WARPSYNC.COLLECTIVE R21, `(.L_x_2888) ;  /* 0x0000000015087348 */ /* 0x000fea0003c00000 */
[----:B------:R0:W1:Y:S02]  /*1c30*/  SHFL.UP P0, R19, R22, R23, R24 ;  /* 0x0400001716137389 */ /* 0x0000640000000018 */
[----:B01----:R-:W-:Y:S01]  /*1c40*/  ENDCOLLECTIVE ;  /* 0x000000000000791b */ /* 0x003fe20003800000 */
.L_x_2888:
[----:B------:R-:W-:Y:S05]  /*1c50*/  BRA `(.L_x_2889) ;  /* 0xfffffff400447947 */ /* 0x000fea000383ffff */
.L_x_2890:
        /* <DEDUP_REMOVED lines=10> */
.L_x_4490:


//--------------------- .text._Z30group_norm_nhwc_fwd_sum_kernelI11Bf16IOBf16WLi128EEv26Group_norm_nhwc_fwd_params --------------------------
	.section	.text._Z30group_norm_nhwc_fwd_sum_kernelI11Bf16IOBf16WLi128EEv26Group_norm_nhwc_fwd_params,"ax",@progbits
	.align	128
        .global         _Z30group_norm_nhwc_fwd_sum_kernelI11Bf16IOBf16WLi128EEv26Group_norm_nhwc_fwd_params
        .type           _Z30group_norm_nhwc_fwd_sum_kernelI11Bf16IOBf16WLi128EEv26Group_norm_nhwc_fwd_params,@function
        .size           _Z30group_norm_nhwc_fwd_sum_kernelI11Bf16IOBf16WLi128EEv26Group_norm_nhwc_fwd_params,(.L_x_4491 - _Z30group_norm_nhwc_fwd_sum_kernelI11Bf16IOBf16WLi128EEv26Group_norm_nhwc_fwd_params)
        .other          _Z30group_norm_nhwc_fwd_sum_kernelI11Bf16IOBf16WLi128EEv26Group_norm_nhwc_fwd_params,@"STO_CUDA_ENTRY STV_DEFAULT"
_Z30group_norm_nhwc_fwd_sum_kernelI11Bf16IOBf16WLi128EEv26Group_norm_nhwc_fwd_params:
.text._Z30group_norm_nhwc_fwd_sum_kernelI11Bf16IOBf16WLi128EEv26Group_norm_nhwc_fwd_params:
        /* <DEDUP_REMOVED lines=40> */
.L_x_2893:
        /* <DEDUP_REMOVED lines=28> */
.L_x_2892:
        /* <DEDUP_REMOVED lines=14> */
.L_x_2894:
        /* <DEDUP_REMOVED lines=98> */
.L_x_2891:
        /* <DEDUP_REMOVED lines=123> */
.L_x_2915:
        /* <DEDUP_REMOVED lines=28> */
.L_x_2895:
        /* <DEDUP_REMOVED lines=36> */
.L_x_2896:
        /* <DEDUP_REMOVED lines=10> */
.L_x_2897:
[----:B------:R-:W-:Y:S01]  /*1790*/  IMAD.MOV.U32 R11, RZ, RZ, R22 ;  /* 0x000000ffff0b7224 */ /* 0x000fe200078e0016 */
[----:B------:R-:W-:-:S07]  /*17a0*/  MOV R26, R27 ;  /* 0x0000001b001a7202 */ /* 0x000fce0000000f00 */
[----:B------:R-:W-:Y:S05]  /*17b0*/  WARPSYNC.COLLECTIVE R0, `(.L_x_2898) ;  /* 0x0000000000087348 */ /* 0x000fea0003c00000 */
[----:B------:R0:W1:Y:S02]  /*17c0*/  SHFL.UP P0, R27, R11, R2, R9 ;  /* 0x040000020b1b7389 */ /* 0x0000640000000009 */
[----:B01----:R-:W-:Y:S01]  /*17d0*/  ENDCOLLECTIVE ;  /* 0x000000000000791b */ /* 0x003fe20003800000 */
.L_x_2898:
[----:B------:R-:W-:Y:S01]  /*17e0*/  @P5 IMAD.IADD R23, R23, 0x1, R26 ;  /* 0x0000000117175824 */ /* 0x000fe200078e021a */
[----:B------:R-:W-:Y:S01]  /*17f0*/  MOV R11, R4 ;  /* 0x00000004000b7202 */ /* 0x000fe20000000f00 */
[----:B------:R-:W-:-:S07]  /*1800*/  IMAD.MOV.U32 R25, RZ, RZ, R27 ;  /* 0x000000ffff197224 */ /* 0x000fce00078e001b */
[----:B------:R-:W-:Y:S05]  /*1810*/  WARPSYNC.COLLECTIVE R0, `(.L_x_2899) ;  /* 0x0000000000087348 */ /* 0x000fea0003c00000 */
[----:B------:R0:W1:Y:S02]  /*1820*/  SHFL.UP P0, R27, R11, R2, R9 ;  /* 0x040000020b1b7389 */ /* 0x0000640000000009 */
[----:B01----:R-:W-:Y:S01]  /*1830*/  ENDCOLLECTIVE ;  /* 0x000000000000791b */ /* 0x003fe20003800000 */
.L_x_2899:
        /* <DEDUP_REMOVED lines=9> */
.L_x_2900:
[----:B------:R-:W-:Y:S02]  /*18d0*/  ISETP.GE.AND P5, PT, R24, 0x2, PT ;  /* 0x000000021800780c */ /* 0x000fe40003fa6270 */
[----:B------:R-:W-:Y:S01]  /*18e0*/  ISETP.NE.AND P4, PT, R23, RZ, PT ;  /* 0x000000ff1700720c */ /* 0x000fe20003f85270 */
[----:B------:R-:W-:Y:S02]  /*18f0*/  IMAD.MOV.U32 R11, RZ, RZ, R22 ;  /* 0x000000ffff0b7224 */ /* 0x000fe400078e0016 */
[----:B------:R-:W-:-:S10]  /*1900*/  IMAD.MOV.U32 R26, RZ, RZ, R27 ;  /* 0x000000ffff1a7224 */ /* 0x000fd400078e001b */
[----:B------:R-:W-:Y:S05]  /*1910*/  WARPSYNC.COLLECTIVE R0, `(.L_x_2901) ;  /* 0x0000000000087348 */ /* 0x000fea0003c00000 */
[----:B------:R0:W1:Y:S02]  /*1920*/  SHFL.UP P0, R27, R11, R2, R9 ;  /* 0x040000020b1b7389 */ /* 0x0000640000000009 */
[----:B01----:R-:W-:Y:S01]  /*1930*/  ENDCOLLECTIVE ;  /* 0x000000000000791b */ /* 0x003fe20003800000 */
.L_x_2901:
[----:B------:R-:W-:Y:S02]  /*1940*/  @P5 IMAD.IADD R23, R23, 0x1, R26 ;  /* 0x0000000117175824 */ /* 0x000fe400078e021a */
[----:B------:R-:W-:Y:S01]  /*1950*/  IMAD.MOV.U32 R11, RZ, RZ, R4 ;  /* 0x000000ffff0b7224 */ /* 0x000fe200078e0004 */
[----:B------:R-:W-:-:S07]  /*1960*/  MOV R25, R27 ;  /* 0x0000001b00197202 */ /* 0x000fce0000000f00 */
[----:B------:R-:W-:Y:S05]  /*1970*/  WARPSYNC.COLLECTIVE R0, `(.L_x_2902) ;  /* 0x0000000000087348 */ /* 0x000fea0003c00000 */
[----:B------:R0:W1:Y:S02]  /*1980*/  SHFL.UP P0, R27, R11, R2, R9 ;  /* 0x040000020b1b7389 */ /* 0x0000640000000009 */
[----:B01----:R-:W-:Y:S01]  /*1990*/  ENDCOLLECTIVE ;  /* 0x000000000000791b */ /* 0x003fe20003800000 */
.L_x_2902:
        /* <DEDUP_REMOVED lines=9> */
.L_x_2903:
[----:B------:R-:W-:Y:S02]  /*1a30*/  ISETP.GE.AND P5, PT, R24, 0x4, PT ;  /* 0x000000041800780c */ /* 0x000fe40003fa6270 */
[----:B------:R-:W-:Y:S02]  /*1a40*/  ISETP.NE.AND P4, PT, R23, RZ, PT ;  /* 0x000000ff1700720c */ /* 0x000fe40003f85270 */
[----:B------:R-:W-:Y:S01]  /*1a50*/  MOV R11, R22 ;  /* 0x00000016000b7202 */ /* 0x000fe20000000f00 */
[----:B------:R-:W-:-:S10]  /*1a60*/  IMAD.MOV.U32 R26, RZ, RZ, R27 ;  /* 0x000000ffff1a7224 */ /* 0x000fd400078e001b */
[----:B------:R-:W-:Y:S05]  /*1a70*/  WARPSYNC.COLLECTIVE R0, `(.L_x_2904) ;  /* 0x0000000000087348 */ /* 0x000fea0003c00000 */
[----:B------:R0:W1:Y:S02]  /*1a80*/  SHFL.UP P0, R27, R11, R2, R9 ;  /* 0x040000020b1b7389 */ /* 0x0000640000000009 */
[----:B01----:R-:W-:Y:S01]  /*1a90*/  ENDCOLLECTIVE ;  /* 0x000000000000791b */ /* 0x003fe20003800000 */
.L_x_2904:
[----:B------:R-:W-:Y:S01]  /*1aa0*/  @P5 IADD3 R23, R23, R26, RZ ;  /* 0x0000001a17175210 */ /* 0x000fe20007ffe0ff */
[----:B------:R-:W-:Y:S02]  /*1ab0*/  IMAD.MOV.U32 R11, RZ, RZ, R4 ;  /* 0x000000ffff0b7224 */ /* 0x000fe400078e0004 */
[----:B------:R-:W-:-:S07]  /*1ac0*/  IMAD.MOV.U32 R25, RZ, RZ, R27 ;  /* 0x000000ffff197224 */ /* 0x000fce00078e001b */
[----:B------:R-:W-:Y:S05]  /*1ad0*/  WARPSYNC.COLLECTIVE R0, `(.L_x_2905) ;  /* 0x0000000000087348 */ /* 0x000fea0003c00000 */
[----:B------:R0:W1:Y:S02]  /*1ae0*/  SHFL.UP P0, R27, R11, R2, R9 ;  /* 0x040000020b1b7389 */ /* 0x0000640000000009 */
[----:B01----:R-:W-:Y:S01]  /*1af0*/  ENDCOLLECTIVE ;  /* 0x000000000000791b */ /* 0x003fe20003800000 */
.L_x_2905:
        /* <DEDUP_REMOVED lines=9> */
.L_x_2906:
        /* <DEDUP_REMOVED lines=8> */
.L_x_2907:
[----:B------:R-:W-:Y:S01]  /*1c10*/  @P6 IADD3 R23, R23, R26, RZ ;  /* 0x0000001a17176210 */ /* 0x000fe20007ffe0ff */
[----:B------:R-:W-:Y:S01]  /*1c20*/  IMAD.MOV.U32 R11, RZ, RZ, R4 ;  /* 0x000000ffff0b7224 */ /* 0x000fe200078e0004 */
[----:B------:R-:W-:-:S07]  /*1c30*/  MOV R25, R27 ;  /* 0x0000001b00197202 */ /* 0x000fce0000000f00 */
[----:B------:R-:W-:Y:S05]  /*1c40*/  WARPSYNC.COLLECTIVE R0, `(.L_x_2908) ;  /* 0x0000000000087348 */ /* 0x000fea0003c00000 */
[----:B------:R0:W1:Y:S02]  /*1c50*/  SHFL.UP P0, R27, R11, R2, R9 ;  /* 0x040000020b1b7389 */ /* 0x0000640000000009 */
[----:B01----:R-:W-:Y:S01]  /*1c60*/  ENDCOLLECTIVE ;  /* 0x000000000000791b */ /* 0x003fe20003800000 */
.L_x_2908:
        /* <DEDUP_REMOVED lines=9> */
.L_x_2909:
[----:B------:R-:W-:Y:S01]  /*1d00*/  ISETP.NE.AND P5, PT, R23, RZ, PT ;  /* 0x000000ff1700720c */ /* 0x000fe20003fa5270 */
[----:B------:R-:W-:Y:S02]  /*1d10*/  IMAD.MOV.U32 R11, RZ, RZ, R22 ;  /* 0x000000ffff0b7224 */ /* 0x000fe400078e0016 */
[----:B------:R-:W-:-:S10]  /*1d20*/  IMAD.MOV.U32 R26, RZ, RZ, R27 ;  /* 0x000000ffff1a7224 */ /* 0x000fd400078e001b */
[----:B------:R-:W-:Y:S05]  /*1d30*/  WARPSYNC.COLLECTIVE R0, `(.L_x_2910) ;  /* 0x0000000000087348 */ /* 0x000fea0003c00000 */
[----:B------:R0:W1:Y:S02]  /*1d40*/  SHFL.UP P0, R27, R11, R2, R9 ;  /* 0x040000020b1b7389 */ /* 0x0000640000000009 */
[----:B01----:R-:W-:Y:S01]  /*1d50*/  ENDCOLLECTIVE ;  /* 0x000000000000791b */ /* 0x003fe20003800000 */
.L_x_2910:
[----:B------:R-:W-:Y:S01]  /*1d60*/  @P4 IADD3 R23, R23, R26, RZ ;  /* 0x0000001a17174210 */ /* 0x000fe20007ffe0ff */
[----:B------:R-:W-:Y:S01]  /*1d70*/  IMAD.MOV.U32 R11, RZ, RZ, R4 ;  /* 0x000000ffff0b7224 */ /* 0x000fe200078e0004 */
[----:B------:R-:W-:-:S07]  /*1d80*/  MOV R25, R27 ;  /* 0x0000001b00197202 */ /* 0x000fce0000000f00 */
[----:B------:R-:W-:Y:S05]  /*1d90*/  WARPSYNC.COLLECTIVE R0, `(.L_x_2911) ;  /* 0x0000000000087348 */ /* 0x000fea0003c00000 */
[----:B------:R0:W1:Y:S02]  /*1da0*/  SHFL.UP P0, R27, R11, R2, R9 ;  /* 0x040000020b1b7389 */ /* 0x0000640000000009 */
[----:B01----:R-:W-:Y:S01]  /*1db0*/  ENDCOLLECTIVE ;  /* 0x000000000000791b */ /* 0x003fe20003800000 */
.L_x_2911:
        /* <DEDUP_REMOVED lines=9> */
.L_x_2912:
[----:B------:R-:W-:Y:S01]  /*1e50*/  IMAD.MOV.U32 R11, RZ, RZ, R22 ;  /* 0x000000ffff0b7224 */ /* 0x000fe200078e0016 */
[----:B------:R-:W-:-:S07]  /*1e60*/  MOV R25, R27 ;  /* 0x0000001b00197202 */ /* 0x000fce0000000f00 */
[----:B------:R-:W-:Y:S05]  /*1e70*/  WARPSYNC.COLLECTIVE R0, `(.L_x_2913) ;  /* 0x0000000000087348 */ /* 0x000fea0003c00000 */
[----:B------:R0:W1:Y:S02]  /*1e80*/  SHFL.UP P0, R27, R11, R2, R9 ;  /* 0x040000020b1b7389 */ /* 0x0000640000000009 */
[----:B01----:R-:W-:Y:S01]  /*1e90*/  ENDCOLLECTIVE ;  /* 0x000000000000791b */ /* 0x003fe20003800000 */
.L_x_2913:
[----:B------:R-:W-:Y:S01]  /*1ea0*/  IMAD.MOV.U32 R11, RZ, RZ, R4 ;  /* 0x000000ffff0b7224 */ /* 0x000fe200078e0004 */
[----:B------:R-:W-:-:S07]  /*1eb0*/  MOV R22, R27 ;  /* 0x0000001b00167202 */ /* 0x000fce0000000f00 */
[----:B------:R-:W-:Y:S05]  /*1ec0*/  WARPSYNC.COLLECTIVE R0, `(.L_x_2914) ;  /* 0x0000000000087348 */ /* 0x000fea0003c00000 */
[----:B------:R0:W1:Y:S02]  /*1ed0*/  SHFL.UP P0, R27, R11, R2, R9 ;  /* 0x040000020b1b7389 */ /* 0x0000640000000009 */
[----:B01----:R-:W-:Y:S01]  /*1ee0*/  ENDCOLLECTIVE ;  /* 0x000000000000791b */ /* 0x003fe20003800000 */
.L_x_2914:
[----:B------:R-:W-:Y:S02]  /*1ef0*/  MOV R4, R27 ;  /* 0x0000001b00047202 */ /* 0x000fe40000000f00 */
[----:B------:R-:W-:-:S05]  /*1f00*/  LEA R27, R6, R3, 0x18 ;  /* 0x00000003061b7211 */ /* 0x000fca00078ec0ff */
[----:B------:R-:W-:Y:S01]  /*1f10*/  IMAD R27, R24, 0x3c, R27 ;  /* 0x0000003c181b7824 */ /* 0x000fe200078e021b */
[----:B------:R-:W-:Y:S06]  /*1f20*/  BRA `(.L_x_2915) ;  /* 0xfffffff000f07947 */ /* 0x000fec000383ffff */
.L_x_2916:
        /* <DEDUP_REMOVED lines=13> */
.L_x_4491:


//--------------------- .text._Z30group_norm_nhwc_fwd_sum_kernelI11Bf16IOBf16WLi192EEv26Group_norm_nhwc_fwd_params --------------------------
	.section	.text._Z30group_norm_nhwc_fwd_sum_kernelI11Bf16IOBf16WLi192EEv26Group_norm_nhwc_fwd_params,"ax",@progbits
	.align	128
        .global         _Z30group_norm_nhwc_fwd_sum_kernelI11Bf16IOBf16WLi192EEv26Group_norm_nhwc_fwd_params
        .type           _Z30group_norm_nhwc_fwd_sum_kernelI11Bf16IOBf16WLi192EEv26Group_norm_nhwc_fwd_params,@function
        .size           _Z30group_norm_nhwc_fwd_sum_kernelI11Bf16IOBf16WLi192EEv26Group_norm_nhwc_fwd_params,(.L_x_4492 - _Z30group_norm_nhwc_fwd_sum_kernelI11Bf16IOBf16WLi192EEv26Group_norm_nhwc_fwd_params)
        .other          _Z30group_norm_nhwc_fwd_sum_kernelI11Bf16IOBf16WLi192EEv26Group_norm_nhwc_fwd_params,@"STO_CUDA_ENTRY STV_DEFAULT"
_Z30group_norm_nhwc_fwd_sum_kernelI11Bf16IOBf16WLi192EEv26Group_norm_nhwc_fwd_params:
.text._Z30group_norm_nhwc_fwd_sum_kernelI11Bf16IOBf16WLi192EEv26Group_norm_nhwc_fwd_params:
        /* <DEDUP_REMOVED lines=40> */
.L_x_2919:
        /* <DEDUP_REMOVED lines=28> */
.L_x_2918:
        /* <DEDUP_REMOVED lines=14> */
.L_x_2920:
        /* <DEDUP_REMOVED lines=98> */
.L_x_2917:
        /* <DEDUP_REMOVED lines=140> */
.L_x_2942:
        /* <DEDUP_REMOVED lines=48> */
.L_x_2922:
[----:B------:R-:W-:Y:S05]  /*1700*/  BSYNC B0 ;  /* 0x0000000000007941 */ /* 0x000fea0003800000 */
.L_x_2921:
        /* <DEDUP_REMOVED lines=44> */
.L_x_2923:
        /* <DEDUP_REMOVED lines=8> */
.L_x_2924:
[----:B------:R-:W-:Y:S01]  /*1a50*/  MOV R23, R24 ;  /* 0x0000001800177202 */ /* 0x000fe20000000f00 */
[----:B------:R-:W-:-:S07]  /*1a60*/  IMAD.MOV.U32 R0, RZ, RZ, R28 ;  /* 0x000000ffff007224 */ /* 0x000fce00078e001c */
[----:B------:R-:W-:Y:S05]  /*1a70*/  WARPSYNC.COLLECTIVE R26, `(.L_x_2925) ;  /* 0x000000001a087348 */ /* 0x000fea0003c00000 */
[----:B------:R0:W1:Y:S02]  /*1a80*/  SHFL.UP P0, R28, R23, R22, R25 ;  /* 0x04000016171c7389 */ /* 0x0000640000000019 */
[----:B01----:R-:W-:Y:S01]  /*1a90*/  ENDCOLLECTIVE ;  /* 0x000000000000791b */ /* 0x003fe20003800000 */
.L_x_2925:
[----:B------:R-:W-:Y:S01]  /*1aa0*/  IMAD.MOV.U32 R23, RZ, RZ, R2 ;  /* 0x000000ffff177224 */ /* 0x000fe200078e0002 */
[----:B------:R-:W-:Y:S01]  /*1ab0*/  ISETP.GE.AND P0, PT, R29, 0x1, PT ;  /* 0x000000011d00780c */ /* 0x000fe20003f06270 */
[----:B------:R-:W-:-:S12]  /*1ac0*/  FADD.FTZ R28, R24, R28 ;  /* 0x0000001c181c7221 */ /* 0x000fd80000010000 */
[----:B------:R-:W-:-:S07]  /*1ad0*/  @P0 FSEL R24, R28, R24, !P6 ;  /* 0x000000181c180208 */ /* 0x000fce0007000000 */
[----:B------:R-:W-:Y:S05]  /*1ae0*/  WARPSYNC.COLLECTIVE R26, `(.L_x_2926) ;  /* 0x000000001a087348 */ /* 0x000fea0003c00000 */
[----:B------:R0:W1:Y:S02]  /*1af0*/  SHFL.UP P0, R28, R23, R22, R25 ;  /* 0x04000016171c7389 */ /* 0x0000640000000019 */
[----:B01----:R-:W-:Y:S01]  /*1b00*/  ENDCOLLECTIVE ;  /* 0x000000000000791b */ /* 0x003fe20003800000 */
.L_x_2926:
        /* <DEDUP_REMOVED lines=11> */
.L_x_2927:
[----:B------:R-:W-:Y:S01]  /*1bc0*/  IMAD.MOV.U32 R23, RZ, RZ, R24 ;  /* 0x000000ffff177224 */ /* 0x000fe200078e0018 */
[----:B------:R-:W-:-:S07]  /*1bd0*/  MOV R0, R28 ;  /* 0x0000001c00007202 */ /* 0x000fce0000000f00 */
[----:B------:R-:W-:Y:S05]  /*1be0*/  WARPSYNC.COLLECTIVE R26, `(.L_x_2928) ;  /* 0x000000001a087348 */ /* 0x000fea0003c00000 */
[----:B------:R0:W1:Y:S02]  /*1bf0*/  SHFL.UP P0, R28, R23, R22, R25 ;  /* 0x04000016171c7389 */ /* 0x0000640000000019 */
[----:B01----:R-:W-:Y:S01]  /*1c00*/  ENDCOLLECTIVE ;  /* 0x000000000000791b */ /* 0x003fe20003800000 */
.L_x_2928:
[----:B------:R-:W-:Y:S01]  /*1c10*/  IMAD.MOV.U32 R23, RZ, RZ, R2 ;  /* 0x000000ffff177224 */ /* 0x000fe200078e0002 */
[----:B------:R-:W-:Y:S01]  /*1c20*/  ISETP.GE.AND P0, PT, R29, 0x2, PT ;  /* 0x000000021d00780c */ /* 0x000fe20003f06270 */
[----:B------:R-:W-:-:S12]  /*1c30*/  FADD.FTZ R28, R24, R28 ;  /* 0x0000001c181c7221 */ /* 0x000fd80000010000 */
[----:B------:R-:W-:-:S07]  /*1c40*/  @P0 FSEL R24, R28, R24, !P6 ;  /* 0x000000181c180208 */ /* 0x000fce0007000000 */
[----:B------:R-:W-:Y:S05]  /*1c50*/  WARPSYNC.COLLECTIVE R26, `(.L_x_2929) ;  /* 0x000000001a087348 */ /* 0x000fea0003c00000 */
[----:B------:R0:W1:Y:S02]  /*1c60*/  SHFL.UP P0, R28, R23, R22, R25 ;  /* 0x04000016171c7389 */ /* 0x0000640000000019 */
[----:B01----:R-:W-:Y:S01]  /*1c70*/  ENDCOLLECTIVE ;  /* 0x000000000000791b */ /* 0x003fe20003800000 */
.L_x_2929:
        /* <DEDUP_REMOVED lines=11> */
.L_x_2930:
[----:B------:R-:W-:Y:S02]  /*1d30*/  IMAD.MOV.U32 R23, RZ, RZ, R24 ;  /* 0x000000ffff177224 */ /* 0x000fe400078e0018 */
[----:B------:R-:W-:-:S07]  /*1d40*/  IMAD.MOV.U32 R0, RZ, RZ, R28 ;  /* 0x000000ffff007224 */ /* 0x000fce00078e001c */
[----:B------:R-:W-:Y:S05]  /*1d50*/  WARPSYNC.COLLECTIVE R26, `(.L_x_2931) ;  /* 0x000000001a087348 */ /* 0x000fea0003c00000 */
[----:B------:R0:W1:Y:S02]  /*1d60*/  SHFL.UP P0, R28, R23, R22, R25 ;  /* 0x04000016171c7389 */ /* 0x0000640000000019 */
[----:B01----:R-:W-:Y:S01]  /*1d70*/  ENDCOLLECTIVE ;  /* 0x000000000000791b */ /* 0x003fe20003800000 */
.L_x_2931:
[----:B------:R-:W-:Y:S02]  /*1d80*/  MOV R23, R2 ;  /* 0x0000000200177202 */ /* 0x000fe40000000f00 */
[----:B------:R-:W-:Y:S01]  /*1d90*/  ISETP.GE.AND P0, PT, R29, 0x4, PT ;  /* 0x000000041d00780c */ /* 0x000fe20003f06270 */
[----:B------:R-:W-:-:S12]  /*1da0*/  FADD.FTZ R28, R24, R28 ;  /* 0x0000001c181c7221 */ /* 0x000fd80000010000 */
[----:B------:R-:W-:-:S07]  /*1db0*/  @P0 FSEL R24, R28, R24, !P6 ;  /* 0x000000181c180208 */ /* 0x000fce0007000000 */
[----:B------:R-:W-:Y:S05]  /*1dc0*/  WARPSYNC.COLLECTIVE R26, `(.L_x_2932) ;  /* 0x000000001a087348 */ /* 0x000fea0003c00000 */
[----:B------:R0:W1:Y:S02]  /*1dd0*/  SHFL.UP P0, R28, R23, R22, R25 ;  /* 0x04000016171c7389 */ /* 0x0000640000000019 */
[----:B01----:R-:W-:Y:S01]  /*1de0*/  ENDCOLLECTIVE ;  /* 0x000000000000791b */ /* 0x003fe20003800000 */
.L_x_2932:
        /* <DEDUP_REMOVED lines=11> */
.L_x_2933:
[----:B------:R-:W-:Y:S01]  /*1ea0*/  MOV R23, R24 ;  /* 0x0000001800177202 */ /* 0x000fe20000000f00 */
[----:B------:R-:W-:-:S07]  /*1eb0*/  IMAD.MOV.U32 R0, RZ, RZ, R28 ;  /* 0x000000ffff007224 */ /* 0x000fce00078e001c */
[----:B------:R-:W-:Y:S05]  /*1ec0*/  WARPSYNC.COLLECTIVE R26, `(.L_x_2934) ;  /* 0x000000001a087348 */ /* 0x000fea0003c00000 */
[----:B------:R0:W1:Y:S02]  /*1ed0*/  SHFL.UP P0, R28, R23, R22, R25 ;  /* 0x04000016171c7389 */ /* 0x0000640000000019 */
[----:B01----:R-:W-:Y:S01]  /*1ee0*/  ENDCOLLECTIVE ;  /* 0x000000000000791b */ /* 0x003fe20003800000 */
.L_x_2934:
[----:B------:R-:W-:Y:S01]  /*1ef0*/  IMAD.MOV.U32 R23, RZ, RZ, R2 ;  /* 0x000000ffff177224 */ /* 0x000fe200078e0002 */
[----:B------:R-:W-:Y:S01]  /*1f00*/  ISETP.GE.AND P0, PT, R29, 0x8, PT ;  /* 0x000000081d00780c */ /* 0x000fe20003f06270 */
[----:B------:R-:W-:-:S12]  /*1f10*/  FADD.FTZ R28, R24, R28 ;  /* 0x0000001c181c7221 */ /* 0x000fd80000010000 */
[----:B------:R-:W-:-:S07]  /*1f20*/  @P0 FSEL R24, R28, R24, !P6 ;  /* 0x000000181c180208 */ /* 0x000fce0007000000 */
[----:B------:R-:W-:Y:S05]  /*1f30*/  WARPSYNC.COLLECTIVE R26, `(.L_x_2935) ;  /* 0x000000001a087348 */ /* 0x000fea0003c00000 */
[----:B------:R0:W1:Y:S02]  /*1f40*/  SHFL.UP P0, R28, R23, R22, R25 ;  /* 0x04000016171c7389 */ /* 0x0000640000000019 */
[----:B01----:R-:W-:Y:S01]  /*1f50*/  ENDCOLLECTIVE ;  /* 0x000000000000791b */ /* 0x003fe20003800000 */
.L_x_2935:
        /* <DEDUP_REMOVED lines=11> */
.L_x_2936:
[----:B------:R-:W-:Y:S01]  /*2010*/  IMAD.MOV.U32 R23, RZ, RZ, R24 ;  /* 0x000000ffff177224 */ /* 0x000fe200078e0018 */
[----:B------:R-:W-:-:S13]  /*2020*/  ISETP.GE.AND P0, PT, R29, 0x10, PT ;  /* 0x000000101d00780c */ /* 0x000fda0003f06270 */
[----:B------:R-:W-:-:S07]  /*2030*/  @P0 IADD3 R27, R27, R28, RZ ;  /* 0x0000001c1b1b0210 */ /* 0x000fce0007ffe0ff */
[----:B------:R-:W-:Y:S05]  /*2040*/  WARPSYNC.COLLECTIVE R26, `(.L_x_2937) ;  /* 0x000000001a087348 */ /* 0x000fea0003c00000 */
[----:B------:R0:W1:Y:S02]  /*2050*/  SHFL.UP P0, R28, R23, R22, R25 ;  /* 0x04000016171c7389 */ /* 0x0000640000000019 */
[----:B01----:R-:W-:Y:S01]  /*2060*/  ENDCOLLECTIVE ;  /* 0x000000000000791b */ /* 0x003fe20003800000 */
.L_x_2937:
[----:B------:R-:W-:Y:S01]  /*2070*/  MOV R23, R2 ;  /* 0x0000000200177202 */ /* 0x000fe20000000f00 */
[----:B------:R-:W-:-:S07]  /*2080*/  IMAD.MOV.U32 R0, RZ, RZ, R28 ;  /* 0x000000ffff007224 */ /* 0x000fce00078e001c */
[----:B------:R-:W-:Y:S05]  /*2090*/  WARPSYNC.COLLECTIVE R26, `(.L_x_2938) ;  /* 0x000000001a087348 */ /* 0x000fea0003c00000 */
[----:B------:R0:W1:Y:S02]  /*20a0*/  SHFL.UP P0, R28, R23, R22, R25 ;  /* 0x04000016171c7389 */ /* 0x0000640000000019 */
[----:B01----:R-:W-:Y:S01]  /*20b0*/  ENDCOLLECTIVE ;  /* 0x000000000000791b */ /* 0x003fe20003800000 */
.L_x_2938:
        /* <DEDUP_REMOVED lines=12> */
.L_x_2939:
[----:B------:R-:W-:Y:S02]  /*2180*/  IMAD.MOV.U32 R23, RZ, RZ, R24 ;  /* 0x000000ffff177224 */ /* 0x000fe400078e0018 */
[----:B------:R-:W-:-:S07]  /*2190*/  IMAD.MOV.U32 R29, RZ, RZ, R28 ;  /* 0x000000ffff1d7224 */ /* 0x000fce00078e001c */
[----:B------:R-:W-:Y:S05]  /*21a0*/  WARPSYNC.COLLECTIVE R26, `(.L_x_2940) ;  /* 0x000000001a087348 */ /* 0x000fea0003c00000 */
[----:B------:R0:W1:Y:S02]  /*21b0*/  SHFL.UP P0, R28, R23, R22, R25 ;  /* 0x04000016171c7389 */ /* 0x0000640000000019 */
[----:B01----:R-:W-:Y:S01]  /*21c0*/  ENDCOLLECTIVE ;  /* 0x000000000000791b */ /* 0x003fe20003800000 */
.L_x_2940:
[----:B------:R-:W-:Y:S01]  /*21d0*/  IMAD.MOV.U32 R23, RZ, RZ, R2 ;  /* 0x000000ffff177224 */ /* 0x000fe200078e0002 */
[----:B------:R-:W-:-:S07]  /*21e0*/  MOV R24, R28 ;  /* 0x0000001c00187202 */ /* 0x000fce0000000f00 */
[----:B------:R-:W-:Y:S05]  /*21f0*/  WARPSYNC.COLLECTIVE R26, `(.L_x_2941) ;  /* 0x000000001a087348 */ /* 0x000fea0003c00000 */
[----:B------:R0:W1:Y:S02]  /*2200*/  SHFL.UP P0, R28, R23, R22, R25 ;  /* 0x04000016171c7389 */ /* 0x0000640000000019 */
[----:B01----:R-:W-:Y:S01]  /*2210*/  ENDCOLLECTIVE ;  /* 0x000000000000791b */ /* 0x003fe20003800000 */
.L_x_2941:
[----:B------:R-:W-:Y:S05]  /*2220*/  BRA `(.L_x_2942) ;  /* 0xfffffff000747947 */ /* 0x000fea000383ffff */
.L_x_2943:
        /* <DEDUP_REMOVED lines=13> */
.L_x_4492:


//--------------------- .text._Z30group_norm_nhwc_fwd_sum_kernelI11Bf16IOBf16WLi448EEv26Group_norm_nhwc_fwd_params --------------------------
	.section	.text._Z30group_norm_nhwc_fwd_sum_kernelI11Bf16IOBf16WLi448EEv26Group_norm_nhwc_fwd_params,"ax",@progbits
	.align	128
        .global         _Z30group_norm_nhwc_fwd_sum_kernelI11Bf16IOBf16WLi448EEv26Group_norm_nhwc_fwd_params
        .type           _Z30group_norm_nhwc_fwd_sum_kernelI11Bf16IOBf16WLi448EEv26Group_norm_nhwc_fwd_params,@function
        .size           _Z30group_norm_nhwc_fwd_sum_kernelI11Bf16IOBf16WLi448EEv26Group_norm_nhwc_fwd_params,(.L_x_4493 - _Z30group_norm_nhwc_fwd_sum_kernelI11Bf16IOBf16WLi448EEv26Group_norm_nhwc_fwd_params)
        .other          _Z30group_norm_nhwc_fwd_sum_kernelI11Bf16IOBf16WLi448EEv26Group_norm_nhwc_fwd_params,@"STO_CUDA_ENTRY STV_DEFAULT"
_Z30group_norm_nhwc_fwd_sum_kernelI11Bf16IOBf16WLi448EEv26Group_norm_nhwc_fwd_params:
.text._Z30group_norm_nhwc_fwd_sum_kernelI11Bf16IOBf16WLi448EEv26Group_norm_nhwc_fwd_params:
        /* <DEDUP_REMOVED lines=42> */
.L_x_2946:
        /* <DEDUP_REMOVED lines=26> */
.L_x_2945:
        /* <DEDUP_REMOVED lines=14> */
.L_x_2947:
        /* <DEDUP_REMOVED lines=96> */
.L_x_2944:
        /* <DEDUP_REMOVED lines=219> */
.L_x_2969:
        /* <DEDUP_REMOVED lines=114> */
.L_x_2949:
[----:B------:R-:W-:Y:S05]  /*1ff0*/  BSYNC B0 ;  /* 0x0000000000007941 */ /* 0x000fea0003800000 */
.L_x_2948:
        /* <DEDUP_REMOVED lines=45> */
.L_x_2950:
        /* <DEDUP_REMOVED lines=10> */
.L_x_2951:
        /* <DEDUP_REMOVED lines=8> */
.L_x_2952:
[----:B------:R-:W-:Y:S01]  /*23f0*/  FADD.FTZ R3, R4, R0 ;  /* 0x0000000004037221 */ /* 0x000fe20000010000 */
[----:B------:R-:W-:-:S04]  /*2400*/  HFMA2.MMA R0, -RZ, RZ, 0, 5.9604644775390625e-08 ;  /* 0x00000001ff007435 */ /* 0x000fc800000001ff */
[----:B------:R-:W-:Y:S01]  /*2410*/  @P1 FSEL R4, R3, R4, !P0 ;  /* 0x0000000403041208 */ /* 0x000fe20004000000 */
[----:B------:R-:W-:-:S07]  /*2420*/  IMAD.MOV.U32 R3, RZ, RZ, R2 ;  /* 0x000000ffff037224 */ /* 0x000fce00078e0002 */
[----:B------:R-:W-:Y:S05]  /*2430*/  WARPSYNC.COLLECTIVE R50, `(.L_x_2953) ;  /* 0x0000000032087348 */ /* 0x000fea0003c00000 */
[----:B------:R0:W1:Y:S02]  /*2440*/  SHFL.UP P6, R0, R3, R0, R49 ;  /* 0x0400000003007389 */ /* 0x00006400000c0031 */
[----:B01----:R-:W-:Y:S01]  /*2450*/  ENDCOLLECTIVE ;  /* 0x000000000000791b */ /* 0x003fe20003800000 */
.L_x_2953:
        /* <DEDUP_REMOVED lines=11> */
.L_x_2954:
[----:B------:R-:W-:Y:S02]  /*2510*/  IMAD.MOV.U32 R3, RZ, RZ, R4 ;  /* 0x000000ffff037224 */ /* 0x000fe400078e0004 */
[----:B------:R-:W-:Y:S01]  /*2520*/  IMAD.MOV.U32 R52, RZ, RZ, R0 ;  /* 0x000000ffff347224 */ /* 0x000fe200078e0000 */
[----:B------:R-:W-:-:S04]  /*2530*/  HFMA2.MMA R0, -RZ, RZ, 0, 1.1920928955078125e-07 ;  /* 0x00000002ff007435 */ /* 0x000fc800000001ff */
[----:B------:R-:W-:-:S07]  /*2540*/  @P0 IADD3 R5, R5, R52, RZ ;  /* 0x0000003405050210 */ /* 0x000fce0007ffe0ff */
[----:B------:R-:W-:Y:S05]  /*2550*/  WARPSYNC.COLLECTIVE R50, `(.L_x_2955) ;  /* 0x0000000032087348 */ /* 0x000fea0003c00000 */
[----:B------:R0:W1:Y:S02]  /*2560*/  SHFL.UP P6, R0, R3, R0, R49 ;  /* 0x0400000003007389 */ /* 0x00006400000c0031 */
[----:B01----:R-:W-:Y:S01]  /*2570*/  ENDCOLLECTIVE ;  /* 0x000000000000791b */ /* 0x003fe20003800000 */
.L_x_2955:
[----:B------:R-:W-:Y:S01]  /*2580*/  FADD.FTZ R3, R4, R0 ;  /* 0x0000000004037221 */ /* 0x000fe20000010000 */
[----:B------:R-:W-:-:S04]  /*2590*/  IMAD.MOV.U32 R0, RZ, RZ, 0x2 ;  /* 0x00000002ff007424 */ /* 0x000fc800078e00ff */
[----:B------:R-:W-:Y:S01]  /*25a0*/  @P0 FSEL R4, R3, R4, !P1 ;  /* 0x0000000403040208 */ /* 0x000fe20004800000 */
[----:B------:R-:W-:-:S07]  /*25b0*/  IMAD.MOV.U32 R3, RZ, RZ, R2 ;  /* 0x000000ffff037224 */ /* 0x000fce00078e0002 */
[----:B------:R-:W-:Y:S05]  /*25c0*/  WARPSYNC.COLLECTIVE R50, `(.L_x_2956) ;  /* 0x0000000032087348 */ /* 0x000fea0003c00000 */
[----:B------:R0:W1:Y:S02]  /*25d0*/  SHFL.UP P6, R0, R3, R0, R49 ;  /* 0x0400000003007389 */ /* 0x00006400000c0031 */
[----:B01----:R-:W-:Y:S01]  /*25e0*/  ENDCOLLECTIVE ;  /* 0x000000000000791b */ /* 0x003fe20003800000 */
.L_x_2956:
        /* <DEDUP_REMOVED lines=11> */
.L_x_2957:
[----:B------:R-:W-:Y:S01]  /*26a0*/  IMAD.MOV.U32 R3, RZ, RZ, R4 ;  /* 0x000000ffff037224 */ /* 0x000fe200078e0004 */
[----:B------:R-:W-:Y:S01]  /*26b0*/  MOV R52, R0 ;  /* 0x0000000000347202 */ /* 0x000fe20000000f00 */
[----:B------:R-:W-:-:S04]  /*26c0*/  IMAD.MOV.U32 R0, RZ, RZ, 0x4 ;  /* 0x00000004ff007424 */ /* 0x000fc800078e00ff */
[----:B------:R-:W-:-:S07]  /*26d0*/  @P0 IMAD.IADD R5, R5, 0x1, R52 ;  /* 0x0000000105050824 */ /* 0x000fce00078e0234 */
[----:B------:R-:W-:Y:S05]  /*26e0*/  WARPSYNC.COLLECTIVE R50, `(.L_x_2958) ;  /* 0x0000000032087348 */ /* 0x000fea0003c00000 */
[----:B------:R0:W1:Y:S02]  /*26f0*/  SHFL.UP P6, R0, R3, R0, R49 ;  /* 0x0400000003007389 */ /* 0x00006400000c0031 */
[----:B01----:R-:W-:Y:S01]  /*2700*/  ENDCOLLECTIVE ;  /* 0x000000000000791b */ /* 0x003fe20003800000 */
.L_x_2958:
[----:B------:R-:W-:Y:S01]  /*2710*/  FADD.FTZ R3, R4, R0 ;  /* 0x0000000004037221 */ /* 0x000fe20000010000 */
[----:B------:R-:W-:-:S04]  /*2720*/  HFMA2.MMA R0, -RZ, RZ, 0, 2.384185791015625e-07 ;  /* 0x00000004ff007435 */ /* 0x000fc800000001ff */
[----:B------:R-:W-:Y:S01]  /*2730*/  @P0 FSEL R4, R3, R4, !P1 ;  /* 0x0000000403040208 */ /* 0x000fe20004800000 */
[----:B------:R-:W-:-:S07]  /*2740*/  IMAD.MOV.U32 R3, RZ, RZ, R2 ;  /* 0x000000ffff037224 */ /* 0x000fce00078e0002 */
[----:B------:R-:W-:Y:S05]  /*2750*/  WARPSYNC.COLLECTIVE R50, `(.L_x_2959) ;  /* 0x0000000032087348 */ /* 0x000fea0003c00000 */
[----:B------:R0:W1:Y:S02]  /*2760*/  SHFL.UP P6, R0, R3, R0, R49 ;  /* 0x0400000003007389 */ /* 0x00006400000c0031 */
[----:B01----:R-:W-:Y:S01]  /*2770*/  ENDCOLLECTIVE ;  /* 0x000000000000791b */ /* 0x003fe20003800000 */
.L_x_2959:
        /* <DEDUP_REMOVED lines=11> */
.L_x_2960:
[----:B------:R-:W-:Y:S01]  /*2830*/  MOV R3, R4 ;  /* 0x0000000400037202 */ /* 0x000fe20000000f00 */
[----:B------:R-:W-:Y:S02]  /*2840*/  IMAD.MOV.U32 R52, RZ, RZ, R0 ;  /* 0x000000ffff347224 */ /* 0x000fe400078e0000 */
[----:B------:R-:W-:Y:S02]  /*2850*/  IMAD.MOV.U32 R0, RZ, RZ, 0x8 ;  /* 0x00000008ff007424 */ /* 0x000fe400078e00ff */
[----:B------:R-:W-:-:S07]  /*2860*/  @P0 IMAD.IADD R5, R5, 0x1, R52 ;  /* 0x0000000105050824 */ /* 0x000fce00078e0234 */
[----:B------:R-:W-:Y:S05]  /*2870*/  WARPSYNC.COLLECTIVE R50, `(.L_x_2961) ;  /* 0x0000000032087348 */ /* 0x000fea0003c00000 */
[----:B------:R0:W1:Y:S02]  /*2880*/  SHFL.UP P6, R0, R3, R0, R49 ;  /* 0x0400000003007389 */ /* 0x00006400000c0031 */
[----:B01----:R-:W-:Y:S01]  /*2890*/  ENDCOLLECTIVE ;  /* 0x000000000000791b */ /* 0x003fe20003800000 */
.L_x_2961:
[----:B------:R-:W-:Y:S01]  /*28a0*/  FADD.FTZ R3, R4, R0 ;  /* 0x0000000004037221 */ /* 0x000fe20000010000 */
[----:B------:R-:W-:-:S04]  /*28b0*/  HFMA2.MMA R0, -RZ, RZ, 0, 4.76837158203125e-07 ;  /* 0x00000008ff007435 */ /* 0x000fc800000001ff */
[----:B------:R-:W-:Y:S01]  /*28c0*/  @P0 FSEL R4, R3, R4, !P1 ;  /* 0x0000000403040208 */ /* 0x000fe20004800000 */
[----:B------:R-:W-:-:S07]  /*28d0*/  IMAD.MOV.U32 R3, RZ, RZ, R2 ;  /* 0x000000ffff037224 */ /* 0x000fce00078e0002 */
[----:B------:R-:W-:Y:S05]  /*28e0*/  WARPSYNC.COLLECTIVE R50, `(.L_x_2962) ;  /* 0x0000000032087348 */ /* 0x000fea0003c00000 */
[----:B------:R0:W1:Y:S02]  /*28f0*/  SHFL.UP P6, R0, R3, R0, R49 ;  /* 0x0400000003007389 */ /* 0x00006400000c0031 */
[----:B01----:R-:W-:Y:S01]  /*2900*/  ENDCOLLECTIVE ;  /* 0x000000000000791b */ /* 0x003fe20003800000 */
.L_x_2962:
        /* <DEDUP_REMOVED lines=11> */
.L_x_2963:
        /* <DEDUP_REMOVED lines=8> */
.L_x_2964:
[----:B------:R-:W-:Y:S02]  /*2a40*/  IMAD.MOV.U32 R3, RZ, RZ, R2 ;  /* 0x000000ffff037224 */ /* 0x000fe400078e0002 */
[----:B------:R-:W-:Y:S01]  /*2a50*/  IMAD.MOV.U32 R52, RZ, RZ, R0 ;  /* 0x000000ffff347224 */ /* 0x000fe200078e0000 */
[----:B------:R-:W-:-:S07]  /*2a60*/  MOV R0, 0x10 ;  /* 0x0000001000007802 */ /* 0x000fce0000000f00 */
[----:B------:R-:W-:Y:S05]  /*2a70*/  WARPSYNC.COLLECTIVE R50, `(.L_x_2965) ;  /* 0x0000000032087348 */ /* 0x000fea0003c00000 */
[----:B------:R0:W1:Y:S02]  /*2a80*/  SHFL.UP P6, R0, R3, R0, R49 ;  /* 0x0400000003007389 */ /* 0x00006400000c0031 */
[----:B01----:R-:W-:Y:S01]  /*2a90*/  ENDCOLLECTIVE ;  /* 0x000000000000791b */ /* 0x003fe20003800000 */
.L_x_2965:
        /* <DEDUP_REMOVED lines=11> */
.L_x_2966:
        /* <DEDUP_REMOVED lines=8> */
.L_x_2967:
[----:B------:R-:W-:Y:S02]  /*2bd0*/  IMAD.MOV.U32 R3, RZ, RZ, R2 ;  /* 0x000000ffff037224 */ /* 0x000fe400078e0002 */
[----:B------:R-:W-:Y:S01]  /*2be0*/  IMAD.MOV.U32 R4, RZ, RZ, R0 ;  /* 0x000000ffff047224 */ /* 0x000fe200078e0000 */
[----:B------:R-:W-:-:S11]  /*2bf0*/  HFMA2.MMA R0, -RZ, RZ, 0, 5.9604644775390625e-08 ;  /* 0x00000001ff007435 */ /* 0x000fd600000001ff */
[----:B------:R-:W-:Y:S05]  /*2c00*/  WARPSYNC.COLLECTIVE R50, `(.L_x_2968) ;  /* 0x0000000032087348 */ /* 0x000fea0003c00000 */
[----:B------:R0:W1:Y:S02]  /*2c10*/  SHFL.UP P6, R0, R3, R0, R49 ;  /* 0x0400000003007389 */ /* 0x00006400000c0031 */
[----:B01----:R-:W-:Y:S01]  /*2c20*/  ENDCOLLECTIVE ;  /* 0x000000000000791b */ /* 0x003fe20003800000 */
.L_x_2968:
[----:B------:R-:W-:Y:S01]  /*2c30*/  IMAD.MOV.U32 R2, RZ, RZ, R0 ;  /* 0x000000ffff027224 */ /* 0x000fe200078e0000 */
[----:B------:R-:W-:Y:S06]  /*2c40*/  BRA `(.L_x_2969) ;  /* 0xffffffec00207947 */ /* 0x000fec000383ffff */
.L_x_2970:
        /* <DEDUP_REMOVED lines=11> */
.L_x_4493:


//--------------------- .text._Z30group_norm_nhwc_fwd_sum_kernelI11Bf16IOBf16WLi256EEv26Group_norm_nhwc_fwd_params --------------------------
	.section	.text._Z30group_norm_nhwc_fwd_sum_kernelI11Bf16IOBf16WLi256EEv26Group_norm_nhwc_fwd_params,"ax",@progbits
	.align	128
        .global         _Z30group_norm_nhwc_fwd_sum_kernelI11Bf16IOBf16WLi256EEv26Group_norm_nhwc_fwd_params
        .type           _Z30group_norm_nhwc_fwd_sum_kernelI11Bf16IOBf16WLi256EEv26Group_norm_nhwc_fwd_params,@function
        .size           _Z30group_norm_nhwc_fwd_sum_kernelI11Bf16IOBf16WLi256EEv26Group_norm_nhwc_fwd_params,(.L_x_4494 - _Z30group_norm_nhwc_fwd_sum_kernelI11Bf16IOBf16WLi256EEv26Group_norm_nhwc_fwd_params)
        .other          _Z30group_norm_nhwc_fwd_sum_kernelI11Bf16IOBf16WLi256EEv26Group_norm_nhwc_fwd_params,@"STO_CUDA_ENTRY STV_DEFAULT"
_Z30group_norm_nhwc_fwd_sum_kernelI11Bf16IOBf16WLi256EEv26Group_norm_nhwc_fwd_params:
.text._Z30group_norm_nhwc_fwd_sum_kernelI11Bf16IOBf16WLi256EEv26Group_norm_nhwc_fwd_params:
        /* <DEDUP_REMOVED lines=41> */
.L_x_2973:
        /* <DEDUP_REMOVED lines=27> */
.L_x_2972:
        /* <DEDUP_REMOVED lines=15> */
.L_x_2974:
        /* <DEDUP_REMOVED lines=96> */
.L_x_2971:
        /* <DEDUP_REMOVED lines=159> */
.L_x_2995:
        /* <DEDUP_REMOVED lines=62> */
.L_x_2975:
        /* <DEDUP_REMOVED lines=43> */
.L_x_2976:
        /* <DEDUP_REMOVED lines=11> */
.L_x_2977:
[----:B------:R-:W-:Y:S01]  /*1c60*/  MOV R3, R5 ;  /* 0x0000000500037202 */ /* 0x000fe20000000f00 */
[----:B------:R-:W-:Y:S02]  /*1c70*/  IMAD.MOV.U32 R33, RZ, RZ, R0 ;  /* 0x000000ffff217224 */ /* 0x000fe400078e0000 */
[----:B------:R-:W-:Y:S02]  /*1c80*/  IMAD.MOV.U32 R0, RZ, RZ, 0x1 ;  /* 0x00000001ff007424 */ /* 0x000fe400078e00ff */
[----:B------:R-:W-:-:S07]  /*1c90*/  @P2 IMAD.IADD R6, R6, 0x1, R33 ;  /* 0x0000000106062824 */ /* 0x000fce00078e0221 */
[----:B------:R-:W-:Y:S05]  /*1ca0*/  WARPSYNC.COLLECTIVE R32, `(.L_x_2978) ;  /* 0x0000000020087348 */ /* 0x000fea0003c00000 */
[----:B------:R0:W1:Y:S02]  /*1cb0*/  SHFL.UP P0, R0, R3, R0, R31 ;  /* 0x0400000003007389 */ /* 0x000064000000001f */
[----:B01----:R-:W-:Y:S01]  /*1cc0*/  ENDCOLLECTIVE ;  /* 0x000000000000791b */ /* 0x003fe20003800000 */
.L_x_2978:
[----:B------:R-:W-:Y:S02]  /*1cd0*/  IMAD.MOV.U32 R3, RZ, RZ, R4 ;  /* 0x000000ffff037224 */ /* 0x000fe400078e0004 */
[----:B------:R-:W-:-:S05]  /*1ce0*/  FADD.FTZ R0, R5, R0 ;  /* 0x0000000005007221 */ /* 0x000fca0000010000 */
[----:B------:R-:W-:Y:S01]  /*1cf0*/  @P2 FSEL R5, R0, R5, !P1 ;  /* 0x0000000500052208 */ /* 0x000fe20004800000 */
[----:B------:R-:W-:-:S11]  /*1d00*/  HFMA2.MMA R0, -RZ, RZ, 0, 5.9604644775390625e-08 ;  /* 0x00000001ff007435 */ /* 0x000fd600000001ff */
[----:B------:R-:W-:Y:S05]  /*1d10*/  WARPSYNC.COLLECTIVE R32, `(.L_x_2979) ;  /* 0x0000000020087348 */ /* 0x000fea0003c00000 */
[----:B------:R0:W1:Y:S02]  /*1d20*/  SHFL.UP P0, R0, R3, R0, R31 ;  /* 0x0400000003007389 */ /* 0x000064000000001f */
[----:B01----:R-:W-:Y:S01]  /*1d30*/  ENDCOLLECTIVE ;  /* 0x000000000000791b */ /* 0x003fe20003800000 */
.L_x_2979:
        /* <DEDUP_REMOVED lines=11> */
.L_x_2980:
[----:B------:R-:W-:Y:S01]  /*1df0*/  IMAD.MOV.U32 R3, RZ, RZ, R5 ;  /* 0x000000ffff037224 */ /* 0x000fe200078e0005 */
[----:B------:R-:W-:Y:S01]  /*1e00*/  MOV R33, R0 ;  /* 0x0000000000217202 */ /* 0x000fe20000000f00 */
[----:B------:R-:W-:-:S03]  /*1e10*/  IMAD.MOV.U32 R0, RZ, RZ, 0x2 ;  /* 0x00000002ff007424 */ /* 0x000fc600078e00ff */
[----:B------:R-:W-:-:S07]  /*1e20*/  @P1 IADD3 R6, R6, R33, RZ ;  /* 0x0000002106061210 */ /* 0x000fce0007ffe0ff */
[----:B------:R-:W-:Y:S05]  /*1e30*/  WARPSYNC.COLLECTIVE R32, `(.L_x_2981) ;  /* 0x0000000020087348 */ /* 0x000fea0003c00000 */
[----:B------:R0:W1:Y:S02]  /*1e40*/  SHFL.UP P0, R0, R3, R0, R31 ;  /* 0x0400000003007389 */ /* 0x000064000000001f */
[----:B01----:R-:W-:Y:S01]  /*1e50*/  ENDCOLLECTIVE ;  /* 0x000000000000791b */ /* 0x003fe20003800000 */
.L_x_2981:
[----:B------:R-:W-:Y:S01]  /*1e60*/  MOV R3, R4 ;  /* 0x0000000400037202 */ /* 0x000fe20000000f00 */
[----:B------:R-:W-:-:S05]  /*1e70*/  FADD.FTZ R0, R5, R0 ;  /* 0x0000000005007221 */ /* 0x000fca0000010000 */
[----:B------:R-:W-:Y:S01]  /*1e80*/  @P1 FSEL R5, R0, R5, !P2 ;  /* 0x0000000500051208 */ /* 0x000fe20005000000 */
[----:B------:R-:W-:-:S07]  /*1e90*/  IMAD.MOV.U32 R0, RZ, RZ, 0x2 ;  /* 0x00000002ff007424 */ /* 0x000fce00078e00ff */
[----:B------:R-:W-:Y:S05]  /*1ea0*/  WARPSYNC.COLLECTIVE R32, `(.L_x_2982) ;  /* 0x0000000020087348 */ /* 0x000fea0003c00000 */
[----:B------:R0:W1:Y:S02]  /*1eb0*/  SHFL.UP P0, R0, R3, R0, R31 ;  /* 0x0400000003007389 */ /* 0x000064000000001f */
[----:B01----:R-:W-:Y:S01]  /*1ec0*/  ENDCOLLECTIVE ;  /* 0x000000000000791b */ /* 0x003fe20003800000 */
.L_x_2982:
        /* <DEDUP_REMOVED lines=11> */
.L_x_2983:
[----:B------:R-:W-:Y:S02]  /*1f80*/  IMAD.MOV.U32 R3, RZ, RZ, R5 ;  /* 0x000000ffff037224 */ /* 0x000fe400078e0005 */
[----:B------:R-:W-:Y:S01]  /*1f90*/  IMAD.MOV.U32 R33, RZ, RZ, R0 ;  /* 0x000000ffff217224 */ /* 0x000fe200078e0000 */
[----:B------:R-:W-:-:S03]  /*1fa0*/  MOV R0, 0x4 ;  /* 0x0000000400007802 */ /* 0x000fc60000000f00 */
[----:B------:R-:W-:-:S07]  /*1fb0*/  @P1 IMAD.IADD R6, R6, 0x1, R33 ;  /* 0x0000000106061824 */ /* 0x000fce00078e0221 */
[----:B------:R-:W-:Y:S05]  /*1fc0*/  WARPSYNC.COLLECTIVE R32, `(.L_x_2984) ;  /* 0x0000000020087348 */ /* 0x000fea0003c00000 */
[----:B------:R0:W1:Y:S02]  /*1fd0*/  SHFL.UP P0, R0, R3, R0, R31 ;  /* 0x0400000003007389 */ /* 0x000064000000001f */
[----:B01----:R-:W-:Y:S01]  /*1fe0*/  ENDCOLLECTIVE ;  /* 0x000000000000791b */ /* 0x003fe20003800000 */
.L_x_2984:
[----:B------:R-:W-:Y:S02]  /*1ff0*/  IMAD.MOV.U32 R3, RZ, RZ, R4 ;  /* 0x000000ffff037224 */ /* 0x000fe400078e0004 */
[----:B------:R-:W-:-:S05]  /*2000*/  FADD.FTZ R0, R5, R0 ;  /* 0x0000000005007221 */ /* 0x000fca0000010000 */
[----:B------:R-:W-:Y:S01]  /*2010*/  @P1 FSEL R5, R0, R5, !P2 ;  /* 0x0000000500051208 */ /* 0x000fe20005000000 */
[----:B------:R-:W-:-:S07]  /*2020*/  IMAD.MOV.U32 R0, RZ, RZ, 0x4 ;  /* 0x00000004ff007424 */ /* 0x000fce00078e00ff */
[----:B------:R-:W-:Y:S05]  /*2030*/  WARPSYNC.COLLECTIVE R32, `(.L_x_2985) ;  /* 0x0000000020087348 */ /* 0x000fea0003c00000 */
[----:B------:R0:W1:Y:S02]  /*2040*/  SHFL.UP P0, R0, R3, R0, R31 ;  /* 0x0400000003007389 */ /* 0x000064000000001f */
[----:B01----:R-:W-:Y:S01]  /*2050*/  ENDCOLLECTIVE ;  /* 0x000000000000791b */ /* 0x003fe20003800000 */
.L_x_2985:
        /* <DEDUP_REMOVED lines=11> */
.L_x_2986:
[----:B------:R-:W-:Y:S01]  /*2110*/  MOV R3, R5 ;  /* 0x0000000500037202 */ /* 0x000fe20000000f00 */
[----:B------:R-:W-:Y:S02]  /*2120*/  IMAD.MOV.U32 R33, RZ, RZ, R0 ;  /* 0x000000ffff217224 */ /* 0x000fe400078e0000 */
[----:B------:R-:W-:Y:S02]  /*2130*/  IMAD.MOV.U32 R0, RZ, RZ, 0x8 ;  /* 0x00000008ff007424 */ /* 0x000fe400078e00ff */
[----:B------:R-:W-:-:S07]  /*2140*/  @P1 IMAD.IADD R6, R6, 0x1, R33 ;  /* 0x0000000106061824 */ /* 0x000fce00078e0221 */
[----:B------:R-:W-:Y:S05]  /*2150*/  WARPSYNC.COLLECTIVE R32, `(.L_x_2987) ;  /* 0x0000000020087348 */ /* 0x000fea0003c00000 */
[----:B------:R0:W1:Y:S02]  /*2160*/  SHFL.UP P0, R0, R3, R0, R31 ;  /* 0x0400000003007389 */ /* 0x000064000000001f */
[----:B01----:R-:W-:Y:S01]  /*2170*/  ENDCOLLECTIVE ;  /* 0x000000000000791b */ /* 0x003fe20003800000 */
.L_x_2987:
[----:B------:R-:W-:Y:S02]  /*2180*/  IMAD.MOV.U32 R3, RZ, RZ, R4 ;  /* 0x000000ffff037224 */ /* 0x000fe400078e0004 */
[----:B------:R-:W-:-:S05]  /*2190*/  FADD.FTZ R0, R5, R0 ;  /* 0x0000000005007221 */ /* 0x000fca0000010000 */
[----:B------:R-:W-:Y:S01]  /*21a0*/  @P1 FSEL R5, R0, R5, !P2 ;  /* 0x0000000500051208 */ /* 0x000fe20005000000 */
[----:B------:R-:W-:-:S11]  /*21b0*/  HFMA2.MMA R0, -RZ, RZ, 0, 4.76837158203125e-07 ;  /* 0x00000008ff007435 */ /* 0x000fd600000001ff */
[----:B------:R-:W-:Y:S05]  /*21c0*/  WARPSYNC.COLLECTIVE R32, `(.L_x_2988) ;  /* 0x0000000020087348 */ /* 0x000fea0003c00000 */
[----:B------:R0:W1:Y:S02]  /*21d0*/  SHFL.UP P0, R0, R3, R0, R31 ;  /* 0x0400000003007389 */ /* 0x000064000000001f */
[----:B01----:R-:W-:Y:S01]  /*21e0*/  ENDCOLLECTIVE ;  /* 0x000000000000791b */ /* 0x003fe20003800000 */
.L_x_2988:
        /* <DEDUP_REMOVED lines=11> */
.L_x_2989:
        /* <DEDUP_REMOVED lines=8> */
.L_x_2990:
[----:B------:R-:W-:Y:S02]  /*2320*/  IMAD.MOV.U32 R3, RZ, RZ, R4 ;  /* 0x000000ffff037224 */ /* 0x000fe400078e0004 */
[----:B------:R-:W-:Y:S01]  /*2330*/  IMAD.MOV.U32 R36, RZ, RZ, R0 ;  /* 0x000000ffff247224 */ /* 0x000fe200078e0000 */
[----:B------:R-:W-:-:S03]  /*2340*/  MOV R0, 0x10 ;  /* 0x0000001000007802 */ /* 0x000fc60000000f00 */
[----:B------:R-:W-:-:S07]  /*2350*/  FADD.FTZ R36, R5, R36 ;  /* 0x0000002405247221 */ /* 0x000fce0000010000 */
[----:B------:R-:W-:Y:S05]  /*2360*/  WARPSYNC.COLLECTIVE R32, `(.L_x_2991) ;  /* 0x0000000020087348 */ /* 0x000fea0003c00000 */
[----:B------:R0:W1:Y:S02]  /*2370*/  SHFL.UP P0, R0, R3, R0, R31 ;  /* 0x0400000003007389 */ /* 0x000064000000001f */
[----:B01----:R-:W-:Y:S01]  /*2380*/  ENDCOLLECTIVE ;  /* 0x000000000000791b */ /* 0x003fe20003800000 */
.L_x_2991:
        /* <DEDUP_REMOVED lines=10> */
.L_x_2992:
        /* <DEDUP_REMOVED lines=8> */
.L_x_2993:
[----:B------:R-:W-:Y:S02]  /*24b0*/  IMAD.MOV.U32 R3, RZ, RZ, R4 ;  /* 0x000000ffff037224 */ /* 0x000fe400078e0004 */
[----:B------:R-:W-:Y:S01]  /*24c0*/  IMAD.MOV.U32 R5, RZ, RZ, R0 ;  /* 0x000000ffff057224 */ /* 0x000fe200078e0000 */
[----:B------:R-:W-:-:S11]  /*24d0*/  HFMA2.MMA R0, -RZ, RZ, 0, 5.9604644775390625e-08 ;  /* 0x00000001ff007435 */ /* 0x000fd600000001ff */
[----:B------:R-:W-:Y:S05]  /*24e0*/  WARPSYNC.COLLECTIVE R32, `(.L_x_2994) ;  /* 0x0000000020087348 */ /* 0x000fea0003c00000 */
[----:B------:R0:W1:Y:S02]  /*24f0*/  SHFL.UP P0, R0, R3, R0, R31 ;  /* 0x0400000003007389 */ /* 0x000064000000001f */
[----:B01----:R-:W-:Y:S01]  /*2500*/  ENDCOLLECTIVE ;  /* 0x000000000000791b */ /* 0x003fe20003800000 */
.L_x_2994:
[----:B------:R-:W-:Y:S01]  /*2510*/  IMAD.MOV.U32 R4, RZ, RZ, R0 ;  /* 0x000000ffff047224 */ /* 0x000fe200078e0000 */
[----:B------:R-:W-:Y:S06]  /*2520*/  BRA `(.L_x_2995) ;  /* 0xffffffec00fc7947 */ /* 0x000fec000383ffff */
.L_x_2996:
        /* <DEDUP_REMOVED lines=13> */
.L_x_4494:


//--------------------- .text._Z30group_norm_nhwc_fwd_sum_kernelI11Bf16IOBf16WLi120EEv26Group_norm_nhwc_fwd_params --------------------------
	.section	.text._Z30group_norm_nhwc_fwd_sum_kernelI11Bf16IOBf16WLi120EEv26Group_norm_nhwc_fwd_params,"ax",@progbits
	.align	128
        .global         _Z30group_norm_nhwc_fwd_sum_kernelI11Bf16IOBf16WLi120EEv26Group_norm_nhwc_fwd_params
        .type           _Z30group_norm_nhwc_fwd_sum_kernelI11Bf16IOBf16WLi120EEv26Group_norm_nhwc_fwd_params,@function
        .size           _Z30group_norm_nhwc_fwd_sum_kernelI11Bf16IOBf16WLi120EEv26Group_norm_nhwc_fwd_params,(.L_x_4495 - _Z30group_norm_nhwc_fwd_sum_kernelI11Bf16IOBf16WLi120EEv26Group_norm_nhwc_fwd_params)
        .other          _Z30group_norm_nhwc_fwd_sum_kernelI11Bf16IOBf16WLi120EEv26Group_norm_nhwc_fwd_params,@"STO_CUDA_ENTRY STV_DEFAULT"
_Z30group_norm_nhwc_fwd_sum_kernelI11Bf16IOBf16WLi120EEv26Group_norm_nhwc_fwd_params:
.text._Z30group_norm_nhwc_fwd_sum_kernelI11Bf16IOBf16WLi120EEv26Group_norm_nhwc_fwd_params:
        /* <DEDUP_REMOVED lines=40> */
.L_x_2999:
        /* <DEDUP_REMOVED lines=28> */
.L_x_2998:
        /* <DEDUP_REMOVED lines=9> */
.L_x_3000:
        /* <DEDUP_REMOVED lines=97> */
.L_x_2997:
        /* <DEDUP_REMOVED lines=70> */
.L_x_3016:
        /* <DEDUP_REMOVED lines=12> */
.L_x_3004:
[----:B------:R-:W-:Y:S05]  /*1000*/  BSYNC B0 ;  /* 0x0000000000007941 */ /* 0x000fea0003800000 */
.L_x_3003:
[----:B------:R-:W-:-:S13]  /*1010*/  R2UR UR4, R11 ;  /* 0x000000000b0472ca */ /* 0x000fda00000e0000 */
[----:B------:R-:W-:Y:S05]  /*1020*/  BRA.DIV UR4, `(.L_x_3005) ;  /* 0x0000000a04907947 */ /* 0x000fea000b800000 */
[----:B------:R-:W-:Y:S01]  /*1030*/  NOP ;  /* 0x0000000000007918 */ /* 0x000fe20000000000 */
[----:B------:R1:W-:Y:S04]  /*1040*/  STS [R10+0xc0], R3 ;  /* 0x0000c0030a007388 */ /* 0x0003e80000000800 */
[----:B------:R1:W-:Y:S04]  /*1050*/  STS [R10+0xc4], R12 ;  /* 0x0000c40c0a007388 */ /* 0x0003e80000000800 */
[----:B------:R1:W-:Y:S01]  /*1060*/  STS [R10+0xc8], R13 ;  /* 0x0000c80d0a007388 */ /* 0x0003e20000000800 */
[----:B------:R-:W-:Y:S01]  /*1070*/  NOP ;  /* 0x0000000000007918 */ /* 0x000fe20000000000 */
.L_x_3020:
        /* <DEDUP_REMOVED lines=12> */
.L_x_3007:
[----:B------:R-:W-:Y:S05]  /*1140*/  BSYNC B0 ;  /* 0x0000000000007941 */ /* 0x000fea0003800000 */
.L_x_3006:
[----:B------:R-:W-:-:S13]  /*1150*/  R2UR UR4, R11 ;  /* 0x000000000b0472ca */ /* 0x000fda00000e0000 */
[----:B------:R-:W-:Y:S05]  /*1160*/  BRA.DIV UR4, `(.L_x_3008) ;  /* 0x0000000a04707947 */ /* 0x000fea000b800000 */
[----:B------:R-:W-:Y:S01]  /*1170*/  NOP ;  /* 0x0000000000007918 */ /* 0x000fe20000000000 */
[----:B------:R2:W-:Y:S04]  /*1180*/  STS [R10+0xc0], R3 ;  /* 0x0000c0030a007388 */ /* 0x0005e80000000800 */
[----:B------:R2:W-:Y:S04]  /*1190*/  STS [R10+0xc4], R12 ;  /* 0x0000c40c0a007388 */ /* 0x0005e80000000800 */
[----:B------:R2:W-:Y:S01]  /*11a0*/  STS [R10+0xc8], R13 ;  /* 0x0000c80d0a007388 */ /* 0x0005e20000000800 */
[----:B------:R-:W-:Y:S01]  /*11b0*/  NOP ;  /* 0x0000000000007918 */ /* 0x000fe20000000000 */
.L_x_3024:
        /* <DEDUP_REMOVED lines=12> */
.L_x_3010:
[----:B------:R-:W-:Y:S05]  /*1280*/  BSYNC B0 ;  /* 0x0000000000007941 */ /* 0x000fea0003800000 */
.L_x_3009:
[----:B------:R-:W-:-:S13]  /*1290*/  R2UR UR4, R11 ;  /* 0x000000000b0472ca */ /* 0x000fda00000e0000 */
[----:B------:R-:W-:Y:S05]  /*12a0*/  BRA.DIV UR4, `(.L_x_3011) ;  /* 0x0000000a04507947 */ /* 0x000fea000b800000 */
[----:B------:R-:W-:Y:S01]  /*12b0*/  NOP ;  /* 0x0000000000007918 */ /* 0x000fe20000000000 */
[----:B------:R3:W-:Y:S04]  /*12c0*/  STS [R10+0xc0], R3 ;  /* 0x0000c0030a007388 */ /* 0x0007e80000000800 */
[----:B------:R3:W-:Y:S04]  /*12d0*/  STS [R10+0xc4], R12 ;  /* 0x0000c40c0a007388 */ /* 0x0007e80000000800 */
[----:B------:R3:W-:Y:S01]  /*12e0*/  STS [R10+0xc8], R13 ;  /* 0x0000c80d0a007388 */ /* 0x0007e20000000800 */
[----:B------:R-:W-:Y:S01]  /*12f0*/  NOP ;  /* 0x0000000000007918 */ /* 0x000fe20000000000 */
.L_x_3028:
        /* <DEDUP_REMOVED lines=12> */
.L_x_3013:
[----:B------:R-:W-:Y:S05]  /*13c0*/  BSYNC B0 ;  /* 0x0000000000007941 */ /* 0x000fea0003800000 */
.L_x_3012:
        /* <DEDUP_REMOVED lines=25> */
.L_x_3034:
        /* <DEDUP_REMOVED lines=46> */
.L_x_3001:
        /* <DEDUP_REMOVED lines=31> */
.L_x_3002:
[----:B0-----:R-:W-:Y:S05]  /*1a30*/  WARPSYNC.COLLECTIVE R11, `(.L_x_3015) ;  /* 0x000000000b087348 */ /* 0x001fea0003c00000 */
[----:B------:R-:W-:Y:S01]  /*1a40*/  NOP ;  /* 0x0000000000007918 */ /* 0x000fe20000000000 */
[----:B0-----:R-:W-:Y:S01]  /*1a50*/  ENDCOLLECTIVE ;  /* 0x000000000000791b */ /* 0x001fe20003800000 */
.L_x_3015:
[----:B------:R-:W-:Y:S05]  /*1a60*/  BRA `(.L_x_3016) ;  /* 0xfffffff400347947 */ /* 0x000fea000383ffff */
.L_x_3005:
[----:B------:R-:W-:Y:S01]  /*1a70*/  BSSY B0, `(.L_x_3017) ;  /* 0x0000004000007945 */ /* 0x000fe20003800000 */
[----:B0-----:R-:W-:Y:S05]  /*1a80*/  WARPSYNC.COLLECTIVE R11, `(.L_x_3018) ;  /* 0x000000000b087348 */ /* 0x001fea0003c00000 */
[----:B------:R-:W-:Y:S01]  /*1a90*/  NOP ;  /* 0x0000000000007918 */ /* 0x000fe20000000000 */
[----:B0-----:R-:W-:Y:S01]  /*1aa0*/  ENDCOLLECTIVE ;  /* 0x000000000000791b */ /* 0x001fe20003800000 */
.L_x_3018:
[----:B------:R-:W-:Y:S05]  /*1ab0*/  BSYNC B0 ;  /* 0x0000000000007941 */ /* 0x000fea0003800000 */
.L_x_3017:
[----:B------:R0:W-:Y:S04]  /*1ac0*/  STS [R10+0xc0], R3 ;  /* 0x0000c0030a007388 */ /* 0x0001e80000000800 */
[----:B------:R0:W-:Y:S04]  /*1ad0*/  STS [R10+0xc4], R12 ;  /* 0x0000c40c0a007388 */ /* 0x0001e80000000800 */
[----:B------:R0:W-:Y:S02]  /*1ae0*/  STS [R10+0xc8], R13 ;  /* 0x0000c80d0a007388 */ /* 0x0001e40000000800 */
[----:B0-----:R-:W-:Y:S05]  /*1af0*/  WARPSYNC.COLLECTIVE R11, `(.L_x_3019) ;  /* 0x000000000b087348 */ /* 0x001fea0003c00000 */
[----:B------:R-:W-:Y:S01]  /*1b00*/  NOP ;  /* 0x0000000000007918 */ /* 0x000fe20000000000 */
[----:B0-----:R-:W-:Y:S01]  /*1b10*/  ENDCOLLECTIVE ;  /* 0x000000000000791b */ /* 0x001fe20003800000 */
.L_x_3019:
[----:B------:R-:W-:Y:S05]  /*1b20*/  BRA `(.L_x_3020) ;  /* 0xfffffff400547947 */ /* 0x000fea000383ffff */
.L_x_3008:
[----:B------:R-:W-:Y:S01]  /*1b30*/  BSSY B0, `(.L_x_3021) ;  /* 0x0000004000007945 */ /* 0x000fe20003800000 */
[----:B01----:R-:W-:Y:S05]  /*1b40*/  WARPSYNC.COLLECTIVE R11, `(.L_x_3022) ;  /* 0x000000000b087348 */ /* 0x003fea0003c00000 */
[----:B------:R-:W-:Y:S01]  /*1b50*/  NOP ;  /* 0x0000000000007918 */ /* 0x000fe20000000000 */
[----:B01----:R-:W-:Y:S01]  /*1b60*/  ENDCOLLECTIVE ;  /* 0x000000000000791b */ /* 0x003fe20003800000 */
.L_x_3022:
[----:B------:R-:W-:Y:S05]  /*1b70*/  BSYNC B0 ;  /* 0x0000000000007941 */ /* 0x000fea0003800000 */
.L_x_3021:
[----:B------:R0:W-:Y:S04]  /*1b80*/  STS [R10+0xc0], R3 ;  /* 0x0000c0030a007388 */ /* 0x0001e80000000800 */
[----:B------:R0:W-:Y:S04]  /*1b90*/  STS [R10+0xc4], R12 ;  /* 0x0000c40c0a007388 */ /* 0x0001e80000000800 */
[----:B------:R0:W-:Y:S02]  /*1ba0*/  STS [R10+0xc8], R13 ;  /* 0x0000c80d0a007388 */ /* 0x0001e40000000800 */
[----:B0-----:R-:W-:Y:S05]  /*1bb0*/  WARPSYNC.COLLECTIVE R11, `(.L_x_3023) ;  /* 0x000000000b087348 */ /* 0x001fea0003c00000 */
[----:B------:R-:W-:Y:S01]  /*1bc0*/  NOP ;  /* 0x0000000000007918 */ /* 0x000fe20000000000 */
[----:B0-----:R-:W-:Y:S01]  /*1bd0*/  ENDCOLLECTIVE ;  /* 0x000000000000791b */ /* 0x001fe20003800000 */
.L_x_3023:
[----:B------:R-:W-:Y:S05]  /*1be0*/  BRA `(.L_x_3024) ;  /* 0xfffffff400747947 */ /* 0x000fea000383ffff */
.L_x_3011:
[----:B------:R-:W-:Y:S01]  /*1bf0*/  BSSY B0, `(.L_x_3025) ;  /* 0x0000004000007945 */ /* 0x000fe20003800000 */
[----:B012---:R-:W-:Y:S05]  /*1c00*/  WARPSYNC.COLLECTIVE R11, `(.L_x_3026) ;  /* 0x000000000b087348 */ /* 0x007fea0003c00000 */
[----:B------:R-:W-:Y:S01]  /*1c10*/  NOP ;  /* 0x0000000000007918 */ /* 0x000fe20000000000 */
[----:B012---:R-:W-:Y:S01]  /*1c20*/  ENDCOLLECTIVE ;  /* 0x000000000000791b */ /* 0x007fe20003800000 */
.L_x_3026:
[----:B------:R-:W-:Y:S05]  /*1c30*/  BSYNC B0 ;  /* 0x0000000000007941 */ /* 0x000fea0003800000 */
.L_x_3025:
[----:B------:R0:W-:Y:S04]  /*1c40*/  STS [R10+0xc0], R3 ;  /* 0x0000c0030a007388 */ /* 0x0001e80000000800 */
[----:B------:R0:W-:Y:S04]  /*1c50*/  STS [R10+0xc4], R12 ;  /* 0x0000c40c0a007388 */ /* 0x0001e80000000800 */
[----:B------:R0:W-:Y:S02]  /*1c60*/  STS [R10+0xc8], R13 ;  /* 0x0000c80d0a007388 */ /* 0x0001e40000000800 */
[----:B0-----:R-:W-:Y:S05]  /*1c70*/  WARPSYNC.COLLECTIVE R11, `(.L_x_3027) ;  /* 0x000000000b087348 */ /* 0x001fea0003c00000 */
[----:B------:R-:W-:Y:S01]  /*1c80*/  NOP ;  /* 0x0000000000007918 */ /* 0x000fe20000000000 */
[----:B0-----:R-:W-:Y:S01]  /*1c90*/  ENDCOLLECTIVE ;  /* 0x000000000000791b */ /* 0x001fe20003800000 */
.L_x_3027:
[----:B------:R-:W-:Y:S05]  /*1ca0*/  BRA `(.L_x_3028) ;  /* 0xfffffff400947947 */ /* 0x000fea000383ffff */
.L_x_3014:
[----:B------:R-:W-:Y:S01]  /*1cb0*/  BSSY B0, `(.L_x_3029) ;  /* 0x0000005000007945 */ /* 0x000fe20003800000 */
[----:B------:R-:W-:-:S13]  /*1cc0*/  ISETP.GE.U32.AND P0, PT, R2, 0x10, PT ;  /* 0x000000100200780c */ /* 0x000fda0003f06070 */
[----:B0123--:R-:W-:Y:S05]  /*1cd0*/  WARPSYNC.COLLECTIVE R11, `(.L_x_3030) ;  /* 0x000000000b087348 */ /* 0x00ffea0003c00000 */
[----:B------:R-:W-:Y:S01]  /*1ce0*/  NOP ;  /* 0x0000000000007918 */ /* 0x000fe20000000000 */
[----:B0123--:R-:W-:Y:S01]  /*1cf0*/  ENDCOLLECTIVE ;  /* 0x000000000000791b */ /* 0x00ffe20003800000 */
.L_x_3030:
[----:B------:R-:W-:Y:S05]  /*1d00*/  BSYNC B0 ;  /* 0x0000000000007941 */ /* 0x000fea0003800000 */
.L_x_3029:
[----:B------:R0:W-:Y:S01]  /*1d10*/  STS [R10+0xc0], R3 ;  /* 0x0000c0030a007388 */ /* 0x0001e20000000800 */
[----:B------:R-:W-:-:S03]  /*1d20*/  ISETP.NE.OR P1, PT, R3, RZ, !P0 ;  /* 0x000000ff0300720c */ /* 0x000fc60004725670 */
[----:B------:R0:W-:Y:S04]  /*1d30*/  STS [R10+0xc4], R12 ;  /* 0x0000c40c0a007388 */ /* 0x0001e80000000800 */
[----:B------:R0:W-:Y:S06]  /*1d40*/  STS [R10+0xc8], R13 ;  /* 0x0000c80d0a007388 */ /* 0x0001ec0000000800 */
[----:B0-----:R-:W-:Y:S05]  /*1d50*/  WARPSYNC.COLLECTIVE R11, `(.L_x_3031) ;  /* 0x000000000b087348 */ /* 0x001fea0003c00000 */
[----:B------:R-:W-:Y:S01]  /*1d60*/  NOP ;  /* 0x0000000000007918 */ /* 0x000fe20000000000 */
[----:B0-----:R-:W-:Y:S01]  /*1d70*/  ENDCOLLECTIVE ;  /* 0x000000000000791b */ /* 0x001fe20003800000 */
.L_x_3031:
        /* <DEDUP_REMOVED lines=9> */
.L_x_3032:
        /* <DEDUP_REMOVED lines=9> */
.L_x_3033:
[----:B------:R-:W-:Y:S05]  /*1ea0*/  BRA `(.L_x_3034) ;  /* 0xfffffff400ac7947 */ /* 0x000fea000383ffff */
.L_x_3035:
        /* <DEDUP_REMOVED lines=13> */
.L_x_4495:


//--------------------- .text._Z30group_norm_nhwc_fwd_sum_kernelI11Bf16IOBf16WLi140EEv26Group_norm_nhwc_fwd_params --------------------------
	.section	.text._Z30group_norm_nhwc_fwd_sum_kernelI11Bf16IOBf16WLi140EEv26Group_norm_nhwc_fwd_params,"ax",@progbits
	.align	128
        .global         _Z30group_norm_nhwc_fwd_sum_kernelI11Bf16IOBf16WLi140EEv26Group_norm_nhwc_fwd_params
        .type           _Z30group_norm_nhwc_fwd_sum_kernelI11Bf16IOBf16WLi140EEv26Group_norm_nhwc_fwd_params,@function
        .size           _Z30group_norm_nhwc_fwd_sum_kernelI11Bf16IOBf16WLi140EEv26Group_norm_nhwc_fwd_params,(.L_x_4496 - _Z30group_norm_nhwc_fwd_sum_kernelI11Bf16IOBf16WLi140EEv26Group_norm_nhwc_fwd_params)
        .other          _Z30group_norm_nhwc_fwd_sum_kernelI11Bf16IOBf16WLi140EEv26Group_norm_nhwc_fwd_params,@"STO_CUDA_ENTRY STV_DEFAULT"
_Z30group_norm_nhwc_fwd_sum_kernelI11Bf16IOBf16WLi140EEv26Group_norm_nhwc_fwd_params:
.text._Z30group_norm_nhwc_fwd_sum_kernelI11Bf16IOBf16WLi140EEv26Group_norm_nhwc_fwd_params:
        /* <DEDUP_REMOVED lines=40> */
.L_x_3038:
        /* <DEDUP_REMOVED lines=28> */
.L_x_3037:
        /* <DEDUP_REMOVED lines=9> */
.L_x_3039:
        /* <DEDUP_REMOVED lines=97> */
.L_x_3036:
        /* <DEDUP_REMOVED lines=75> */
.L_x_3055:
        /* <DEDUP_REMOVED lines=12> */
.L_x_3043:
[----:B------:R-:W-:Y:S05]  /*1050*/  BSYNC B0 ;  /* 0x0000000000007941 */ /* 0x000fea0003800000 */
.L_x_3042:
[----:B------:R-:W-:-:S13]  /*1060*/  R2UR UR4, R9 ;  /* 0x00000000090472ca */ /* 0x000fda00000e0000 */
[----:B------:R-:W-:Y:S05]  /*1070*/  BRA.DIV UR4, `(.L_x_3044) ;  /* 0x0000000a04c87947 */ /* 0x000fea000b800000 */
[----:B------:R-:W-:Y:S01]  /*1080*/  NOP ;  /* 0x0000000000007918 */ /* 0x000fe20000000000 */
[----:B------:R1:W-:Y:S04]  /*1090*/  STS [R12+0xc0], R7 ;  /* 0x0000c0070c007388 */ /* 0x0003e80000000800 */
[----:B------:R1:W-:Y:S04]  /*10a0*/  STS [R12+0xc4], R11 ;  /* 0x0000c40b0c007388 */ /* 0x0003e80000000800 */
[----:B------:R1:W-:Y:S01]  /*10b0*/  STS [R12+0xc8], R10 ;  /* 0x0000c80a0c007388 */ /* 0x0003e20000000800 */
[----:B------:R-:W-:Y:S01]  /*10c0*/  NOP ;  /* 0x0000000000007918 */ /* 0x000fe20000000000 */
.L_x_3059:
        /* <DEDUP_REMOVED lines=12> */
.L_x_3046:
[----:B------:R-:W-:Y:S05]  /*1190*/  BSYNC B0 ;  /* 0x0000000000007941 */ /* 0x000fea0003800000 */
.L_x_3045:
[----:B------:R-:W-:-:S13]  /*11a0*/  R2UR UR4, R9 ;  /* 0x00000000090472ca */ /* 0x000fda00000e0000 */
[----:B------:R-:W-:Y:S05]  /*11b0*/  BRA.DIV UR4, `(.L_x_3047) ;  /* 0x0000000a04a87947 */ /* 0x000fea000b800000 */
[----:B------:R-:W-:Y:S01]  /*11c0*/  NOP ;  /* 0x0000000000007918 */ /* 0x000fe20000000000 */
[----:B------:R2:W-:Y:S04]  /*11d0*/  STS [R12+0xc0], R7 ;  /* 0x0000c0070c007388 */ /* 0x0005e80000000800 */
[----:B------:R2:W-:Y:S04]  /*11e0*/  STS [R12+0xc4], R11 ;  /* 0x0000c40b0c007388 */ /* 0x0005e80000000800 */
[----:B------:R2:W-:Y:S01]  /*11f0*/  STS [R12+0xc8], R10 ;  /* 0x0000c80a0c007388 */ /* 0x0005e20000000800 */
[----:B------:R-:W-:Y:S01]  /*1200*/  NOP ;  /* 0x0000000000007918 */ /* 0x000fe20000000000 */
.L_x_3063:
        /* <DEDUP_REMOVED lines=12> */
.L_x_3049:
[----:B------:R-:W-:Y:S05]  /*12d0*/  BSYNC B0 ;  /* 0x0000000000007941 */ /* 0x000fea0003800000 */
.L_x_3048:
[----:B------:R-:W-:-:S13]  /*12e0*/  R2UR UR4, R9 ;  /* 0x00000000090472ca */ /* 0x000fda00000e0000 */
[----:B------:R-:W-:Y:S05]  /*12f0*/  BRA.DIV UR4, `(.L_x_3050) ;  /* 0x0000000a04887947 */ /* 0x000fea000b800000 */
[----:B------:R-:W-:Y:S01]  /*1300*/  NOP ;  /* 0x0000000000007918 */ /* 0x000fe20000000000 */
[----:B------:R3:W-:Y:S04]  /*1310*/  STS [R12+0xc0], R7 ;  /* 0x0000c0070c007388 */ /* 0x0007e80000000800 */
[----:B------:R3:W-:Y:S04]  /*1320*/  STS [R12+0xc4], R11 ;  /* 0x0000c40b0c007388 */ /* 0x0007e80000000800 */
[----:B------:R3:W-:Y:S01]  /*1330*/  STS [R12+0xc8], R10 ;  /* 0x0000c80a0c007388 */ /* 0x0007e20000000800 */
[----:B------:R-:W-:Y:S01]  /*1340*/  NOP ;  /* 0x0000000000007918 */ /* 0x000fe20000000000 */
.L_x_3067:
        /* <DEDUP_REMOVED lines=12> */
.L_x_3052:
[----:B------:R-:W-:Y:S05]  /*1410*/  BSYNC B0 ;  /* 0x0000000000007941 */ /* 0x000fea0003800000 */
.L_x_3051:
        /* <DEDUP_REMOVED lines=25> */
.L_x_3073:
        /* <DEDUP_REMOVED lines=58> */
.L_x_3040:
        /* <DEDUP_REMOVED lines=33> */
.L_x_3041:
[----:B0-----:R-:W-:Y:S05]  /*1b60*/  WARPSYNC.COLLECTIVE R9, `(.L_x_3054) ;  /* 0x0000000009087348 */ /* 0x001fea0003c00000 */
[----:B------:R-:W-:Y:S01]  /*1b70*/  NOP ;  /* 0x0000000000007918 */ /* 0x000fe20000000000 */
[----:B0-----:R-:W-:Y:S01]  /*1b80*/  ENDCOLLECTIVE ;  /* 0x000000000000791b */ /* 0x001fe20003800000 */
.L_x_3054:
[----:B------:R-:W-:Y:S05]  /*1b90*/  BRA `(.L_x_3055) ;  /* 0xfffffff000fc7947 */ /* 0x000fea000383ffff */
.L_x_3044:
[----:B------:R-:W-:Y:S01]  /*1ba0*/  BSSY B0, `(.L_x_3056) ;  /* 0x0000004000007945 */ /* 0x000fe20003800000 */
[----:B0-----:R-:W-:Y:S05]  /*1bb0*/  WARPSYNC.COLLECTIVE R9, `(.L_x_3057) ;  /* 0x0000000009087348 */ /* 0x001fea0003c00000 */
[----:B------:R-:W-:Y:S01]  /*1bc0*/  NOP ;  /* 0x0000000000007918 */ /* 0x000fe20000000000 */
[----:B0-----:R-:W-:Y:S01]  /*1bd0*/  ENDCOLLECTIVE ;  /* 0x000000000000791b */ /* 0x001fe20003800000 */
.L_x_3057:
[----:B------:R-:W-:Y:S05]  /*1be0*/  BSYNC B0 ;  /* 0x0000000000007941 */ /* 0x000fea0003800000 */
.L_x_3056:
[----:B------:R0:W-:Y:S04]  /*1bf0*/  STS [R12+0xc0], R7 ;  /* 0x0000c0070c007388 */ /* 0x0001e80000000800 */
[----:B------:R0:W-:Y:S04]  /*1c00*/  STS [R12+0xc4], R11 ;  /* 0x0000c40b0c007388 */ /* 0x0001e80000000800 */
[----:B------:R0:W-:Y:S02]  /*1c10*/  STS [R12+0xc8], R10 ;  /* 0x0000c80a0c007388 */ /* 0x0001e40000000800 */
[----:B0-----:R-:W-:Y:S05]  /*1c20*/  WARPSYNC.COLLECTIVE R9, `(.L_x_3058) ;  /* 0x0000000009087348 */ /* 0x001fea0003c00000 */
[----:B------:R-:W-:Y:S01]  /*1c30*/  NOP ;  /* 0x0000000000007918 */ /* 0x000fe20000000000 */
[----:B0-----:R-:W-:Y:S01]  /*1c40*/  ENDCOLLECTIVE ;  /* 0x000000000000791b */ /* 0x001fe20003800000 */
.L_x_3058:
[----:B------:R-:W-:Y:S05]  /*1c50*/  BRA `(.L_x_3059) ;  /* 0xfffffff4001c7947 */ /* 0x000fea000383ffff */
.L_x_3047:
[----:B------:R-:W-:Y:S01]  /*1c60*/  BSSY B0, `(.L_x_3060) ;  /* 0x0000004000007945 */ /* 0x000fe20003800000 */
[----:B01----:R-:W-:Y:S05]  /*1c70*/  WARPSYNC.COLLECTIVE R9, `(.L_x_3061) ;  /* 0x0000000009087348 */ /* 0x003fea0003c00000 */
[----:B------:R-:W-:Y:S01]  /*1c80*/  NOP ;  /* 0x0000000000007918 */ /* 0x000fe20000000000 */
[----:B01----:R-:W-:Y:S01]  /*1c90*/  ENDCOLLECTIVE ;  /* 0x000000000000791b */ /* 0x003fe20003800000 */
.L_x_3061:
[----:B------:R-:W-:Y:S05]  /*1ca0*/  BSYNC B0 ;  /* 0x0000000000007941 */ /* 0x000fea0003800000 */
.L_x_3060:
[----:B------:R0:W-:Y:S04]  /*1cb0*/  STS [R12+0xc0], R7 ;  /* 0x0000c0070c007388 */ /* 0x0001e80000000800 */
[----:B------:R0:W-:Y:S04]  /*1cc0*/  STS [R12+0xc4], R11 ;  /* 0x0000c40b0c007388 */ /* 0x0001e80000000800 */
[----:B------:R0:W-:Y:S02]  /*1cd0*/  STS [R12+0xc8], R10 ;  /* 0x0000c80a0c007388 */ /* 0x0001e40000000800 */
[----:B0-----:R-:W-:Y:S05]  /*1ce0*/  WARPSYNC.COLLECTIVE R9, `(.L_x_3062) ;  /* 0x0000000009087348 */ /* 0x001fea0003c00000 */
[----:B------:R-:W-:Y:S01]  /*1cf0*/  NOP ;  /* 0x0000000000007918 */ /* 0x000fe20000000000 */
[----:B0-----:R-:W-:Y:S01]  /*1d00*/  ENDCOLLECTIVE ;  /* 0x000000000000791b */ /* 0x001fe20003800000 */
.L_x_3062:
[----:B------:R-:W-:Y:S05]  /*1d10*/  BRA `(.L_x_3063) ;  /* 0xfffffff4003c7947 */ /* 0x000fea000383ffff */
.L_x_3050:
[----:B------:R-:W-:Y:S01]  /*1d20*/  BSSY B0, `(.L_x_3064) ;  /* 0x0000004000007945 */ /* 0x000fe20003800000 */
[----:B012---:R-:W-:Y:S05]  /*1d30*/  WARPSYNC.COLLECTIVE R9, `(.L_x_3065) ;  /* 0x0000000009087348 */ /* 0x007fea0003c00000 */
[----:B------:R-:W-:Y:S01]  /*1d40*/  NOP ;  /* 0x0000000000007918 */ /* 0x000fe20000000000 */
[----:B012---:R-:W-:Y:S01]  /*1d50*/  ENDCOLLECTIVE ;  /* 0x000000000000791b */ /* 0x007fe20003800000 */
.L_x_3065:
[----:B------:R-:W-:Y:S05]  /*1d60*/  BSYNC B0 ;  /* 0x0000000000007941 */ /* 0x000fea0003800000 */
.L_x_3064:
[----:B------:R0:W-:Y:S04]  /*1d70*/  STS [R12+0xc0], R7 ;  /* 0x0000c0070c007388 */ /* 0x0001e80000000800 */
[----:B------:R0:W-:Y:S04]  /*1d80*/  STS [R12+0xc4], R11 ;  /* 0x0000c40b0c007388 */ /* 0x0001e80000000800 */
[----:B------:R0:W-:Y:S02]  /*1d90*/  STS [R12+0xc8], R10 ;  /* 0x0000c80a0c007388 */ /* 0x0001e40000000800 */
[----:B0-----:R-:W-:Y:S05]  /*1da0*/  WARPSYNC.COLLECTIVE R9, `(.L_x_3066) ;  /* 0x0000000009087348 */ /* 0x001fea0003c00000 */
[----:B------:R-:W-:Y:S01]  /*1db0*/  NOP ;  /* 0x0000000000007918 */ /* 0x000fe20000000000 */
[----:B0-----:R-:W-:Y:S01]  /*1dc0*/  ENDCOLLECTIVE ;  /* 0x000000000000791b */ /* 0x001fe20003800000 */
.L_x_3066:
[----:B------:R-:W-:Y:S05]  /*1dd0*/  BRA `(.L_x_3067) ;  /* 0xfffffff4005c7947 */ /* 0x000fea000383ffff */
.L_x_3053:
[----:B------:R-:W-:Y:S01]  /*1de0*/  BSSY B0, `(.L_x_3068) ;  /* 0x0000005000007945 */ /* 0x000fe20003800000 */
[----:B------:R-:W-:-:S13]  /*1df0*/  ISETP.GE.U32.AND P0, PT, R6, 0x10, PT ;  /* 0x000000100600780c */ /* 0x000fda0003f06070 */
[----:B0123--:R-:W-:Y:S05]  /*1e00*/  WARPSYNC.COLLECTIVE R9, `(.L_x_3069) ;  /* 0x0000000009087348 */ /* 0x00ffea0003c00000 */
[----:B------:R-:W-:Y:S01]  /*1e10*/  NOP ;  /* 0x0000000000007918 */ /* 0x000fe20000000000 */
[----:B0123--:R-:W-:Y:S01]  /*1e20*/  ENDCOLLECTIVE ;  /* 0x000000000000791b */ /* 0x00ffe20003800000 */
.L_x_3069:
[----:B------:R-:W-:Y:S05]  /*1e30*/  BSYNC B0 ;  /* 0x0000000000007941 */ /* 0x000fea0003800000 */
.L_x_3068:
[----:B------:R0:W-:Y:S01]  /*1e40*/  STS [R12+0xc0], R7 ;  /* 0x0000c0070c007388 */ /* 0x0001e20000000800 */
[----:B------:R-:W-:-:S03]  /*1e50*/  ISETP.NE.OR P1, PT, R7, RZ, !P0 ;  /* 0x000000ff0700720c */ /* 0x000fc60004725670 */
[----:B------:R0:W-:Y:S04]  /*1e60*/  STS [R12+0xc4], R11 ;  /* 0x0000c40b0c007388 */ /* 0x0001e80000000800 */
[----:B------:R0:W-:Y:S06]  /*1e70*/  STS [R12+0xc8], R10 ;  /* 0x0000c80a0c007388 */ /* 0x0001ec0000000800 */
[----:B0-----:R-:W-:Y:S05]  /*1e80*/  WARPSYNC.COLLECTIVE R9, `(.L_x_3070) ;  /* 0x0000000009087348 */ /* 0x001fea0003c00000 */
[----:B------:R-:W-:Y:S01]  /*1e90*/  NOP ;  /* 0x0000000000007918 */ /* 0x000fe20000000000 */
[----:B0-----:R-:W-:Y:S01]  /*1ea0*/  ENDCOLLECTIVE ;  /* 0x000000000000791b */ /* 0x001fe20003800000 */
.L_x_3070:
        /* <DEDUP_REMOVED lines=9> */
.L_x_3071:
        /* <DEDUP_REMOVED lines=9> */
.L_x_3072:
[----:B------:R-:W-:Y:S05]  /*1fd0*/  BRA `(.L_x_3073) ;  /* 0xfffffff400747947 */ /* 0x000fea000383ffff */
.L_x_3074:
        /* <DEDUP_REMOVED lines=10> */
.L_x_4496:


//--------------------- .text._Z30group_norm_nhwc_fwd_sum_kernelI11Bf16IOBf16WLi160EEv26Group_norm_nhwc_fwd_params --------------------------
	.section	.text._Z30group_norm_nhwc_fwd_sum_kernelI11Bf16IOBf16WLi160EEv26Group_norm_nhwc_fwd_params,"ax",@progbits
	.align	128
        .global         _Z30group_norm_nhwc_fwd_sum_kernelI11Bf16IOBf16WLi160EEv26Group_norm_nhwc_fwd_params
        .type           _Z30group_norm_nhwc_fwd_sum_kernelI11Bf16IOBf16WLi160EEv26Group_norm_nhwc_fwd_params,@function
        .size           _Z30group_norm_nhwc_fwd_sum_kernelI11Bf16IOBf16WLi160EEv26Group_norm_nhwc_fwd_params,(.L_x_4497 - _Z30group_norm_nhwc_fwd_sum_kernelI11Bf16IOBf16WLi160EEv26Group_norm_nhwc_fwd_params)
        .other          _Z30group_norm_nhwc_fwd_sum_kernelI11Bf16IOBf16WLi160EEv26Group_norm_nhwc_fwd_params,@"STO_CUDA_ENTRY STV_DEFAULT"
_Z30group_norm_nhwc_fwd_sum_kernelI11Bf16IOBf16WLi160EEv26Group_norm_nhwc_fwd_params:
.text._Z30group_norm_nhwc_fwd_sum_kernelI11Bf16IOBf16WLi160EEv26Group_norm_nhwc_fwd_params:
        /* <DEDUP_REMOVED lines=40> */
.L_x_3077:
        /* <DEDUP_REMOVED lines=28> */
.L_x_3076:
        /* <DEDUP_REMOVED lines=14> */
.L_x_3078:
        /* <DEDUP_REMOVED lines=98> */
.L_x_3075:
        /* <DEDUP_REMOVED lines=128> */
.L_x_3099:
        /* <DEDUP_REMOVED lines=39> */
.L_x_3079:
        /* <DEDUP_REMOVED lines=42> */
.L_x_3080:
        /* <DEDUP_REMOVED lines=9> */
.L_x_3081:
[----:B------:R-:W-:Y:S02]  /*18e0*/  IMAD.MOV.U32 R5, RZ, RZ, R22 ;  /* 0x000000ffff057224 */ /* 0x000fe400078e0016 */
[----:B------:R-:W-:-:S07]  /*18f0*/  IMAD.MOV.U32 R26, RZ, RZ, R27 ;  /* 0x000000ffff1a7224 */ /* 0x000fce00078e001b */
[----:B------:R-:W-:Y:S05]  /*1900*/  WARPSYNC.COLLECTIVE R21, `(.L_x_3082) ;  /* 0x0000000015087348 */ /* 0x000fea0003c00000 */
[----:B------:R0:W1:Y:S02]  /*1910*/  SHFL.UP P0, R27, R5, R0, R20 ;  /* 0x04000000051b7389 */ /* 0x0000640000000014 */
[----:B01----:R-:W-:Y:S01]  /*1920*/  ENDCOLLECTIVE ;  /* 0x000000000000791b */ /* 0x003fe20003800000 */
.L_x_3082:
[----:B------:R-:W-:Y:S02]  /*1930*/  @P6 IMAD.IADD R23, R23, 0x1, R26 ;  /* 0x0000000117176824 */ /* 0x000fe400078e021a */
[----:B------:R-:W-:Y:S01]  /*1940*/  IMAD.MOV.U32 R5, RZ, RZ, R2 ;  /* 0x000000ffff057224 */ /* 0x000fe200078e0002 */
[----:B------:R-:W-:-:S07]  /*1950*/  MOV R25, R27 ;  /* 0x0000001b00197202 */ /* 0x000fce0000000f00 */
[----:B------:R-:W-:Y:S05]  /*1960*/  WARPSYNC.COLLECTIVE R21, `(.L_x_3083) ;  /* 0x0000000015087348 */ /* 0x000fea0003c00000 */
[----:B------:R0:W1:Y:S02]  /*1970*/  SHFL.UP P0, R27, R5, R0, R20 ;  /* 0x04000000051b7389 */ /* 0x0000640000000014 */
[----:B01----:R-:W-:Y:S01]  /*1980*/  ENDCOLLECTIVE ;  /* 0x000000000000791b */ /* 0x003fe20003800000 */
.L_x_3083:
        /* <DEDUP_REMOVED lines=9> */
.L_x_3084:
[----:B------:R-:W-:Y:S02]  /*1a20*/  ISETP.GE.AND P6, PT, R24, 0x2, PT ;  /* 0x000000021800780c */ /* 0x000fe40003fc6270 */
[----:B------:R-:W-:Y:S02]  /*1a30*/  ISETP.NE.AND P5, PT, R23, RZ, PT ;  /* 0x000000ff1700720c */ /* 0x000fe40003fa5270 */
[----:B------:R-:W-:Y:S01]  /*1a40*/  MOV R5, R22 ;  /* 0x0000001600057202 */ /* 0x000fe20000000f00 */
[----:B------:R-:W-:-:S10]  /*1a50*/  IMAD.MOV.U32 R26, RZ, RZ, R27 ;  /* 0x000000ffff1a7224 */ /* 0x000fd400078e001b */
[----:B------:R-:W-:Y:S05]  /*1a60*/  WARPSYNC.COLLECTIVE R21, `(.L_x_3085) ;  /* 0x0000000015087348 */ /* 0x000fea0003c00000 */
[----:B------:R0:W1:Y:S02]  /*1a70*/  SHFL.UP P0, R27, R5, R0, R20 ;  /* 0x04000000051b7389 */ /* 0x0000640000000014 */
[----:B01----:R-:W-:Y:S01]  /*1a80*/  ENDCOLLECTIVE ;  /* 0x000000000000791b */ /* 0x003fe20003800000 */
.L_x_3085:
[----:B------:R-:W-:Y:S01]  /*1a90*/  @P6 IADD3 R23, R23, R26, RZ ;  /* 0x0000001a17176210 */ /* 0x000fe20007ffe0ff */
[----:B------:R-:W-:Y:S02]  /*1aa0*/  IMAD.MOV.U32 R5, RZ, RZ, R2 ;  /* 0x000000ffff057224 */ /* 0x000fe400078e0002 */
[----:B------:R-:W-:-:S07]  /*1ab0*/  IMAD.MOV.U32 R25, RZ, RZ, R27 ;  /* 0x000000ffff197224 */ /* 0x000fce00078e001b */
[----:B------:R-:W-:Y:S05]  /*1ac0*/  WARPSYNC.COLLECTIVE R21, `(.L_x_3086) ;  /* 0x0000000015087348 */ /* 0x000fea0003c00000 */
[----:B------:R0:W1:Y:S02]  /*1ad0*/  SHFL.UP P0, R27, R5, R0, R20 ;  /* 0x04000000051b7389 */ /* 0x0000640000000014 */
[----:B01----:R-:W-:Y:S01]  /*1ae0*/  ENDCOLLECTIVE ;  /* 0x000000000000791b */ /* 0x003fe20003800000 */
.L_x_3086:
        /* <DEDUP_REMOVED lines=9> */
.L_x_3087:
[----:B------:R-:W-:Y:S02]  /*1b80*/  ISETP.GE.AND P6, PT, R24, 0x4, PT ;  /* 0x000000041800780c */ /* 0x000fe40003fc6270 */
[----:B------:R-:W-:Y:S01]  /*1b90*/  ISETP.NE.AND P5, PT, R23, RZ, PT ;  /* 0x000000ff1700720c */ /* 0x000fe20003fa5270 */
[----:B------:R-:W-:Y:S01]  /*1ba0*/  IMAD.MOV.U32 R5, RZ, RZ, R22 ;  /* 0x000000ffff057224 */ /* 0x000fe200078e0016 */
[----:B------:R-:W-:-:S11]  /*1bb0*/  MOV R26, R27 ;  /* 0x0000001b001a7202 */ /* 0x000fd60000000f00 */
[----:B------:R-:W-:Y:S05]  /*1bc0*/  WARPSYNC.COLLECTIVE R21, `(.L_x_3088) ;  /* 0x0000000015087348 */ /* 0x000fea0003c00000 */
[----:B------:R0:W1:Y:S02]  /*1bd0*/  SHFL.UP P0, R27, R5, R0, R20 ;  /* 0x04000000051b7389 */ /* 0x0000640000000014 */
[----:B01----:R-:W-:Y:S01]  /*1be0*/  ENDCOLLECTIVE ;  /* 0x000000000000791b */ /* 0x003fe20003800000 */
.L_x_3088:
[----:B------:R-:W-:Y:S01]  /*1bf0*/  @P6 IMAD.IADD R23, R23, 0x1, R26 ;  /* 0x0000000117176824 */ /* 0x000fe200078e021a */
[----:B------:R-:W-:Y:S01]  /*1c00*/  MOV R5, R2 ;  /* 0x0000000200057202 */ /* 0x000fe20000000f00 */
[----:B------:R-:W-:-:S07]  /*1c10*/  IMAD.MOV.U32 R25, RZ, RZ, R27 ;  /* 0x000000ffff197224 */ /* 0x000fce00078e001b */
[----:B------:R-:W-:Y:S05]  /*1c20*/  WARPSYNC.COLLECTIVE R21, `(.L_x_3089) ;  /* 0x0000000015087348 */ /* 0x000fea0003c00000 */
[----:B------:R0:W1:Y:S02]  /*1c30*/  SHFL.UP P0, R27, R5, R0, R20 ;  /* 0x04000000051b7389 */ /* 0x0000640000000014 */
[----:B01----:R-:W-:Y:S01]  /*1c40*/  ENDCOLLECTIVE ;  /* 0x000000000000791b */ /* 0x003fe20003800000 */
.L_x_3089:
        /* <DEDUP_REMOVED lines=9> */
.L_x_3090:
[----:B------:R-:W-:Y:S02]  /*1ce0*/  ISETP.NE.AND P5, PT, R23, RZ, PT ;  /* 0x000000ff1700720c */ /* 0x000fe40003fa5270 */
[----:B------:R-:W-:Y:S01]  /*1cf0*/  ISETP.GE.AND P6, PT, R24, 0x8, PT ;  /* 0x000000081800780c */ /* 0x000fe20003fc6270 */
[----:B------:R-:W-:Y:S02]  /*1d00*/  IMAD.MOV.U32 R5, RZ, RZ, R22 ;  /* 0x000000ffff057224 */ /* 0x000fe400078e0016 */
[----:B------:R-:W-:-:S10]  /*1d10*/  IMAD.MOV.U32 R26, RZ, RZ, R27 ;  /* 0x000000ffff1a7224 */ /* 0x000fd400078e001b */
[----:B------:R-:W-:Y:S05]  /*1d20*/  WARPSYNC.COLLECTIVE R21, `(.L_x_3091) ;  /* 0x0000000015087348 */ /* 0x000fea0003c00000 */
[----:B------:R0:W1:Y:S02]  /*1d30*/  SHFL.UP P0, R27, R5, R0, R20 ;  /* 0x04000000051b7389 */ /* 0x0000640000000014 */
[----:B01----:R-:W-:Y:S01]  /*1d40*/  ENDCOLLECTIVE ;  /* 0x000000000000791b */ /* 0x003fe20003800000 */
.L_x_3091:
[----:B------:R-:W-:Y:S01]  /*1d50*/  IMAD.MOV.U32 R5, RZ, RZ, R2 ;  /* 0x000000ffff057224 */ /* 0x000fe200078e0002 */
[----:B------:R-:W-:-:S07]  /*1d60*/  MOV R25, R27 ;  /* 0x0000001b00197202 */ /* 0x000fce0000000f00 */
[----:B------:R-:W-:Y:S05]  /*1d70*/  WARPSYNC.COLLECTIVE R21, `(.L_x_3092) ;  /* 0x0000000015087348 */ /* 0x000fea0003c00000 */
[----:B------:R0:W1:Y:S02]  /*1d80*/  SHFL.UP P0, R27, R5, R0, R20 ;  /* 0x04000000051b7389 */ /* 0x0000640000000014 */
[----:B01----:R-:W-:Y:S01]  /*1d90*/  ENDCOLLECTIVE ;  /* 0x000000000000791b */ /* 0x003fe20003800000 */
.L_x_3092:
        /* <DEDUP_REMOVED lines=14> */
.L_x_3093:
[----:B------:R-:W-:Y:S02]  /*1e80*/  IMAD.MOV.U32 R5, RZ, RZ, R22 ;  /* 0x000000ffff057224 */ /* 0x000fe400078e0016 */
[----:B------:R-:W-:-:S07]  /*1e90*/  IMAD.MOV.U32 R26, RZ, RZ, R27 ;  /* 0x000000ffff1a7224 */ /* 0x000fce00078e001b */
[----:B------:R-:W-:Y:S05]  /*1ea0*/  WARPSYNC.COLLECTIVE R21, `(.L_x_3094) ;  /* 0x0000000015087348 */ /* 0x000fea0003c00000 */
[----:B------:R0:W1:Y:S02]  /*1eb0*/  SHFL.UP P0, R27, R5, R0, R20 ;  /* 0x04000000051b7389 */ /* 0x0000640000000014 */
[----:B01----:R-:W-:Y:S01]  /*1ec0*/  ENDCOLLECTIVE ;  /* 0x000000000000791b */ /* 0x003fe20003800000 */
.L_x_3094:
[----:B------:R-:W-:Y:S01]  /*1ed0*/  @P6 IADD3 R23, R23, R26, RZ ;  /* 0x0000001a17176210 */ /* 0x000fe20007ffe0ff */
[----:B------:R-:W-:Y:S01]  /*1ee0*/  IMAD.MOV.U32 R5, RZ, RZ, R2 ;  /* 0x000000ffff057224 */ /* 0x000fe200078e0002 */
[----:B------:R-:W-:-:S07]  /*1ef0*/  MOV R25, R27 ;  /* 0x0000001b00197202 */ /* 0x000fce0000000f00 */
[----:B------:R-:W-:Y:S05]  /*1f00*/  WARPSYNC.COLLECTIVE R21, `(.L_x_3095) ;  /* 0x0000000015087348 */ /* 0x000fea0003c00000 */
[----:B------:R0:W1:Y:S02]  /*1f10*/  SHFL.UP P0, R27, R5, R0, R20 ;  /* 0x04000000051b7389 */ /* 0x0000640000000014 */
[----:B01----:R-:W-:Y:S01]  /*1f20*/  ENDCOLLECTIVE ;  /* 0x000000000000791b */ /* 0x003fe20003800000 */
.L_x_3095:
        /* <DEDUP_REMOVED lines=9> */
.L_x_3096:
[----:B------:R-:W-:Y:S01]  /*1fc0*/  IMAD.MOV.U32 R5, RZ, RZ, R22 ;  /* 0x000000ffff057224 */ /* 0x000fe200078e0016 */
[----:B------:R-:W-:-:S07]  /*1fd0*/  MOV R25, R27 ;  /* 0x0000001b00197202 */ /* 0x000fce0000000f00 */
[----:B------:R-:W-:Y:S05]  /*1fe0*/  WARPSYNC.COLLECTIVE R21, `(.L_x_3097) ;  /* 0x0000000015087348 */ /* 0x000fea0003c00000 */
[----:B------:R0:W1:Y:S02]  /*1ff0*/  SHFL.UP P0, R27, R5, R0, R20 ;  /* 0x04000000051b7389 */ /* 0x0000640000000014 */
[----:B01----:R-:W-:Y:S01]  /*2000*/  ENDCOLLECTIVE ;  /* 0x000000000000791b */ /* 0x003fe20003800000 */
.L_x_3097:
[----:B------:R-:W-:Y:S01]  /*2010*/  IMAD.MOV.U32 R5, RZ, RZ, R2 ;  /* 0x000000ffff057224 */ /* 0x000fe200078e0002 */
[----:B------:R-:W-:-:S07]  /*2020*/  MOV R22, R27 ;  /* 0x0000001b00167202 */ /* 0x000fce0000000f00 */
[----:B------:R-:W-:Y:S05]  /*2030*/  WARPSYNC.COLLECTIVE R21, `(.L_x_3098) ;  /* 0x0000000015087348 */ /* 0x000fea0003c00000 */
[----:B------:R0:W1:Y:S02]  /*2040*/  SHFL.UP P0, R27, R5, R0, R20 ;  /* 0x04000000051b7389 */ /* 0x0000640000000014 */
[----:B01----:R-:W-:Y:S01]  /*2050*/  ENDCOLLECTIVE ;  /* 0x000000000000791b */ /* 0x003fe20003800000 */
.L_x_3098:
[----:B------:R-:W-:Y:S01]  /*2060*/  MOV R2, R27 ;  /* 0x0000001b00027202 */ /* 0x000fe20000000f00 */
[----:B------:R-:W-:Y:S06]  /*2070*/  BRA `(.L_x_3099) ;  /* 0xfffffff000b07947 */ /* 0x000fec000383ffff */
.L_x_3100:
        /* <DEDUP_REMOVED lines=16> */
.L_x_4497:


//--------------------- .text._Z30group_norm_nhwc_fwd_sum_kernelI11Bf16IOFp16WLi196EEv26Group_norm_nhwc_fwd_params --------------------------
	.section	.text._Z30group_norm_nhwc_fwd_sum_kernelI11Bf16IOFp16WLi196EEv26Group_norm_nhwc_fwd_params,"ax",@progbits
	.align	128
        .global         _Z30group_norm_nhwc_fwd_sum_kernelI11Bf16IOFp16WLi196EEv26Group_norm_nhwc_fwd_params
        .type           _Z30group_norm_nhwc_fwd_sum_kernelI11Bf16IOFp16WLi196EEv26Group_norm_nhwc_fwd_params,@function
        .size           _Z30group_norm_nhwc_fwd_sum_kernelI11Bf16IOFp16WLi196EEv26Group_norm_nhwc_fwd_params,(.L_x_4498 - _Z30group_norm_nhwc_fwd_sum_kernelI11Bf16IOFp16WLi196EEv26Group_norm_nhwc_fwd_params)
        .other          _Z30group_norm_nhwc_fwd_sum_kernelI11Bf16IOFp16WLi196EEv26Group_norm_nhwc_fwd_params,@"STO_CUDA_ENTRY STV_DEFAULT"
_Z30group_norm_nhwc_fwd_sum_kernelI11Bf16IOFp16WLi196EEv26Group_norm_nhwc_fwd_params:
.text._Z30group_norm_nhwc_fwd_sum_kernelI11Bf16IOFp16WLi196EEv26Group_norm_nhwc_fwd_params:
        /* <DEDUP_REMOVED lines=40> */
.L_x_3103:
        /* <DEDUP_REMOVED lines=28> */
.L_x_3102:
        /* <DEDUP_REMOVED lines=9> */
.L_x_3104:
        /* <DEDUP_REMOVED lines=97> */
.L_x_3101:
        /* <DEDUP_REMOVED lines=88> */
.L_x_3120:
        /* <DEDUP_REMOVED lines=12> */
.L_x_3108:
[----:B------:R-:W-:Y:S05]  /*1120*/  BSYNC B0 ;  /* 0x0000000000007941 */ /* 0x000fea0003800000 */
.L_x_3107:
[----:B------:R-:W-:-:S13]  /*1130*/  R2UR UR4, R3 ;  /* 0x00000000030472ca */ /* 0x000fda00000e0000 */
[----:B------:R-:W-:Y:S05]  /*1140*/  BRA.DIV UR4, `(.L_x_3109) ;  /* 0x0000000e04187947 */ /* 0x000fea000b800000 */
[----:B------:R-:W-:Y:S01]  /*1150*/  NOP ;  /* 0x0000000000007918 */ /* 0x000fe20000000000 */
[----:B------:R0:W-:Y:S04]  /*1160*/  STS [R7+0xc0], R12 ;  /* 0x0000c00c07007388 */ /* 0x0001e80000000800 */
[----:B------:R0:W-:Y:S04]  /*1170*/  STS [R7+0xc4], R9 ;  /* 0x0000c40907007388 */ /* 0x0001e80000000800 */
[----:B------:R0:W-:Y:S01]  /*1180*/  STS [R7+0xc8], R8 ;  /* 0x0000c80807007388 */ /* 0x0001e20000000800 */
[----:B------:R-:W-:Y:S01]  /*1190*/  NOP ;  /* 0x0000000000007918 */ /* 0x000fe20000000000 */
.L_x_3124:
        /* <DEDUP_REMOVED lines=12> */
.L_x_3111:
[----:B------:R-:W-:Y:S05]  /*1260*/  BSYNC B0 ;  /* 0x0000000000007941 */ /* 0x000fea0003800000 */
.L_x_3110:
[----:B------:R-:W-:-:S13]  /*1270*/  R2UR UR4, R3 ;  /* 0x00000000030472ca */ /* 0x000fda00000e0000 */
[----:B------:R-:W-:Y:S05]  /*1280*/  BRA.DIV UR4, `(.L_x_3112) ;  /* 0x0000000a04f87947 */ /* 0x000fea000b800000 */
[----:B------:R-:W-:Y:S01]  /*1290*/  NOP ;  /* 0x0000000000007918 */ /* 0x000fe20000000000 */
[----:B------:R2:W-:Y:S04]  /*12a0*/  STS [R7+0xc0], R12 ;  /* 0x0000c00c07007388 */ /* 0x0005e80000000800 */
[----:B------:R2:W-:Y:S04]  /*12b0*/  STS [R7+0xc4], R9 ;  /* 0x0000c40907007388 */ /* 0x0005e80000000800 */
[----:B------:R2:W-:Y:S01]  /*12c0*/  STS [R7+0xc8], R8 ;  /* 0x0000c80807007388 */ /* 0x0005e20000000800 */
[----:B------:R-:W-:Y:S01]  /*12d0*/  NOP ;  /* 0x0000000000007918 */ /* 0x000fe20000000000 */
.L_x_3128:
        /* <DEDUP_REMOVED lines=12> */
.L_x_3114:
[----:B------:R-:W-:Y:S05]  /*13a0*/  BSYNC B0 ;  /* 0x0000000000007941 */ /* 0x000fea0003800000 */
.L_x_3113:
[----:B------:R-:W-:-:S13]  /*13b0*/  R2UR UR4, R3 ;  /* 0x00000000030472ca */ /* 0x000fda00000e0000 */
[----:B------:R-:W-:Y:S05]  /*13c0*/  BRA.DIV UR4, `(.L_x_3115) ;  /* 0x0000000a04d87947 */ /* 0x000fea000b800000 */
[----:B------:R-:W-:Y:S01]  /*13d0*/  NOP ;  /* 0x0000000000007918 */ /* 0x000fe20000000000 */
[----:B------:R3:W-:Y:S04]  /*13e0*/  STS [R7+0xc0], R12 ;  /* 0x0000c00c07007388 */ /* 0x0007e80000000800 */
[----:B------:R3:W-:Y:S04]  /*13f0*/  STS [R7+0xc4], R9 ;  /* 0x0000c40907007388 */ /* 0x0007e80000000800 */
[----:B------:R3:W-:Y:S01]  /*1400*/  STS [R7+0xc8], R8 ;  /* 0x0000c80807007388 */ /* 0x0007e20000000800 */
[----:B------:R-:W-:Y:S01]  /*1410*/  NOP ;  /* 0x0000000000007918 */ /* 0x000fe20000000000 */
.L_x_3132:
        /* <DEDUP_REMOVED lines=12> */
.L_x_3117:
[----:B------:R-:W-:Y:S05]  /*14e0*/  BSYNC B0 ;  /* 0x0000000000007941 */ /* 0x000fea0003800000 */
.L_x_3116:
        /* <DEDUP_REMOVED lines=25> */
.L_x_3138:
        /* <DEDUP_REMOVED lines=76> */
.L_x_3105:
        /* <DEDUP_REMOVED lines=35> */
.L_x_3106:
[----:B-1----:R-:W-:Y:S05]  /*1d70*/  WARPSYNC.COLLECTIVE R3, `(.L_x_3119) ;  /* 0x0000000003087348 */ /* 0x002fea0003c00000 */
[----:B------:R-:W-:Y:S01]  /*1d80*/  NOP ;  /* 0x0000000000007918 */ /* 0x000fe20000000000 */
[----:B-1----:R-:W-:Y:S01]  /*1d90*/  ENDCOLLECTIVE ;  /* 0x000000000000791b */ /* 0x002fe20003800000 */
.L_x_3119:
[----:B------:R-:W-:Y:S05]  /*1da0*/  BRA `(.L_x_3120) ;  /* 0xfffffff000ac7947 */ /* 0x000fea000383ffff */
.L_x_3109:
[----:B------:R-:W-:Y:S01]  /*1db0*/  BSSY B0, `(.L_x_3121) ;  /* 0x0000004000007945 */ /* 0x000fe20003800000 */
[----:B-1----:R-:W-:Y:S05]  /*1dc0*/  WARPSYNC.COLLECTIVE R3, `(.L_x_3122) ;  /* 0x0000000003087348 */ /* 0x002fea0003c00000 */
[----:B------:R-:W-:Y:S01]  /*1dd0*/  NOP ;  /* 0x0000000000007918 */ /* 0x000fe20000000000 */
[----:B-1----:R-:W-:Y:S01]  /*1de0*/  ENDCOLLECTIVE ;  /* 0x000000000000791b */ /* 0x002fe20003800000 */
.L_x_3122:
[----:B------:R-:W-:Y:S05]  /*1df0*/  BSYNC B0 ;  /* 0x0000000000007941 */ /* 0x000fea0003800000 */
.L_x_3121:
[----:B------:R0:W-:Y:S04]  /*1e00*/  STS [R7+0xc0], R12 ;  /* 0x0000c00c07007388 */ /* 0x0001e80000000800 */
[----:B------:R0:W-:Y:S04]  /*1e10*/  STS [R7+0xc4], R9 ;  /* 0x0000c40907007388 */ /* 0x0001e80000000800 */
[----:B------:R0:W-:Y:S02]  /*1e20*/  STS [R7+0xc8], R8 ;  /* 0x0000c80807007388 */ /* 0x0001e40000000800 */
[----:B0-----:R-:W-:Y:S05]  /*1e30*/  WARPSYNC.COLLECTIVE R3, `(.L_x_3123) ;  /* 0x0000000003087348 */ /* 0x001fea0003c00000 */
[----:B------:R-:W-:Y:S01]  /*1e40*/  NOP ;  /* 0x0000000000007918 */ /* 0x000fe20000000000 */
[----:B0-----:R-:W-:Y:S01]  /*1e50*/  ENDCOLLECTIVE ;  /* 0x000000000000791b */ /* 0x001fe20003800000 */
.L_x_3123:
[----:B------:R-:W-:Y:S05]  /*1e60*/  BRA `(.L_x_3124) ;  /* 0xfffffff000cc7947 */ /* 0x000fea000383ffff */
.L_x_3112:
[----:B------:R-:W-:Y:S01]  /*1e70*/  BSSY B0, `(.L_x_3125) ;  /* 0x0000004000007945 */ /* 0x000fe20003800000 */
[----:B01----:R-:W-:Y:S05]  /*1e80*/  WARPSYNC.COLLECTIVE R3, `(.L_x_3126) ;  /* 0x0000000003087348 */ /* 0x003fea0003c00000 */
[----:B------:R-:W-:Y:S01]  /*1e90*/  NOP ;  /* 0x0000000000007918 */ /* 0x000fe20000000000 */
[----:B01----:R-:W-:Y:S01]  /*1ea0*/  ENDCOLLECTIVE ;  /* 0x000000000000791b */ /* 0x003fe20003800000 */
.L_x_3126:
[----:B------:R-:W-:Y:S05]  /*1eb0*/  BSYNC B0 ;  /* 0x0000000000007941 */ /* 0x000fea0003800000 */
.L_x_3125:
[----:B------:R0:W-:Y:S04]  /*1ec0*/  STS [R7+0xc0], R12 ;  /* 0x0000c00c07007388 */ /* 0x0001e80000000800 */
[----:B------:R0:W-:Y:S04]  /*1ed0*/  STS [R7+0xc4], R9 ;  /* 0x0000c40907007388 */ /* 0x0001e80000000800 */
[----:B------:R0:W-:Y:S02]  /*1ee0*/  STS [R7+0xc8], R8 ;  /* 0x0000c80807007388 */ /* 0x0001e40000000800 */
[----:B0-----:R-:W-:Y:S05]  /*1ef0*/  WARPSYNC.COLLECTIVE R3, `(.L_x_3127) ;  /* 0x0000000003087348 */ /* 0x001fea0003c00000 */
[----:B------:R-:W-:Y:S01]  /*1f00*/  NOP ;  /* 0x0000000000007918 */ /* 0x000fe20000000000 */
[----:B0-----:R-:W-:Y:S01]  /*1f10*/  ENDCOLLECTIVE ;  /* 0x000000000000791b */ /* 0x001fe20003800000 */
.L_x_3127:
[----:B------:R-:W-:Y:S05]  /*1f20*/  BRA `(.L_x_3128) ;  /* 0xfffffff000ec7947 */ /* 0x000fea000383ffff */
.L_x_3115:
[----:B------:R-:W-:Y:S01]  /*1f30*/  BSSY B0, `(.L_x_3129) ;  /* 0x0000004000007945 */ /* 0x000fe20003800000 */
[----:B012---:R-:W-:Y:S05]  /*1f40*/  WARPSYNC.COLLECTIVE R3, `(.L_x_3130) ;  /* 0x0000000003087348 */ /* 0x007fea0003c00000 */
[----:B------:R-:W-:Y:S01]  /*1f50*/  NOP ;  /* 0x0000000000007918 */ /* 0x000fe20000000000 */
[----:B012---:R-:W-:Y:S01]  /*1f60*/  ENDCOLLECTIVE ;  /* 0x000000000000791b */ /* 0x007fe20003800000 */
.L_x_3130:
[----:B------:R-:W-:Y:S05]  /*1f70*/  BSYNC B0 ;  /* 0x0000000000007941 */ /* 0x000fea0003800000 */
.L_x_3129:
[----:B------:R0:W-:Y:S04]  /*1f80*/  STS [R7+0xc0], R12 ;  /* 0x0000c00c07007388 */ /* 0x0001e80000000800 */
[----:B------:R0:W-:Y:S04]  /*1f90*/  STS [R7+0xc4], R9 ;  /* 0x0000c40907007388 */ /* 0x0001e80000000800 */
[----:B------:R0:W-:Y:S02]  /*1fa0*/  STS [R7+0xc8], R8 ;  /* 0x0000c80807007388 */ /* 0x0001e40000000800 */
[----:B0-----:R-:W-:Y:S05]  /*1fb0*/  WARPSYNC.COLLECTIVE R3, `(.L_x_3131) ;  /* 0x0000000003087348 */ /* 0x001fea0003c00000 */
[----:B------:R-:W-:Y:S01]  /*1fc0*/  NOP ;  /* 0x0000000000007918 */ /* 0x000fe20000000000 */
[----:B0-----:R-:W-:Y:S01]  /*1fd0*/  ENDCOLLECTIVE ;  /* 0x000000000000791b */ /* 0x001fe20003800000 */
.L_x_3131:
[----:B------:R-:W-:Y:S05]  /*1fe0*/  BRA `(.L_x_3132) ;  /* 0xfffffff4000c7947 */ /* 0x000fea000383ffff */
.L_x_3118:
[----:B------:R-:W-:Y:S01]  /*1ff0*/  BSSY B0, `(.L_x_3133) ;  /* 0x0000005000007945 */ /* 0x000fe20003800000 */
[----:B------:R-:W-:-:S13]  /*2000*/  ISETP.GE.U32.AND P0, PT, R2, 0x10, PT ;  /* 0x000000100200780c */ /* 0x000fda0003f06070 */
[----:B0123--:R-:W-:Y:S05]  /*2010*/  WARPSYNC.COLLECTIVE R3, `(.L_x_3134) ;  /* 0x0000000003087348 */ /* 0x00ffea0003c00000 */
[----:B------:R-:W-:Y:S01]  /*2020*/  NOP ;  /* 0x0000000000007918 */ /* 0x000fe20000000000 */
[----:B0123--:R-:W-:Y:S01]  /*2030*/  ENDCOLLECTIVE ;  /* 0x000000000000791b */ /* 0x00ffe20003800000 */
.L_x_3134:
[----:B------:R-:W-:Y:S05]  /*2040*/  BSYNC B0 ;  /* 0x0000000000007941 */ /* 0x000fea0003800000 */
.L_x_3133:
[----:B------:R0:W-:Y:S01]  /*2050*/  STS [R7+0xc0], R12 ;  /* 0x0000c00c07007388 */ /* 0x0001e20000000800 */
[----:B------:R-:W-:-:S03]  /*2060*/  ISETP.NE.OR P1, PT, R12, RZ, !P0 ;  /* 0x000000ff0c00720c */ /* 0x000fc60004725670 */
[----:B------:R0:W-:Y:S04]  /*2070*/  STS [R7+0xc4], R9 ;  /* 0x0000c40907007388 */ /* 0x0001e80000000800 */
[----:B------:R0:W-:Y:S06]  /*2080*/  STS [R7+0xc8], R8 ;  /* 0x0000c80807007388 */ /* 0x0001ec0000000800 */
[----:B0-----:R-:W-:Y:S05]  /*2090*/  WARPSYNC.COLLECTIVE R3, `(.L_x_3135) ;  /* 0x0000000003087348 */ /* 0x001fea0003c00000 */
[----:B------:R-:W-:Y:S01]  /*20a0*/  NOP ;  /* 0x0000000000007918 */ /* 0x000fe20000000000 */
[----:B0-----:R-:W-:Y:S01]  /*20b0*/  ENDCOLLECTIVE ;  /* 0x000000000000791b */ /* 0x001fe20003800000 */
.L_x_3135:
        /* <DEDUP_REMOVED lines=9> */
.L_x_3136:
        /* <DEDUP_REMOVED lines=9> */
.L_x_3137:
[----:B------:R-:W-:Y:S05]  /*21e0*/  BRA `(.L_x_3138) ;  /* 0xfffffff400247947 */ /* 0x000fea000383ffff */
.L_x_3139:
        /* <DEDUP_REMOVED lines=9> */
.L_x_4498:


//--------------------- .text._Z30group_norm_nhwc_fwd_sum_kernelI11Bf16IOFp16WLi168EEv26Group_norm_nhwc_fwd_params --------------------------
	.section	.text._Z30group_norm_nhwc_fwd_sum_kernelI11Bf16IOFp16WLi168EEv26Group_norm_nhwc_fwd_params,"ax",@progbits
	.align	128
        .global         _Z30group_norm_nhwc_fwd_sum_kernelI11Bf16IOFp16WLi168EEv26Group_norm_nhwc_fwd_params
        .type           _Z30group_norm_nhwc_fwd_sum_kernelI11Bf16IOFp16WLi168EEv26Group_norm_nhwc_fwd_params,@function
        .size           _Z30group_norm_nhwc_fwd_sum_kernelI11Bf16IOFp16WLi168EEv26Group_norm_nhwc_fwd_params,(.L_x_4499 - _Z30group_norm_nhwc_fwd_sum_kernelI11Bf16IOFp16WLi168EEv26Group_norm_nhwc_fwd_params)
        .other          _Z30group_norm_nhwc_fwd_sum_kernelI11Bf16IOFp16WLi168EEv26Group_norm_nhwc_fwd_params,@"STO_CUDA_ENTRY STV_DEFAULT"
_Z30group_norm_nhwc_fwd_sum_kernelI11Bf16IOFp16WLi168EEv26Group_norm_nhwc_fwd_params:
.text._Z30group_norm_nhwc_fwd_sum_kernelI11Bf16IOFp16WLi168EEv26Group_norm_nhwc_fwd_params:
        /* <DEDUP_REMOVED lines=40> */
.L_x_3142:
        /* <DEDUP_REMOVED lines=28> */
.L_x_3141:
        /* <DEDUP_REMOVED lines=9> */
.L_x_3143:
        /* <DEDUP_REMOVED lines=97> */
.L_x_3140:
        /* <DEDUP_REMOVED lines=84> */
.L_x_3159:
        /* <DEDUP_REMOVED lines=12> */
.L_x_3147:
[----:B------:R-:W-:Y:S05]  /*10e0*/  BSYNC B0 ;  /* 0x0000000000007941 */ /* 0x000fea0003800000 */
.L_x_3146:
[----:B------:R-:W-:-:S13]  /*10f0*/  R2UR UR5, R3 ;  /* 0x00000000030572ca */ /* 0x000fda00000e0000 */
[----:B------:R-:W-:Y:S05]  /*1100*/  BRA.DIV UR5, `(.L_x_3148) ;  /* 0x0000000e050c7947 */ /* 0x000fea000b800000 */
[----:B------:R-:W-:Y:S01]  /*1110*/  NOP ;  /* 0x0000000000007918 */ /* 0x000fe20000000000 */
[----:B------:R0:W-:Y:S04]  /*1120*/  STS [R9+0xc0], R16 ;  /* 0x0000c01009007388 */ /* 0x0001e80000000800 */
[----:B------:R0:W-:Y:S04]  /*1130*/  STS [R9+0xc4], R10 ;  /* 0x0000c40a09007388 */ /* 0x0001e80000000800 */
[----:B------:R0:W-:Y:S01]  /*1140*/  STS [R9+0xc8], R11 ;  /* 0x0000c80b09007388 */ /* 0x0001e20000000800 */
[----:B------:R-:W-:Y:S01]  /*1150*/  NOP ;  /* 0x0000000000007918 */ /* 0x000fe20000000000 */
.L_x_3163:
        /* <DEDUP_REMOVED lines=12> */
.L_x_3150:
[----:B------:R-:W-:Y:S05]  /*1220*/  BSYNC B0 ;  /* 0x0000000000007941 */ /* 0x000fea0003800000 */
.L_x_3149:
[----:B------:R-:W-:-:S13]  /*1230*/  R2UR UR5, R3 ;  /* 0x00000000030572ca */ /* 0x000fda00000e0000 */
[----:B------:R-:W-:Y:S05]  /*1240*/  BRA.DIV UR5, `(.L_x_3151) ;  /* 0x0000000a05ec7947 */ /* 0x000fea000b800000 */
[----:B------:R-:W-:Y:S01]  /*1250*/  NOP ;  /* 0x0000000000007918 */ /* 0x000fe20000000000 */
[----:B------:R2:W-:Y:S04]  /*1260*/  STS [R9+0xc0], R16 ;  /* 0x0000c01009007388 */ /* 0x0005e80000000800 */
[----:B------:R2:W-:Y:S04]  /*1270*/  STS [R9+0xc4], R10 ;  /* 0x0000c40a09007388 */ /* 0x0005e80000000800 */
[----:B------:R2:W-:Y:S01]  /*1280*/  STS [R9+0xc8], R11 ;  /* 0x0000c80b09007388 */ /* 0x0005e20000000800 */
[----:B------:R-:W-:Y:S01]  /*1290*/  NOP ;  /* 0x0000000000007918 */ /* 0x000fe20000000000 */
.L_x_3167:
        /* <DEDUP_REMOVED lines=12> */
.L_x_3153:
[----:B------:R-:W-:Y:S05]  /*1360*/  BSYNC B0 ;  /* 0x0000000000007941 */ /* 0x000fea0003800000 */
.L_x_3152:
[----:B------:R-:W-:-:S13]  /*1370*/  R2UR UR5, R3 ;  /* 0x00000000030572ca */ /* 0x000fda00000e0000 */
[----:B------:R-:W-:Y:S05]  /*1380*/  BRA.DIV UR5, `(.L_x_3154) ;  /* 0x0000000a05cc7947 */ /* 0x000fea000b800000 */
[----:B------:R-:W-:Y:S01]  /*1390*/  NOP ;  /* 0x0000000000007918 */ /* 0x000fe20000000000 */
[----:B------:R3:W-:Y:S04]  /*13a0*/  STS [R9+0xc0], R16 ;  /* 0x0000c01009007388 */ /* 0x0007e80000000800 */
[----:B------:R3:W-:Y:S04]  /*13b0*/  STS [R9+0xc4], R10 ;  /* 0x0000c40a09007388 */ /* 0x0007e80000000800 */
[----:B------:R3:W-:Y:S01]  /*13c0*/  STS [R9+0xc8], R11 ;  /* 0x0000c80b09007388 */ /* 0x0007e20000000800 */
[----:B------:R-:W-:Y:S01]  /*13d0*/  NOP ;  /* 0x0000000000007918 */ /* 0x000fe20000000000 */
.L_x_3171:
        /* <DEDUP_REMOVED lines=12> */
.L_x_3156:
[----:B------:R-:W-:Y:S05]  /*14a0*/  BSYNC B0 ;  /* 0x0000000000007941 */ /* 0x000fea0003800000 */
.L_x_3155:
        /* <DEDUP_REMOVED lines=25> */
.L_x_3177:
        /* <DEDUP_REMOVED lines=72> */
.L_x_3144:
        /* <DEDUP_REMOVED lines=36> */
.L_x_3145:
[----:B-1----:R-:W-:Y:S05]  /*1d00*/  WARPSYNC.COLLECTIVE R3, `(.L_x_3158) ;  /* 0x0000000003087348 */ /* 0x002fea0003c00000 */
[----:B------:R-:W-:Y:S01]  /*1d10*/  NOP ;  /* 0x0000000000007918 */ /* 0x000fe20000000000 */
[----:B-1----:R-:W-:Y:S01]  /*1d20*/  ENDCOLLECTIVE ;  /* 0x000000000000791b */ /* 0x002fe20003800000 */
.L_x_3158:
[----:B------:R-:W-:Y:S05]  /*1d30*/  BRA `(.L_x_3159) ;  /* 0xfffffff000b87947 */ /* 0x000fea000383ffff */
.L_x_3148:
[----:B------:R-:W-:Y:S01]  /*1d40*/  BSSY B0, `(.L_x_3160) ;  /* 0x0000004000007945 */ /* 0x000fe20003800000 */
[----:B-1----:R-:W-:Y:S05]  /*1d50*/  WARPSYNC.COLLECTIVE R3, `(.L_x_3161) ;  /* 0x0000000003087348 */ /* 0x002fea0003c00000 */
[----:B------:R-:W-:Y:S01]  /*1d60*/  NOP ;  /* 0x0000000000007918 */ /* 0x000fe20000000000 */
[----:B-1----:R-:W-:Y:S01]  /*1d70*/  ENDCOLLECTIVE ;  /* 0x000000000000791b */ /* 0x002fe20003800000 */
.L_x_3161:
[----:B------:R-:W-:Y:S05]  /*1d80*/  BSYNC B0 ;  /* 0x0000000000007941 */ /* 0x000fea0003800000 */
.L_x_3160:
[----:B------:R0:W-:Y:S04]  /*1d90*/  STS [R9+0xc0], R16 ;  /* 0x0000c01009007388 */ /* 0x0001e80000000800 */
[----:B------:R0:W-:Y:S04]  /*1da0*/  STS [R9+0xc4], R10 ;  /* 0x0000c40a09007388 */ /* 0x0001e80000000800 */
[----:B------:R0:W-:Y:S02]  /*1db0*/  STS [R9+0xc8], R11 ;  /* 0x0000c80b09007388 */ /* 0x0001e40000000800 */
[----:B0-----:R-:W-:Y:S05]  /*1dc0*/  WARPSYNC.COLLECTIVE R3, `(.L_x_3162) ;  /* 0x0000000003087348 */ /* 0x001fea0003c00000 */
[----:B------:R-:W-:Y:S01]  /*1dd0*/  NOP ;  /* 0x0000000000007918 */ /* 0x000fe20000000000 */
[----:B0-----:R-:W-:Y:S01]  /*1de0*/  ENDCOLLECTIVE ;  /* 0x000000000000791b */ /* 0x001fe20003800000 */
.L_x_3162:
[----:B------:R-:W-:Y:S05]  /*1df0*/  BRA `(.L_x_3163) ;  /* 0xfffffff000d87947 */ /* 0x000fea000383ffff */
.L_x_3151:
[----:B------:R-:W-:Y:S01]  /*1e00*/  BSSY B0, `(.L_x_3164) ;  /* 0x0000004000007945 */ /* 0x000fe20003800000 */
[----:B01----:R-:W-:Y:S05]  /*1e10*/  WARPSYNC.COLLECTIVE R3, `(.L_x_3165) ;  /* 0x0000000003087348 */ /* 0x003fea0003c00000 */
[----:B------:R-:W-:Y:S01]  /*1e20*/  NOP ;  /* 0x0000000000007918 */ /* 0x000fe20000000000 */
[----:B01----:R-:W-:Y:S01]  /*1e30*/  ENDCOLLECTIVE ;  /* 0x000000000000791b */ /* 0x003fe20003800000 */
.L_x_3165:
[----:B------:R-:W-:Y:S05]  /*1e40*/  BSYNC B0 ;  /* 0x0000000000007941 */ /* 0x000fea0003800000 */
.L_x_3164:
[----:B------:R0:W-:Y:S04]  /*1e50*/  STS [R9+0xc0], R16 ;  /* 0x0000c01009007388 */ /* 0x0001e80000000800 */
[----:B------:R0:W-:Y:S04]  /*1e60*/  STS [R9+0xc4], R10 ;  /* 0x0000c40a09007388 */ /* 0x0001e80000000800 */
[----:B------:R0:W-:Y:S02]  /*1e70*/  STS [R9+0xc8], R11 ;  /* 0x0000c80b09007388 */ /* 0x0001e40000000800 */
[----:B0-----:R-:W-:Y:S05]  /*1e80*/  WARPSYNC.COLLECTIVE R3, `(.L_x_3166) ;  /* 0x0000000003087348 */ /* 0x001fea0003c00000 */
[----:B------:R-:W-:Y:S01]  /*1e90*/  NOP ;  /* 0x0000000000007918 */ /* 0x000fe20000000000 */
[----:B0-----:R-:W-:Y:S01]  /*1ea0*/  ENDCOLLECTIVE ;  /* 0x000000000000791b */ /* 0x001fe20003800000 */
.L_x_3166:
[----:B------:R-:W-:Y:S05]  /*1eb0*/  BRA `(.L_x_3167) ;  /* 0xfffffff000f87947 */ /* 0x000fea000383ffff */
.L_x_3154:
[----:B------:R-:W-:Y:S01]  /*1ec0*/  BSSY B0, `(.L_x_3168) ;  /* 0x0000004000007945 */ /* 0x000fe20003800000 */
[----:B012---:R-:W-:Y:S05]  /*1ed0*/  WARPSYNC.COLLECTIVE R3, `(.L_x_3169) ;  /* 0x0000000003087348 */ /* 0x007fea0003c00000 */
[----:B------:R-:W-:Y:S01]  /*1ee0*/  NOP ;  /* 0x0000000000007918 */ /* 0x000fe20000000000 */
[----:B012---:R-:W-:Y:S01]  /*1ef0*/  ENDCOLLECTIVE ;  /* 0x000000000000791b */ /* 0x007fe20003800000 */
.L_x_3169:
[----:B------:R-:W-:Y:S05]  /*1f00*/  BSYNC B0 ;  /* 0x0000000000007941 */ /* 0x000fea0003800000 */
.L_x_3168:
[----:B------:R0:W-:Y:S04]  /*1f10*/  STS [R9+0xc0], R16 ;  /* 0x0000c01009007388 */ /* 0x0001e80000000800 */
[----:B------:R0:W-:Y:S04]  /*1f20*/  STS [R9+0xc4], R10 ;  /* 0x0000c40a09007388 */ /* 0x0001e80000000800 */
[----:B------:R0:W-:Y:S02]  /*1f30*/  STS [R9+0xc8], R11 ;  /* 0x0000c80b09007388 */ /* 0x0001e40000000800 */
[----:B0-----:R-:W-:Y:S05]  /*1f40*/  WARPSYNC.COLLECTIVE R3, `(.L_x_3170) ;  /* 0x0000000003087348 */ /* 0x001fea0003c00000 */
[----:B------:R-:W-:Y:S01]  /*1f50*/  NOP ;  /* 0x0000000000007918 */ /* 0x000fe20000000000 */
[----:B0-----:R-:W-:Y:S01]  /*1f60*/  ENDCOLLECTIVE ;  /* 0x000000000000791b */ /* 0x001fe20003800000 */
.L_x_3170:
[----:B------:R-:W-:Y:S05]  /*1f70*/  BRA `(.L_x_3171) ;  /* 0xfffffff400187947 */ /* 0x000fea000383ffff */
.L_x_3157:
[----:B------:R-:W-:Y:S01]  /*1f80*/  BSSY B0, `(.L_x_3172) ;  /* 0x0000005000007945 */ /* 0x000fe20003800000 */
[----:B------:R-:W-:-:S13]  /*1f90*/  ISETP.GE.U32.AND P0, PT, R2, 0x10, PT ;  /* 0x000000100200780c */ /* 0x000fda0003f06070 */
[----:B0123--:R-:W-:Y:S05]  /*1fa0*/  WARPSYNC.COLLECTIVE R3, `(.L_x_3173) ;  /* 0x0000000003087348 */ /* 0x00ffea0003c00000 */
[----:B------:R-:W-:Y:S01]  /*1fb0*/  NOP ;  /* 0x0000000000007918 */ /* 0x000fe20000000000 */
[----:B0123--:R-:W-:Y:S01]  /*1fc0*/  ENDCOLLECTIVE ;  /* 0x000000000000791b */ /* 0x00ffe20003800000 */
.L_x_3173:
[----:B------:R-:W-:Y:S05]  /*1fd0*/  BSYNC B0 ;  /* 0x0000000000007941 */ /* 0x000fea0003800000 */
.L_x_3172:
[----:B------:R0:W-:Y:S01]  /*1fe0*/  STS [R9+0xc0], R16 ;  /* 0x0000c01009007388 */ /* 0x0001e20000000800 */
[----:B------:R-:W-:-:S03]  /*1ff0*/  ISETP.NE.OR P1, PT, R16, RZ, !P0 ;  /* 0x000000ff1000720c */ /* 0x000fc60004725670 */
[----:B------:R0:W-:Y:S04]  /*2000*/  STS [R9+0xc4], R10 ;  /* 0x0000c40a09007388 */ /* 0x0001e80000000800 */
[----:B------:R0:W-:Y:S06]  /*2010*/  STS [R9+0xc8], R11 ;  /* 0x0000c80b09007388 */ /* 0x0001ec0000000800 */
[----:B0-----:R-:W-:Y:S05]  /*2020*/  WARPSYNC.COLLECTIVE R3, `(.L_x_3174) ;  /* 0x0000000003087348 */ /* 0x001fea0003c00000 */
[----:B------:R-:W-:Y:S01]  /*2030*/  NOP ;  /* 0x0000000000007918 */ /* 0x000fe20000000000 */
[----:B0-----:R-:W-:Y:S01]  /*2040*/  ENDCOLLECTIVE ;  /* 0x000000000000791b */ /* 0x001fe20003800000 */
.L_x_3174:
        /* <DEDUP_REMOVED lines=9> */
.L_x_3175:
        /* <DEDUP_REMOVED lines=9> */
.L_x_3176:
[----:B------:R-:W-:Y:S05]  /*2170*/  BRA `(.L_x_3177) ;  /* 0xfffffff400307947 */ /* 0x000fea000383ffff */
.L_x_3178:
        /* <DEDUP_REMOVED lines=16> */
.L_x_4499:


//--------------------- .text._Z30group_norm_nhwc_fwd_sum_kernelI11Bf16IOFp16WLi64EEv26Group_norm_nhwc_fwd_params --------------------------
	.section	.text._Z30group_norm_nhwc_fwd_sum_kernelI11Bf16IOFp16WLi64EEv26Group_norm_nhwc_fwd_params,"ax",@progbits
	.align	128
        .global         _Z30group_norm_nhwc_fwd_sum_kernelI11Bf16IOFp16WLi64EEv26Group_norm_nhwc_fwd_params
        .type           _Z30group_norm_nhwc_fwd_sum_kernelI11Bf16IOFp16WLi64EEv26Group_norm_nhwc_fwd_params,@function
        .size           _Z30group_norm_nhwc_fwd_sum_kernelI11Bf16IOFp16WLi64EEv26Group_norm_nhwc_fwd_params,(.L_x_4500 - _Z30group_norm_nhwc_fwd_sum_kernelI11Bf16IOFp16WLi64EEv26Group_norm_nhwc_fwd_params)
        .other          _Z30group_norm_nhwc_fwd_sum_kernelI11Bf16IOFp16WLi64EEv26Group_norm_nhwc_fwd_params,@"STO_CUDA_ENTRY STV_DEFAULT"
_Z30group_norm_nhwc_fwd_sum_kernelI11Bf16IOFp16WLi64EEv26Group_norm_nhwc_fwd_params:
.text._Z30group_norm_nhwc_fwd_sum_kernelI11Bf16IOFp16WLi64EEv26Group_norm_nhwc_fwd_params:
        /* <DEDUP_REMOVED lines=40> */
.L_x_3181:
        /* <DEDUP_REMOVED lines=28> */
.L_x_3180:
        /* <DEDUP_REMOVED lines=14> */
.L_x_3182:
        /* <DEDUP_REMOVED lines=98> */
.L_x_3179:
        /* <DEDUP_REMOVED lines=99> */
.L_x_3203:
        /* <DEDUP_REMOVED lines=13> */
.L_x_3183:
        /* <DEDUP_REMOVED lines=34> */
.L_x_3184:
        /* <DEDUP_REMOVED lines=9> */
.L_x_3185:
[----:B------:R-:W-:Y:S01]  /*14f0*/  IMAD.MOV.U32 R22, RZ, RZ, R15 ;  /* 0x000000ffff167224 */ /* 0x000fe200078e000f */
[----:B------:R-:W-:-:S07]  /*1500*/  MOV R17, R19 ;  /* 0x0000001300117202 */ /* 0x000fce0000000f00 */
[----:B------:R-:W-:Y:S05]  /*1510*/  WARPSYNC.COLLECTIVE R21, `(.L_x_3186) ;  /* 0x0000000015087348 */ /* 0x000fea0003c00000 */
[----:B------:R0:W1:Y:S02]  /*1520*/  SHFL.UP P0, R19, R22, R23, R24 ;  /* 0x0400001716137389 */ /* 0x0000640000000018 */
[----:B01----:R-:W-:Y:S01]  /*1530*/  ENDCOLLECTIVE ;  /* 0x000000000000791b */ /* 0x003fe20003800000 */
.L_x_3186:
[----:B------:R-:W-:Y:S01]  /*1540*/  @P3 IMAD.IADD R0, R0, 0x1, R17 ;  /* 0x0000000100003824 */ /* 0x000fe200078e0211 */
[----:B------:R-:W-:Y:S01]  /*1550*/  MOV R22, R16 ;  /* 0x0000001000167202 */ /* 0x000fe20000000f00 */
[----:B------:R-:W-:-:S07]  /*1560*/  IMAD.MOV.U32 R20, RZ, RZ, R19 ;  /* 0x000000ffff147224 */ /* 0x000fce00078e0013 */
[----:B------:R-:W-:Y:S05]  /*1570*/  WARPSYNC.COLLECTIVE R21, `(.L_x_3187) ;  /* 0x0000000015087348 */ /* 0x000fea0003c00000 */
[----:B------:R0:W1:Y:S02]  /*1580*/  SHFL.UP P0, R19, R22, R23, R24 ;  /* 0x0400001716137389 */ /* 0x0000640000000018 */
[----:B01----:R-:W-:Y:S01]  /*1590*/  ENDCOLLECTIVE ;  /* 0x000000000000791b */ /* 0x003fe20003800000 */
.L_x_3187:
        /* <DEDUP_REMOVED lines=9> */
.L_x_3188:
[----:B------:R-:W-:Y:S02]  /*1630*/  ISETP.GE.AND P3, PT, R14, 0x2, PT ;  /* 0x000000020e00780c */ /* 0x000fe40003f66270 */
[----:B------:R-:W-:Y:S01]  /*1640*/  ISETP.NE.AND P2, PT, R0, RZ, PT ;  /* 0x000000ff0000720c */ /* 0x000fe20003f45270 */
[----:B------:R-:W-:Y:S02]  /*1650*/  IMAD.MOV.U32 R22, RZ, RZ, R15 ;  /* 0x000000ffff167224 */ /* 0x000fe400078e000f */
[----:B------:R-:W-:-:S10]  /*1660*/  IMAD.MOV.U32 R17, RZ, RZ, R19 ;  /* 0x000000ffff117224 */ /* 0x000fd400078e0013 */
[----:B------:R-:W-:Y:S05]  /*1670*/  WARPSYNC.COLLECTIVE R21, `(.L_x_3189) ;  /* 0x0000000015087348 */ /* 0x000fea0003c00000 */
[----:B------:R0:W1:Y:S02]  /*1680*/  SHFL.UP P0, R19, R22, R23, R24 ;  /* 0x0400001716137389 */ /* 0x0000640000000018 */
[----:B01----:R-:W-:Y:S01]  /*1690*/  ENDCOLLECTIVE ;  /* 0x000000000000791b */ /* 0x003fe20003800000 */
.L_x_3189:
[----:B------:R-:W-:Y:S02]  /*16a0*/  @P3 IMAD.IADD R0, R0, 0x1, R17 ;  /* 0x0000000100003824 */ /* 0x000fe400078e0211 */
[----:B------:R-:W-:Y:S01]  /*16b0*/  IMAD.MOV.U32 R22, RZ, RZ, R16 ;  /* 0x000000ffff167224 */ /* 0x000fe200078e0010 */
[----:B------:R-:W-:-:S07]  /*16c0*/  MOV R20, R19 ;  /* 0x0000001300147202 */ /* 0x000fce0000000f00 */
[----:B------:R-:W-:Y:S05]  /*16d0*/  WARPSYNC.COLLECTIVE R21, `(.L_x_3190) ;  /* 0x0000000015087348 */ /* 0x000fea0003c00000 */
[----:B------:R0:W1:Y:S02]  /*16e0*/  SHFL.UP P0, R19, R22, R23, R24 ;  /* 0x0400001716137389 */ /* 0x0000640000000018 */
[----:B01----:R-:W-:Y:S01]  /*16f0*/  ENDCOLLECTIVE ;  /* 0x000000000000791b */ /* 0x003fe20003800000 */
.L_x_3190:
        /* <DEDUP_REMOVED lines=9> */
.L_x_3191:
[----:B------:R-:W-:Y:S02]  /*1790*/  ISETP.GE.AND P3, PT, R14, 0x4, PT ;  /* 0x000000040e00780c */ /* 0x000fe40003f66270 */
[----:B------:R-:W-:Y:S02]  /*17a0*/  ISETP.NE.AND P2, PT, R0, RZ, PT ;  /* 0x000000ff0000720c */ /* 0x000fe40003f45270 */
[----:B------:R-:W-:Y:S01]  /*17b0*/  MOV R22, R15 ;  /* 0x0000000f00167202 */ /* 0x000fe20000000f00 */
[----:B------:R-:W-:-:S10]  /*17c0*/  IMAD.MOV.U32 R17, RZ, RZ, R19 ;  /* 0x000000ffff117224 */ /* 0x000fd400078e0013 */
[----:B------:R-:W-:Y:S05]  /*17d0*/  WARPSYNC.COLLECTIVE R21, `(.L_x_3192) ;  /* 0x0000000015087348 */ /* 0x000fea0003c00000 */
[----:B------:R0:W1:Y:S02]  /*17e0*/  SHFL.UP P0, R19, R22, R23, R24 ;  /* 0x0400001716137389 */ /* 0x0000640000000018 */
[----:B01----:R-:W-:Y:S01]  /*17f0*/  ENDCOLLECTIVE ;  /* 0x000000000000791b */ /* 0x003fe20003800000 */
.L_x_3192:
[----:B------:R-:W-:Y:S01]  /*1800*/  @P3 IADD3 R0, R0, R17, RZ ;  /* 0x0000001100003210 */ /* 0x000fe20007ffe0ff */
[----:B------:R-:W-:Y:S02]  /*1810*/  IMAD.MOV.U32 R22, RZ, RZ, R16 ;  /* 0x000000ffff167224 */ /* 0x000fe400078e0010 */
[----:B------:R-:W-:-:S07]  /*1820*/  IMAD.MOV.U32 R20, RZ, RZ, R19 ;  /* 0x000000ffff147224 */ /* 0x000fce00078e0013 */
[----:B------:R-:W-:Y:S05]  /*1830*/  WARPSYNC.COLLECTIVE R21, `(.L_x_3193) ;  /* 0x0000000015087348 */ /* 0x000fea0003c00000 */
[----:B------:R0:W1:Y:S02]  /*1840*/  SHFL.UP P0, R19, R22, R23, R24 ;  /* 0x0400001716137389 */ /* 0x0000640000000018 */
[----:B01----:R-:W-:Y:S01]  /*1850*/  ENDCOLLECTIVE ;  /* 0x000000000000791b */ /* 0x003fe20003800000 */
.L_x_3193:
        /* <DEDUP_REMOVED lines=9> */
.L_x_3194:
[----:B------:R-:W-:Y:S02]  /*18f0*/  ISETP.GE.AND P3, PT, R14, 0x8, PT ;  /* 0x000000080e00780c */ /* 0x000fe40003f66270 */
[----:B------:R-:W-:Y:S01]  /*1900*/  ISETP.NE.AND P2, PT, R0, RZ, PT ;  /* 0x000000ff0000720c */ /* 0x000fe20003f45270 */
[----:B------:R-:W-:Y:S01]  /*1910*/  IMAD.MOV.U32 R22, RZ, RZ, R15 ;  /* 0x000000ffff167224 */ /* 0x000fe200078e000f */
[----:B------:R-:W-:-:S11]  /*1920*/  MOV R17, R19 ;  /* 0x0000001300117202 */ /* 0x000fd60000000f00 */
[----:B------:R-:W-:Y:S05]  /*1930*/  WARPSYNC.COLLECTIVE R21, `(.L_x_3195) ;  /* 0x0000000015087348 */ /* 0x000fea0003c00000 */
[----:B------:R0:W1:Y:S02]  /*1940*/  SHFL.UP P0, R19, R22, R23, R24 ;  /* 0x0400001716137389 */ /* 0x0000640000000018 */
[----:B01----:R-:W-:Y:S01]  /*1950*/  ENDCOLLECTIVE ;  /* 0x000000000000791b */ /* 0x003fe20003800000 */
.L_x_3195:
[----:B------:R-:W-:Y:S01]  /*1960*/  @P3 IMAD.IADD R0, R0, 0x1, R17 ;  /* 0x0000000100003824 */ /* 0x000fe200078e0211 */
[----:B------:R-:W-:Y:S01]  /*1970*/  MOV R22, R16 ;  /* 0x0000001000167202 */ /* 0x000fe20000000f00 */
[----:B------:R-:W-:-:S07]  /*1980*/  IMAD.MOV.U32 R20, RZ, RZ, R19 ;  /* 0x000000ffff147224 */ /* 0x000fce00078e0013 */
[----:B------:R-:W-:Y:S05]  /*1990*/  WARPSYNC.COLLECTIVE R21, `(.L_x_3196) ;  /* 0x0000000015087348 */ /* 0x000fea0003c00000 */
[----:B------:R0:W1:Y:S02]  /*19a0*/  SHFL.UP P0, R19, R22, R23, R24 ;  /* 0x0400001716137389 */ /* 0x0000640000000018 */
[----:B01----:R-:W-:Y:S01]  /*19b0*/  ENDCOLLECTIVE ;  /* 0x000000000000791b */ /* 0x003fe20003800000 */
.L_x_3196:
        /* <DEDUP_REMOVED lines=9> */
.L_x_3197:
[----:B------:R-:W-:Y:S01]  /*1a50*/  ISETP.GE.AND P2, PT, R14, 0x10, PT ;  /* 0x000000100e00780c */ /* 0x000fe20003f46270 */
[----:B------:R-:W-:Y:S01]  /*1a60*/  IMAD.MOV.U32 R22, RZ, RZ, R15 ;  /* 0x000000ffff167224 */ /* 0x000fe200078e000f */
[----:B------:R-:W-:-:S11]  /*1a70*/  MOV R17, R19 ;  /* 0x0000001300117202 */ /* 0x000fd60000000f00 */
[----:B------:R-:W-:Y:S05]  /*1a80*/  WARPSYNC.COLLECTIVE R21, `(.L_x_3198) ;  /* 0x0000000015087348 */ /* 0x000fea0003c00000 */
[----:B------:R0:W1:Y:S02]  /*1a90*/  SHFL.UP P0, R19, R22, R23, R24 ;  /* 0x0400001716137389 */ /* 0x0000640000000018 */
[----:B01----:R-:W-:Y:S01]  /*1aa0*/  ENDCOLLECTIVE ;  /* 0x000000000000791b */ /* 0x003fe20003800000 */
.L_x_3198:
[----:B------:R-:W-:Y:S01]  /*1ab0*/  IMAD.MOV.U32 R22, RZ, RZ, R16 ;  /* 0x000000ffff167224 */ /* 0x000fe200078e0010 */
[----:B------:R-:W-:-:S07]  /*1ac0*/  MOV R20, R19 ;  /* 0x0000001300147202 */ /* 0x000fce0000000f00 */
[----:B------:R-:W-:Y:S05]  /*1ad0*/  WARPSYNC.COLLECTIVE R21, `(.L_x_3199) ;  /* 0x0000000015087348 */ /* 0x000fea0003c00000 */
[----:B------:R0:W1:Y:S02]  /*1ae0*/  SHFL.UP P0, R19, R22, R23, R24 ;  /* 0x0400001716137389 */ /* 0x0000640000000018 */
[----:B01----:R-:W-:Y:S01]  /*1af0*/  ENDCOLLECTIVE ;  /* 0x000000000000791b */ /* 0x003fe20003800000 */
.L_x_3199:
        /* <DEDUP_REMOVED lines=11> */
.L_x_3200:
[----:B------:R-:W-:Y:S01]  /*1bb0*/  MOV R22, R15 ;  /* 0x0000000f00167202 */ /* 0x000fe20000000f00 */
[----:B------:R-:W-:-:S07]  /*1bc0*/  IMAD.MOV.U32 R17, RZ, RZ, R19 ;  /* 0x000000ffff117224 */ /* 0x000fce00078e0013 */
[----:B------:R-:W-:Y:S05]  /*1bd0*/  WARPSYNC.COLLECTIVE R21, `(.L_x_3201) ;  /* 0x0000000015087348 */ /* 0x000fea0003c00000 */
[----:B------:R0:W1:Y:S02]  /*1be0*/  SHFL.UP P0, R19, R22, R23, R24 ;  /* 0x0400001716137389 */ /* 0x0000640000000018 */
[----:B01----:R-:W-:Y:S01]  /*1bf0*/  ENDCOLLECTIVE ;  /* 0x000000000000791b */ /* 0x003fe20003800000 */
.L_x_3201:
[----:B------:R-:W-:Y:S01]  /*1c00*/  MOV R22, R16 ;  /* 0x0000001000167202 */ /* 0x000fe20000000f00 */
[----:B------:R-:W-:-:S07]  /*1c10*/  IMAD.MOV.U32 R14, RZ, RZ, R19 ;  /* 0x000000ffff0e7224 */ /* 0x000fce00078e0013 */
[----:B------:R-:W-:Y:S05]  /*1c20*/  WARPSYNC.COLLECTIVE R21, `(.L_x_3202) ;  /* 0x0000000015087348 */ /* 0x000fea0003c00000 */
[----:B------:R0:W1:Y:S02]  /*1c30*/  SHFL.UP P0, R19, R22, R23, R24 ;  /* 0x0400001716137389 */ /* 0x0000640000000018 */
[----:B01----:R-:W-:Y:S01]  /*1c40*/  ENDCOLLECTIVE ;  /* 0x000000000000791b */ /* 0x003fe20003800000 */
.L_x_3202:
[----:B------:R-:W-:Y:S05]  /*1c50*/  BRA `(.L_x_3203) ;  /* 0xfffffff400447947 */ /* 0x000fea000383ffff */
.L_x_3204:
        /* <DEDUP_REMOVED lines=10> */
.L_x_4500:


//--------------------- .text._Z30group_norm_nhwc_fwd_sum_kernelI11Bf16IOFp16WLi128EEv26Group_norm_nhwc_fwd_params --------------------------
	.section	.text._Z30group_norm_nhwc_fwd_sum_kernelI11Bf16IOFp16WLi128EEv26Group_norm_nhwc_fwd_params,"ax",@progbits
	.align	128
        .global         _Z30group_norm_nhwc_fwd_sum_kernelI11Bf16IOFp16WLi128EEv26Group_norm_nhwc_fwd_params
        .type           _Z30group_norm_nhwc_fwd_sum_kernelI11Bf16IOFp16WLi128EEv26Group_norm_nhwc_fwd_params,@function
        .size           _Z30group_norm_nhwc_fwd_sum_kernelI11Bf16IOFp16WLi128EEv26Group_norm_nhwc_fwd_params,(.L_x_4501 - _Z30group_norm_nhwc_fwd_sum_kernelI11Bf16IOFp16WLi128EEv26Group_norm_nhwc_fwd_params)
        .other          _Z30group_norm_nhwc_fwd_sum_kernelI11Bf16IOFp16WLi128EEv26Group_norm_nhwc_fwd_params,@"STO_CUDA_ENTRY STV_DEFAULT"
_Z30group_norm_nhwc_fwd_sum_kernelI11Bf16IOFp16WLi128EEv26Group_norm_nhwc_fwd_params:
.text._Z30group_norm_nhwc_fwd_sum_kernelI11Bf16IOFp16WLi128EEv26Group_norm_nhwc_fwd_params:
        /* <DEDUP_REMOVED lines=40> */
.L_x_3207:
        /* <DEDUP_REMOVED lines=28> */
.L_x_3206:
        /* <DEDUP_REMOVED lines=14> */
.L_x_3208:
        /* <DEDUP_REMOVED lines=98> */
.L_x_3205:
        /* <DEDUP_REMOVED lines=123> */
.L_x_3229:
        /* <DEDUP_REMOVED lines=28> */
.L_x_3209:
        /* <DEDUP_REMOVED lines=36> */
.L_x_3210:
        /* <DEDUP_REMOVED lines=10> */
.L_x_3211:
[----:B------:R-:W-:Y:S01]  /*1790*/  IMAD.MOV.U32 R11, RZ, RZ, R22 ;  /* 0x000000ffff0b7224 */ /* 0x000fe200078e0016 */
[----:B------:R-:W-:-:S07]  /*17a0*/  MOV R26, R27 ;  /* 0x0000001b001a7202 */ /* 0x000fce0000000f00 */
[----:B------:R-:W-:Y:S05]  /*17b0*/  WARPSYNC.COLLECTIVE R0, `(.L_x_3212) ;  /* 0x0000000000087348 */ /* 0x000fea0003c00000 */
[----:B------:R0:W1:Y:S02]  /*17c0*/  SHFL.UP P0, R27, R11, R2, R9 ;  /* 0x040000020b1b7389 */ /* 0x0000640000000009 */
[----:B01----:R-:W-:Y:S01]  /*17d0*/  ENDCOLLECTIVE ;  /* 0x000000000000791b */ /* 0x003fe20003800000 */
.L_x_3212:
[----:B------:R-:W-:Y:S01]  /*17e0*/  @P5 IMAD.IADD R23, R23, 0x1, R26 ;  /* 0x0000000117175824 */ /* 0x000fe200078e021a */
[----:B------:R-:W-:Y:S01]  /*17f0*/  MOV R11, R4 ;  /* 0x00000004000b7202 */ /* 0x000fe20000000f00 */
[----:B------:R-:W-:-:S07]  /*1800*/  IMAD.MOV.U32 R25, RZ, RZ, R27 ;  /* 0x000000ffff197224 */ /* 0x000fce00078e001b */
[----:B------:R-:W-:Y:S05]  /*1810*/  WARPSYNC.COLLECTIVE R0, `(.L_x_3213) ;  /* 0x0000000000087348 */ /* 0x000fea0003c00000 */
[----:B------:R0:W1:Y:S02]  /*1820*/  SHFL.UP P0, R27, R11, R2, R9 ;  /* 0x040000020b1b7389 */ /* 0x0000640000000009 */
[----:B01----:R-:W-:Y:S01]  /*1830*/  ENDCOLLECTIVE ;  /* 0x000000000000791b */ /* 0x003fe20003800000 */
.L_x_3213:
        /* <DEDUP_REMOVED lines=9> */
.L_x_3214:
[----:B------:R-:W-:Y:S02]  /*18d0*/  ISETP.GE.AND P5, PT, R24, 0x2, PT ;  /* 0x000000021800780c */ /* 0x000fe40003fa6270 */
[----:B------:R-:W-:Y:S01]  /*18e0*/  ISETP.NE.AND P4, PT, R23, RZ, PT ;  /* 0x000000ff1700720c */ /* 0x000fe20003f85270 */
[----:B------:R-:W-:Y:S02]  /*18f0*/  IMAD.MOV.U32 R11, RZ, RZ, R22 ;  /* 0x000000ffff0b7224 */ /* 0x000fe400078e0016 */
[----:B------:R-:W-:-:S10]  /*1900*/  IMAD.MOV.U32 R26, RZ, RZ, R27 ;  /* 0x000000ffff1a7224 */ /* 0x000fd400078e001b */
[----:B------:R-:W-:Y:S05]  /*1910*/  WARPSYNC.COLLECTIVE R0, `(.L_x_3215) ;  /* 0x0000000000087348 */ /* 0x000fea0003c00000 */
[----:B------:R0:W1:Y:S02]  /*1920*/  SHFL.UP P0, R27, R11, R2, R9 ;  /* 0x040000020b1b7389 */ /* 0x0000640000000009 */
[----:B01----:R-:W-:Y:S01]  /*1930*/  ENDCOLLECTIVE ;  /* 0x000000000000791b */ /* 0x003fe20003800000 */
.L_x_3215:
[----:B------:R-:W-:Y:S02]  /*1940*/  @P5 IMAD.IADD R23, R23, 0x1, R26 ;  /* 0x0000000117175824 */ /* 0x000fe400078e021a */
[----:B------:R-:W-:Y:S01]  /*1950*/  IMAD.MOV.U32 R11, RZ, RZ, R4 ;  /* 0x000000ffff0b7224 */ /* 0x000fe200078e0004 */
[----:B------:R-:W-:-:S07]  /*1960*/  MOV R25, R27 ;  /* 0x0000001b00197202 */ /* 0x000fce0000000f00 */
[----:B------:R-:W-:Y:S05]  /*1970*/  WARPSYNC.COLLECTIVE R0, `(.L_x_3216) ;  /* 0x0000000000087348 */ /* 0x000fea0003c00000 */
[----:B------:R0:W1:Y:S02]  /*1980*/  SHFL.UP P0, R27, R11, R2, R9 ;  /* 0x040000020b1b7389 */ /* 0x0000640000000009 */
[----:B01----:R-:W-:Y:S01]  /*1990*/  ENDCOLLECTIVE ;  /* 0x000000000000791b */ /* 0x003fe20003800000 */
.L_x_3216:
        /* <DEDUP_REMOVED lines=9> */
.L_x_3217:
[----:B------:R-:W-:Y:S02]  /*1a30*/  ISETP.GE.AND P5, PT, R24, 0x4, PT ;  /* 0x000000041800780c */ /* 0x000fe40003fa6270 */
[----:B------:R-:W-:Y:S02]  /*1a40*/  ISETP.NE.AND P4, PT, R23, RZ, PT ;  /* 0x000000ff1700720c */ /* 0x000fe40003f85270 */
[----:B------:R-:W-:Y:S01]  /*1a50*/  MOV R11, R22 ;  /* 0x00000016000b7202 */ /* 0x000fe20000000f00 */
[----:B------:R-:W-:-:S10]  /*1a60*/  IMAD.MOV.U32 R26, RZ, RZ, R27 ;  /* 0x000000ffff1a7224 */ /* 0x000fd400078e001b */
[----:B------:R-:W-:Y:S05]  /*1a70*/  WARPSYNC.COLLECTIVE R0, `(.L_x_3218) ;  /* 0x0000000000087348 */ /* 0x000fea0003c00000 */
[----:B------:R0:W1:Y:S02]  /*1a80*/  SHFL.UP P0, R27, R11, R2, R9 ;  /* 0x040000020b1b7389 */ /* 0x0000640000000009 */
[----:B01----:R-:W-:Y:S01]  /*1a90*/  ENDCOLLECTIVE ;  /* 0x000000000000791b */ /* 0x003fe20003800000 */
.L_x_3218:
[----:B------:R-:W-:Y:S01]  /*1aa0*/  @P5 IADD3 R23, R23, R26, RZ ;  /* 0x0000001a17175210 */ /* 0x000fe20007ffe0ff */
[----:B------:R-:W-:Y:S02]  /*1ab0*/  IMAD.MOV.U32 R11, RZ, RZ, R4 ;  /* 0x000000ffff0b7224 */ /* 0x000fe400078e0004 */
[----:B------:R-:W-:-:S07]  /*1ac0*/  IMAD.MOV.U32 R25, RZ, RZ, R27 ;  /* 0x000000ffff197224 */ /* 0x000fce00078e001b */
[----:B------:R-:W-:Y:S05]  /*1ad0*/  WARPSYNC.COLLECTIVE R0, `(.L_x_3219) ;  /* 0x0000000000087348 */ /* 0x000fea0003c00000 */
[----:B------:R0:W1:Y:S02]  /*1ae0*/  SHFL.UP P0, R27, R11, R2, R9 ;  /* 0x040000020b1b7389 */ /* 0x0000640000000009 */
[----:B01----:R-:W-:Y:S01]  /*1af0*/  ENDCOLLECTIVE ;  /* 0x000000000000791b */ /* 0x003fe20003800000 */
.L_x_3219:
        /* <DEDUP_REMOVED lines=9> */
.L_x_3220:
        /* <DEDUP_REMOVED lines=8> */
.L_x_3221:
[----:B------:R-:W-:Y:S01]  /*1c10*/  @P6 IADD3 R23, R23, R26, RZ ;  /* 0x0000001a17176210 */ /* 0x000fe20007ffe0ff */
[----:B------:R-:W-:Y:S01]  /*1c20*/  IMAD.MOV.U32 R11, RZ, RZ, R4 ;  /* 0x000000ffff0b7224 */ /* 0x000fe200078e0004 */
[----:B------:R-:W-:-:S07]  /*1c30*/  MOV R25, R27 ;  /* 0x0000001b00197202 */ /* 0x000fce0000000f00 */
[----:B------:R-:W-:Y:S05]  /*1c40*/  WARPSYNC.COLLECTIVE R0, `(.L_x_3222) ;  /* 0x0000000000087348 */ /* 0x000fea0003c00000 */
[----:B------:R0:W1:Y:S02]  /*1c50*/  SHFL.UP P0, R27, R11, R2, R9 ;  /* 0x040000020b1b7389 */ /* 0x0000640000000009 */
[----:B01----:R-:W-:Y:S01]  /*1c60*/  ENDCOLLECTIVE ;  /* 0x000000000000791b */ /* 0x003fe20003800000 */
.L_x_3222:
        /* <DEDUP_REMOVED lines=9> */
.L_x_3223:
[----:B------:R-:W-:Y:S01]  /*1d00*/  ISETP.NE.AND P5, PT, R23, RZ, PT ;  /* 0x000000ff1700720c */ /* 0x000fe20003fa5270 */
[----:B------:R-:W-:Y:S02]  /*1d10*/  IMAD.MOV.U32 R11, RZ, RZ, R22 ;  /* 0x000000ffff0b7224 */ /* 0x000fe400078e0016 */
[----:B------:R-:W-:-:S10]  /*1d20*/  IMAD.MOV.U32 R26, RZ, RZ, R27 ;  /* 0x000000ffff1a7224 */ /* 0x000fd400078e001b */
[----:B------:R-:W-:Y:S05]  /*1d30*/  WARPSYNC.COLLECTIVE R0, `(.L_x_3224) ;  /* 0x0000000000087348 */ /* 0x000fea0003c00000 */
[----:B------:R0:W1:Y:S02]  /*1d40*/  SHFL.UP P0, R27, R11, R2, R9 ;  /* 0x040000020b1b7389 */ /* 0x0000640000000009 */
[----:B01----:R-:W-:Y:S01]  /*1d50*/  ENDCOLLECTIVE ;  /* 0x000000000000791b */ /* 0x003fe20003800000 */
.L_x_3224:
[----:B------:R-:W-:Y:S01]  /*1d60*/  @P4 IADD3 R23, R23, R26, RZ ;  /* 0x0000001a17174210 */ /* 0x000fe20007ffe0ff */
[----:B------:R-:W-:Y:S01]  /*1d70*/  IMAD.MOV.U32 R11, RZ, RZ, R4 ;  /* 0x000000ffff0b7224 */ /* 0x000fe200078e0004 */
[----:B------:R-:W-:-:S07]  /*1d80*/  MOV R25, R27 ;  /* 0x0000001b00197202 */ /* 0x000fce0000000f00 */
[----:B------:R-:W-:Y:S05]  /*1d90*/  WARPSYNC.COLLECTIVE R0, `(.L_x_3225) ;  /* 0x0000000000087348 */ /* 0x000fea0003c00000 */
[----:B------:R0:W1:Y:S02]  /*1da0*/  SHFL.UP P0, R27, R11, R2, R9 ;  /* 0x040000020b1b7389 */ /* 0x0000640000000009 */
[----:B01----:R-:W-:Y:S01]  /*1db0*/  ENDCOLLECTIVE ;  /* 0x000000000000791b */ /* 0x003fe20003800000 */
.L_x_3225:
        /* <DEDUP_REMOVED lines=9> */
.L_x_3226:
[----:B------:R-:W-:Y:S01]  /*1e50*/  IMAD.MOV.U32 R11, RZ, RZ, R22 ;  /* 0x000000ffff0b7224 */ /* 0x000fe200078e0016 */
[----:B------:R-:W-:-:S07]  /*1e60*/  MOV R25, R27 ;  /* 0x0000001b00197202 */ /* 0x000fce0000000f00 */
[----:B------:R-:W-:Y:S05]  /*1e70*/  WARPSYNC.COLLECTIVE R0, `(.L_x_3227) ;  /* 0x0000000000087348 */ /* 0x000fea0003c00000 */
[----:B------:R0:W1:Y:S02]  /*1e80*/  SHFL.UP P0, R27, R11, R2, R9 ;  /* 0x040000020b1b7389 */ /* 0x0000640000000009 */
[----:B01----:R-:W-:Y:S01]  /*1e90*/  ENDCOLLECTIVE ;  /* 0x000000000000791b */ /* 0x003fe20003800000 */
.L_x_3227:
[----:B------:R-:W-:Y:S01]  /*1ea0*/  IMAD.MOV.U32 R11, RZ, RZ, R4 ;  /* 0x000000ffff0b7224 */ /* 0x000fe200078e0004 */
[----:B------:R-:W-:-:S07]  /*1eb0*/  MOV R22, R27 ;  /* 0x0000001b00167202 */ /* 0x000fce0000000f00 */
[----:B------:R-:W-:Y:S05]  /*1ec0*/  WARPSYNC.COLLECTIVE R0, `(.L_x_3228) ;  /* 0x0000000000087348 */ /* 0x000fea0003c00000 */
[----:B------:R0:W1:Y:S02]  /*1ed0*/  SHFL.UP P0, R27, R11, R2, R9 ;  /* 0x040000020b1b7389 */ /* 0x0000640000000009 */
[----:B01----:R-:W-:Y:S01]  /*1ee0*/  ENDCOLLECTIVE ;  /* 0x000000000000791b */ /* 0x003fe20003800000 */
.L_x_3228:
[----:B------:R-:W-:Y:S02]  /*1ef0*/  MOV R4, R27 ;  /* 0x0000001b00047202 */ /* 0x000fe40000000f00 */
[----:B------:R-:W-:-:S05]  /*1f00*/  LEA R27, R6, R3, 0x18 ;  /* 0x00000003061b7211 */ /* 0x000fca00078ec0ff */
[----:B------:R-:W-:Y:S01]  /*1f10*/  IMAD R27, R24, 0x3c, R27 ;  /* 0x0000003c181b7824 */ /* 0x000fe200078e021b */
[----:B------:R-:W-:Y:S06]  /*1f20*/  BRA `(.L_x_3229) ;  /* 0xfffffff000f07947 */ /* 0x000fec000383ffff */
.L_x_3230:
        /* <DEDUP_REMOVED lines=13> */
.L_x_4501:


//--------------------- .text._Z30group_norm_nhwc_fwd_sum_kernelI11Bf16IOFp16WLi192EEv26Group_norm_nhwc_fwd_params --------------------------
	.section	.text._Z30group_norm_nhwc_fwd_sum_kernelI11Bf16IOFp16WLi192EEv26Group_norm_nhwc_fwd_params,"ax",@progbits
	.align	128
        .global         _Z30group_norm_nhwc_fwd_sum_kernelI11Bf16IOFp16WLi192EEv26Group_norm_nhwc_fwd_params
        .type           _Z30group_norm_nhwc_fwd_sum_kernelI11Bf16IOFp16WLi192EEv26Group_norm_nhwc_fwd_params,@function
        .size           _Z30group_norm_nhwc_fwd_sum_kernelI11Bf16IOFp16WLi192EEv26Group_norm_nhwc_fwd_params,(.L_x_4502 - _Z30group_norm_nhwc_fwd_sum_kernelI11Bf16IOFp16WLi192EEv26Group_norm_nhwc_fwd_params)
        .other          _Z30group_norm_nhwc_fwd_sum_kernelI11Bf16IOFp16WLi192EEv26Group_norm_nhwc_fwd_params,@"STO_CUDA_ENTRY STV_DEFAULT"
_Z30group_norm_nhwc_fwd_sum_kernelI11Bf16IOFp16WLi192EEv26Group_norm_nhwc_fwd_params:
.text._Z30group_norm_nhwc_fwd_sum_kernelI11Bf16IOFp16WLi192EEv26Group_norm_nhwc_fwd_params:
        /* <DEDUP_REMOVED lines=40> */
.L_x_3233:
        /* <DEDUP_REMOVED lines=28> */
.L_x_3232:
        /* <DEDUP_REMOVED lines=14> */
.L_x_3234:
        /* <DEDUP_REMOVED lines=98> */
.L_x_3231:
        /* <DEDUP_REMOVED lines=140> */
.L_x_3256:
        /* <DEDUP_REMOVED lines=48> */
.L_x_3236:
[----:B------:R-:W-:Y:S05]  /*1700*/  BSYNC B0 ;  /* 0x0000000000007941 */ /* 0x000fea0003800000 */
.L_x_3235:
        /* <DEDUP_REMOVED lines=44> */
.L_x_3237:
        /* <DEDUP_REMOVED lines=8> */
.L_x_3238:
[----:B------:R-:W-:Y:S01]  /*1a50*/  MOV R23, R24 ;  /* 0x0000001800177202 */ /* 0x000fe20000000f00 */
[----:B------:R-:W-:-:S07]  /*1a60*/  IMAD.MOV.U32 R0, RZ, RZ, R28 ;  /* 0x000000ffff007224 */ /* 0x000fce00078e001c */
[----:B------:R-:W-:Y:S05]  /*1a70*/  WARPSYNC.COLLECTIVE R26, `(.L_x_3239) ;  /* 0x000000001a087348 */ /* 0x000fea0003c00000 */
[----:B------:R0:W1:Y:S02]  /*1a80*/  SHFL.UP P0, R28, R23, R22, R25 ;  /* 0x04000016171c7389 */ /* 0x0000640000000019 */
[----:B01----:R-:W-:Y:S01]  /*1a90*/  ENDCOLLECTIVE ;  /* 0x000000000000791b */ /* 0x003fe20003800000 */
.L_x_3239:
[----:B------:R-:W-:Y:S01]  /*1aa0*/  IMAD.MOV.U32 R23, RZ, RZ, R2 ;  /* 0x000000ffff177224 */ /* 0x000fe200078e0002 */
[----:B------:R-:W-:Y:S01]  /*1ab0*/  ISETP.GE.AND P0, PT, R29, 0x1, PT ;  /* 0x000000011d00780c */ /* 0x000fe20003f06270 */
[----:B------:R-:W-:-:S12]  /*1ac0*/  FADD.FTZ R28, R24, R28 ;  /* 0x0000001c181c7221 */ /* 0x000fd80000010000 */
[----:B------:R-:W-:-:S07]  /*1ad0*/  @P0 FSEL R24, R28, R24, !P6 ;  /* 0x000000181c180208 */ /* 0x000fce0007000000 */
[----:B------:R-:W-:Y:S05]  /*1ae0*/  WARPSYNC.COLLECTIVE R26, `(.L_x_3240) ;  /* 0x000000001a087348 */ /* 0x000fea0003c00000 */
[----:B------:R0:W1:Y:S02]  /*1af0*/  SHFL.UP P0, R28, R23, R22, R25 ;  /* 0x04000016171c7389 */ /* 0x0000640000000019 */
[----:B01----:R-:W-:Y:S01]  /*1b00*/  ENDCOLLECTIVE ;  /* 0x000000000000791b */ /* 0x003fe20003800000 */
.L_x_3240:
        /* <DEDUP_REMOVED lines=11> */
.L_x_3241:
[----:B------:R-:W-:Y:S01]  /*1bc0*/  IMAD.MOV.U32 R23, RZ, RZ, R24 ;  /* 0x000000ffff177224 */ /* 0x000fe200078e0018 */
[----:B------:R-:W-:-:S07]  /*1bd0*/  MOV R0, R28 ;  /* 0x0000001c00007202 */ /* 0x000fce0000000f00 */
[----:B------:R-:W-:Y:S05]  /*1be0*/  WARPSYNC.COLLECTIVE R26, `(.L_x_3242) ;  /* 0x000000001a087348 */ /* 0x000fea0003c00000 */
[----:B------:R0:W1:Y:S02]  /*1bf0*/  SHFL.UP P0, R28, R23, R22, R25 ;  /* 0x04000016171c7389 */ /* 0x0000640000000019 */
[----:B01----:R-:W-:Y:S01]  /*1c00*/  ENDCOLLECTIVE ;  /* 0x000000000000791b */ /* 0x003fe20003800000 */
.L_x_3242:
[----:B------:R-:W-:Y:S01]  /*1c10*/  IMAD.MOV.U32 R23, RZ, RZ, R2 ;  /* 0x000000ffff177224 */ /* 0x000fe200078e0002 */
[----:B------:R-:W-:Y:S01]  /*1c20*/  ISETP.GE.AND P0, PT, R29, 0x2, PT ;  /* 0x000000021d00780c */ /* 0x000fe20003f06270 */
[----:B------:R-:W-:-:S12]  /*1c30*/  FADD.FTZ R28, R24, R28 ;  /* 0x0000001c181c7221 */ /* 0x000fd80000010000 */
[----:B------:R-:W-:-:S07]  /*1c40*/  @P0 FSEL R24, R28, R24, !P6 ;  /* 0x000000181c180208 */ /* 0x000fce0007000000 */
[----:B------:R-:W-:Y:S05]  /*1c50*/  WARPSYNC.COLLECTIVE R26, `(.L_x_3243) ;  /* 0x000000001a087348 */ /* 0x000fea0003c00000 */
[----:B------:R0:W1:Y:S02]  /*1c60*/  SHFL.UP P0, R28, R23, R22, R25 ;  /* 0x04000016171c7389 */ /* 0x0000640000000019 */
[----:B01----:R-:W-:Y:S01]  /*1c70*/  ENDCOLLECTIVE ;  /* 0x000000000000791b */ /* 0x003fe20003800000 */
.L_x_3243:
        /* <DEDUP_REMOVED lines=11> */
.L_x_3244:
[----:B------:R-:W-:Y:S02]  /*1d30*/  IMAD.MOV.U32 R23, RZ, RZ, R24 ;  /* 0x000000ffff177224 */ /* 0x000fe400078e0018 */
[----:B------:R-:W-:-:S07]  /*1d40*/  IMAD.MOV.U32 R0, RZ, RZ, R28 ;  /* 0x000000ffff007224 */ /* 0x000fce00078e001c */
[----:B------:R-:W-:Y:S05]  /*1d50*/  WARPSYNC.COLLECTIVE R26, `(.L_x_3245) ;  /* 0x000000001a087348 */ /* 0x000fea0003c00000 */
[----:B------:R0:W1:Y:S02]  /*1d60*/  SHFL.UP P0, R28, R23, R22, R25 ;  /* 0x04000016171c7389 */ /* 0x0000640000000019 */
[----:B01----:R-:W-:Y:S01]  /*1d70*/  ENDCOLLECTIVE ;  /* 0x000000000000791b */ /* 0x003fe20003800000 */
.L_x_3245:
[----:B------:R-:W-:Y:S02]  /*1d80*/  MOV R23, R2 ;  /* 0x0000000200177202 */ /* 0x000fe40000000f00 */
[----:B------:R-:W-:Y:S01]  /*1d90*/  ISETP.GE.AND P0, PT, R29, 0x4, PT ;  /* 0x000000041d00780c */ /* 0x000fe20003f06270 */
[----:B------:R-:W-:-:S12]  /*1da0*/  FADD.FTZ R28, R24, R28 ;  /* 0x0000001c181c7221 */ /* 0x000fd80000010000 */
[----:B------:R-:W-:-:S07]  /*1db0*/  @P0 FSEL R24, R28, R24, !P6 ;  /* 0x000000181c180208 */ /* 0x000fce0007000000 */
[----:B------:R-:W-:Y:S05]  /*1dc0*/  WARPSYNC.COLLECTIVE R26, `(.L_x_3246) ;  /* 0x000000001a087348 */ /* 0x000fea0003c00000 */
[----:B------:R0:W1:Y:S02]  /*1dd0*/  SHFL.UP P0, R28, R23, R22, R25 ;  /* 0x04000016171c7389 */ /* 0x0000640000000019 */
[----:B01----:R-:W-:Y:S01]  /*1de0*/  ENDCOLLECTIVE ;  /* 0x000000000000791b */ /* 0x003fe20003800000 */
.L_x_3246:
        /* <DEDUP_REMOVED lines=11> */
.L_x_3247:
[----:B------:R-:W-:Y:S01]  /*1ea0*/  MOV R23, R24 ;  /* 0x0000001800177202 */ /* 0x000fe20000000f00 */
[----:B------:R-:W-:-:S07]  /*1eb0*/  IMAD.MOV.U32 R0, RZ, RZ, R28 ;  /* 0x000000ffff007224 */ /* 0x000fce00078e001c */
[----:B------:R-:W-:Y:S05]  /*1ec0*/  WARPSYNC.COLLECTIVE R26, `(.L_x_3248) ;  /* 0x000000001a087348 */ /* 0x000fea0003c00000 */
[----:B------:R0:W1:Y:S02]  /*1ed0*/  SHFL.UP P0, R28, R23, R22, R25 ;  /* 0x04000016171c7389 */ /* 0x0000640000000019 */
[----:B01----:R-:W-:Y:S01]  /*1ee0*/  ENDCOLLECTIVE ;  /* 0x000000000000791b */ /* 0x003fe20003800000 */
.L_x_3248:
[----:B------:R-:W-:Y:S01]  /*1ef0*/  IMAD.MOV.U32 R23, RZ, RZ, R2 ;  /* 0x000000ffff177224 */ /* 0x000fe200078e0002 */
[----:B------:R-:W-:Y:S01]  /*1f00*/  ISETP.GE.AND P0, PT, R29, 0x8, PT ;  /* 0x000000081d00780c */ /* 0x000fe20003f06270 */
[----:B------:R-:W-:-:S12]  /*1f10*/  FADD.FTZ R28, R24, R28 ;  /* 0x0000001c181c7221 */ /* 0x000fd80000010000 */
[----:B------:R-:W-:-:S07]  /*1f20*/  @P0 FSEL R24, R28, R24, !P6 ;  /* 0x000000181c180208 */ /* 0x000fce0007000000 */
[----:B------:R-:W-:Y:S05]  /*1f30*/  WARPSYNC.COLLECTIVE R26, `(.L_x_3249) ;  /* 0x000000001a087348 */ /* 0x000fea0003c00000 */
[----:B------:R0:W1:Y:S02]  /*1f40*/  SHFL.UP P0, R28, R23, R22, R25 ;  /* 0x04000016171c7389 */ /* 0x0000640000000019 */
[----:B01----:R-:W-:Y:S01]  /*1f50*/  ENDCOLLECTIVE ;  /* 0x000000000000791b */ /* 0x003fe20003800000 */
.L_x_3249:
        /* <DEDUP_REMOVED lines=11> */
.L_x_3250:
[----:B------:R-:W-:Y:S01]  /*2010*/  IMAD.MOV.U32 R23, RZ, RZ, R24 ;  /* 0x000000ffff177224 */ /* 0x000fe200078e0018 */
[----:B------:R-:W-:-:S13]  /*2020*/  ISETP.GE.AND P0, PT, R29, 0x10, PT ;  /* 0x000000101d00780c */ /* 0x000fda0003f06270 */
[----:B------:R-:W-:-:S07]  /*2030*/  @P0 IADD3 R27, R27, R28, RZ ;  /* 0x0000001c1b1b0210 */ /* 0x000fce0007ffe0ff */
[----:B------:R-:W-:Y:S05]  /*2040*/  WARPSYNC.COLLECTIVE R26, `(.L_x_3251) ;  /* 0x000000001a087348 */ /* 0x000fea0003c00000 */
[----:B------:R0:W1:Y:S02]  /*2050*/  SHFL.UP P0, R28, R23, R22, R25 ;  /* 0x04000016171c7389 */ /* 0x0000640000000019 */
[----:B01----:R-:W-:Y:S01]  /*2060*/  ENDCOLLECTIVE ;  /* 0x000000000000791b */ /* 0x003fe20003800000 */
.L_x_3251:
[----:B------:R-:W-:Y:S01]  /*2070*/  MOV R23, R2 ;  /* 0x0000000200177202 */ /* 0x000fe20000000f00 */
[----:B------:R-:W-:-:S07]  /*2080*/  IMAD.MOV.U32 R0, RZ, RZ, R28 ;  /* 0x000000ffff007224 */ /* 0x000fce00078e001c */
[----:B------:R-:W-:Y:S05]  /*2090*/  WARPSYNC.COLLECTIVE R26, `(.L_x_3252) ;  /* 0x000000001a087348 */ /* 0x000fea0003c00000 */
[----:B------:R0:W1:Y:S02]  /*20a0*/  SHFL.UP P0, R28, R23, R22, R25 ;  /* 0x04000016171c7389 */ /* 0x0000640000000019 */
[----:B01----:R-:W-:Y:S01]  /*20b0*/  ENDCOLLECTIVE ;  /* 0x000000000000791b */ /* 0x003fe20003800000 */
.L_x_3252:
        /* <DEDUP_REMOVED lines=12> */
.L_x_3253:
[----:B------:R-:W-:Y:S02]  /*2180*/  IMAD.MOV.U32 R23, RZ, RZ, R24 ;  /* 0x000000ffff177224 */ /* 0x000fe400078e0018 */
[----:B------:R-:W-:-:S07]  /*2190*/  IMAD.MOV.U32 R29, RZ, RZ, R28 ;  /* 0x000000ffff1d7224 */ /* 0x000fce00078e001c */
[----:B------:R-:W-:Y:S05]  /*21a0*/  WARPSYNC.COLLECTIVE R26, `(.L_x_3254) ;  /* 0x000000001a087348 */ /* 0x000fea0003c00000 */
[----:B------:R0:W1:Y:S02]  /*21b0*/  SHFL.UP P0, R28, R23, R22, R25 ;  /* 0x04000016171c7389 */ /* 0x0000640000000019 */
[----:B01----:R-:W-:Y:S01]  /*21c0*/  ENDCOLLECTIVE ;  /* 0x000000000000791b */ /* 0x003fe20003800000 */
.L_x_3254:
[----:B------:R-:W-:Y:S01]  /*21d0*/  IMAD.MOV.U32 R23, RZ, RZ, R2 ;  /* 0x000000ffff177224 */ /* 0x000fe200078e0002 */
[----:B------:R-:W-:-:S07]  /*21e0*/  MOV R24, R28 ;  /* 0x0000001c00187202 */ /* 0x000fce0000000f00 */
[----:B------:R-:W-:Y:S05]  /*21f0*/  WARPSYNC.COLLECTIVE R26, `(.L_x_3255) ;  /* 0x000000001a087348 */ /* 0x000fea0003c00000 */
[----:B------:R0:W1:Y:S02]  /*2200*/  SHFL.UP P0, R28, R23, R22, R25 ;  /* 0x04000016171c7389 */ /* 0x0000640000000019 */
[----:B01----:R-:W-:Y:S01]  /*2210*/  ENDCOLLECTIVE ;  /* 0x000000000000791b */ /* 0x003fe20003800000 */
.L_x_3255:
[----:B------:R-:W-:Y:S05]  /*2220*/  BRA `(.L_x_3256) ;  /* 0xfffffff000747947 */ /* 0x000fea000383ffff */
.L_x_3257:
        /* <DEDUP_REMOVED lines=13> */
.L_x_4502:


//--------------------- .text._Z30group_norm_nhwc_fwd_sum_kernelI11Bf16IOFp16WLi448EEv26Group_norm_nhwc_fwd_params --------------------------
	.section	.text._Z30group_norm_nhwc_fwd_sum_kernelI11Bf16IOFp16WLi448EEv26Group_norm_nhwc_fwd_params,"ax",@progbits
	.align	128
        .global         _Z30group_norm_nhwc_fwd_sum_kernelI11Bf16IOFp16WLi448EEv26Group_norm_nhwc_fwd_params
        .type           _Z30group_norm_nhwc_fwd_sum_kernelI11Bf16IOFp16WLi448EEv26Group_norm_nhwc_fwd_params,@function
        .size           _Z30group_norm_nhwc_fwd_sum_kernelI11Bf16IOFp16WLi448EEv26Group_norm_nhwc_fwd_params,(.L_x_4503 - _Z30group_norm_nhwc_fwd_sum_kernelI11Bf16IOFp16WLi448EEv26Group_norm_nhwc_fwd_params)
        .other          _Z30group_norm_nhwc_fwd_sum_kernelI11Bf16IOFp16WLi448EEv26Group_norm_nhwc_fwd_params,@"STO_CUDA_ENTRY STV_DEFAULT"
_Z30group_norm_nhwc_fwd_sum_kernelI11Bf16IOFp16WLi448EEv26Group_norm_nhwc_fwd_params:
.text._Z30group_norm_nhwc_fwd_sum_kernelI11Bf16IOFp16WLi448EEv26Group_norm_nhwc_fwd_params:
        /* <DEDUP_REMOVED lines=42> */
.L_x_3260:
        /* <DEDUP_REMOVED lines=26> */
.L_x_3259:
        /* <DEDUP_REMOVED lines=14> */
.L_x_3261:
        /* <DEDUP_REMOVED lines=96> */
.L_x_3258:
        /* <DEDUP_REMOVED lines=219> */
.L_x_3283:
        /* <DEDUP_REMOVED lines=114> */
.L_x_3263:
[----:B------:R-:W-:Y:S05]  /*1ff0*/  BSYNC B0 ;  /* 0x0000000000007941 */ /* 0x000fea0003800000 */
.L_x_3262:
        /* <DEDUP_REMOVED lines=45> */
.L_x_3264:
        /* <DEDUP_REMOVED lines=10> */
.L_x_3265:
        /* <DEDUP_REMOVED lines=8> */
.L_x_3266:
[----:B------:R-:W-:Y:S01]  /*23f0*/  FADD.FTZ R3, R4, R0 ;  /* 0x0000000004037221 */ /* 0x000fe20000010000 */
[----:B------:R-:W-:-:S04]  /*2400*/  HFMA2.MMA R0, -RZ, RZ, 0, 5.9604644775390625e-08 ;  /* 0x00000001ff007435 */ /* 0x000fc800000001ff */
[----:B------:R-:W-:Y:S01]  /*2410*/  @P1 FSEL R4, R3, R4, !P0 ;  /* 0x0000000403041208 */ /* 0x000fe20004000000 */
[----:B------:R-:W-:-:S07]  /*2420*/  IMAD.MOV.U32 R3, RZ, RZ, R2 ;  /* 0x000000ffff037224 */ /* 0x000fce00078e0002 */
[----:B------:R-:W-:Y:S05]  /*2430*/  WARPSYNC.COLLECTIVE R50, `(.L_x_3267) ;  /* 0x0000000032087348 */ /* 0x000fea0003c00000 */
[----:B------:R0:W1:Y:S02]  /*2440*/  SHFL.UP P6, R0, R3, R0, R49 ;  /* 0x0400000003007389 */ /* 0x00006400000c0031 */
[----:B01----:R-:W-:Y:S01]  /*2450*/  ENDCOLLECTIVE ;  /* 0x000000000000791b */ /* 0x003fe20003800000 */
.L_x_3267:
        /* <DEDUP_REMOVED lines=11> */
.L_x_3268:
[----:B------:R-:W-:Y:S02]  /*2510*/  IMAD.MOV.U32 R3, RZ, RZ, R4 ;  /* 0x000000ffff037224 */ /* 0x000fe400078e0004 */
[----:B------:R-:W-:Y:S01]  /*2520*/  IMAD.MOV.U32 R52, RZ, RZ, R0 ;  /* 0x000000ffff347224 */ /* 0x000fe200078e0000 */
[----:B------:R-:W-:-:S04]  /*2530*/  HFMA2.MMA R0, -RZ, RZ, 0, 1.1920928955078125e-07 ;  /* 0x00000002ff007435 */ /* 0x000fc800000001ff */
[----:B------:R-:W-:-:S07]  /*2540*/  @P0 IADD3 R5, R5, R52, RZ ;  /* 0x0000003405050210 */ /* 0x000fce0007ffe0ff */
[----:B------:R-:W-:Y:S05]  /*2550*/  WARPSYNC.COLLECTIVE R50, `(.L_x_3269) ;  /* 0x0000000032087348 */ /* 0x000fea0003c00000 */
[----:B------:R0:W1:Y:S02]  /*2560*/  SHFL.UP P6, R0, R3, R0, R49 ;  /* 0x0400000003007389 */ /* 0x00006400000c0031 */
[----:B01----:R-:W-:Y:S01]  /*2570*/  ENDCOLLECTIVE ;  /* 0x000000000000791b */ /* 0x003fe20003800000 */
.L_x_3269:
[----:B------:R-:W-:Y:S01]  /*2580*/  FADD.FTZ R3, R4, R0 ;  /* 0x0000000004037221 */ /* 0x000fe20000010000 */
[----:B------:R-:W-:-:S04]  /*2590*/  IMAD.MOV.U32 R0, RZ, RZ, 0x2 ;  /* 0x00000002ff007424 */ /* 0x000fc800078e00ff */
[----:B------:R-:W-:Y:S01]  /*25a0*/  @P0 FSEL R4, R3, R4, !P1 ;  /* 0x0000000403040208 */ /* 0x000fe20004800000 */
[----:B------:R-:W-:-:S07]  /*25b0*/  IMAD.MOV.U32 R3, RZ, RZ, R2 ;  /* 0x000000ffff037224 */ /* 0x000fce00078e0002 */
[----:B------:R-:W-:Y:S05]  /*25c0*/  WARPSYNC.COLLECTIVE R50, `(.L_x_3270) ;  /* 0x0000000032087348 */ /* 0x000fea0003c00000 */
[----:B------:R0:W1:Y:S02]  /*25d0*/  SHFL.UP P6, R0, R3, R0, R49 ;  /* 0x0400000003007389 */ /* 0x00006400000c0031 */
[----:B01----:R-:W-:Y:S01]  /*25e0*/  ENDCOLLECTIVE ;  /* 0x000000000000791b */ /* 0x003fe20003800000 */
.L_x_3270:
        /* <DEDUP_REMOVED lines=11> */
.L_x_3271:
[----:B------:R-:W-:Y:S01]  /*26a0*/  IMAD.MOV.U32 R3, RZ, RZ, R4 ;  /* 0x000000ffff037224 */ /* 0x000fe200078e0004 */
[----:B------:R-:W-:Y:S01]  /*26b0*/  MOV R52, R0 ;  /* 0x0000000000347202 */ /* 0x000fe20000000f00 */
[----:B------:R-:W-:-:S04]  /*26c0*/  IMAD.MOV.U32 R0, RZ, RZ, 0x4 ;  /* 0x00000004ff007424 */ /* 0x000fc800078e00ff */
[----:B------:R-:W-:-:S07]  /*26d0*/  @P0 IMAD.IADD R5, R5, 0x1, R52 ;  /* 0x0000000105050824 */ /* 0x000fce00078e0234 */
[----:B------:R-:W-:Y:S05]  /*26e0*/  WARPSYNC.COLLECTIVE R50, `(.L_x_3272) ;  /* 0x0000000032087348 */ /* 0x000fea0003c00000 */
[----:B------:R0:W1:Y:S02]  /*26f0*/  SHFL.UP P6, R0, R3, R0, R49 ;  /* 0x0400000003007389 */ /* 0x00006400000c0031 */
[----:B01----:R-:W-:Y:S01]  /*2700*/  ENDCOLLECTIVE ;  /* 0x000000000000791b */ /* 0x003fe20003800000 */
.L_x_3272:
[----:B------:R-:W-:Y:S01]  /*2710*/  FADD.FTZ R3, R4, R0 ;  /* 0x0000000004037221 */ /* 0x000fe20000010000 */
[----:B------:R-:W-:-:S04]  /*2720*/  HFMA2.MMA R0, -RZ, RZ, 0, 2.384185791015625e-07 ;  /* 0x00000004ff007435 */ /* 0x000fc800000001ff */
[----:B------:R-:W-:Y:S01]  /*2730*/  @P0 FSEL R4, R3, R4, !P1 ;  /* 0x0000000403040208 */ /* 0x000fe20004800000 */
[----:B------:R-:W-:-:S07]  /*2740*/  IMAD.MOV.U32 R3, RZ, RZ, R2 ;  /* 0x000000ffff037224 */ /* 0x000fce00078e0002 */
[----:B------:R-:W-:Y:S05]  /*2750*/  WARPSYNC.COLLECTIVE R50, `(.L_x_3273) ;  /* 0x0000000032087348 */ /* 0x000fea0003c00000 */
[----:B------:R0:W1:Y:S02]  /*2760*/  SHFL.UP P6, R0, R3, R0, R49 ;  /* 0x0400000003007389 */ /* 0x00006400000c0031 */
[----:B01----:R-:W-:Y:S01]  /*2770*/  ENDCOLLECTIVE ;  /* 0x000000000000791b */ /* 0x003fe20003800000 */
.L_x_3273:
        /* <DEDUP_REMOVED lines=11> */
.L_x_3274:
[----:B------:R-:W-:Y:S01]  /*2830*/  MOV R3, R4 ;  /* 0x0000000400037202 */ /* 0x000fe20000000f00 */
[----:B------:R-:W-:Y:S02]  /*2840*/  IMAD.MOV.U32 R52, RZ, RZ, R0 ;  /* 0x000000ffff347224 */ /* 0x000fe400078e0000 */
[----:B------:R-:W-:Y:S02]  /*2850*/  IMAD.MOV.U32 R0, RZ, RZ, 0x8 ;  /* 0x00000008ff007424 */ /* 0x000fe400078e00ff */
[----:B------:R-:W-:-:S07]  /*2860*/  @P0 IMAD.IADD R5, R5, 0x1, R52 ;  /* 0x0000000105050824 */ /* 0x000fce00078e0234 */
[----:B------:R-:W-:Y:S05]  /*2870*/  WARPSYNC.COLLECTIVE R50, `(.L_x_3275) ;  /* 0x0000000032087348 */ /* 0x000fea0003c00000 */
[----:B------:R0:W1:Y:S02]  /*2880*/  SHFL.UP P6, R0, R3, R0, R49 ;  /* 0x0400000003007389 */ /* 0x00006400000c0031 */
[----:B01----:R-:W-:Y:S01]  /*2890*/  ENDCOLLECTIVE ;  /* 0x000000000000791b */ /* 0x003fe20003800000 */
.L_x_3275:
[----:B------:R-:W-:Y:S01]  /*28a0*/  FADD.FTZ R3, R4, R0 ;  /* 0x0000000004037221 */ /* 0x000fe20000010000 */
[----:B------:R-:W-:-:S04]  /*28b0*/  HFMA2.MMA R0, -RZ, RZ, 0, 4.76837158203125e-07 ;  /* 0x00000008ff007435 */ /* 0x000fc800000001ff */
[----:B------:R-:W-:Y:S01]  /*28c0*/  @P0 FSEL R4, R3, R4, !P1 ;  /* 0x0000000403040208 */ /* 0x000fe20004800000 */
[----:B------:R-:W-:-:S07]  /*28d0*/  IMAD.MOV.U32 R3, RZ, RZ, R2 ;  /* 0x000000ffff037224 */ /* 0x000fce00078e0002 */
[----:B------:R-:W-:Y:S05]  /*28e0*/  WARPSYNC.COLLECTIVE R50, `(.L_x_3276) ;  /* 0x0000000032087348 */ /* 0x000fea0003c00000 */
[----:B------:R0:W1:Y:S02]  /*28f0*/  SHFL.UP P6, R0, R3, R0, R49 ;  /* 0x0400000003007389 */ /* 0x00006400000c0031 */
[----:B01----:R-:W-:Y:S01]  /*2900*/  ENDCOLLECTIVE ;  /* 0x000000000000791b */ /* 0x003fe20003800000 */
.L_x_3276:
        /* <DEDUP_REMOVED lines=11> */
.L_x_3277:
        /* <DEDUP_REMOVED lines=8> */
.L_x_3278:
[----:B------:R-:W-:Y:S02]  /*2a40*/  IMAD.MOV.U32 R3, RZ, RZ, R2 ;  /* 0x000000ffff037224 */ /* 0x000fe400078e0002 */
[----:B------:R-:W-:Y:S01]  /*2a50*/  IMAD.MOV.U32 R52, RZ, RZ, R0 ;  /* 0x000000ffff347224 */ /* 0x000fe200078e0000 */
[----:B------:R-:W-:-:S07]  /*2a60*/  MOV R0, 0x10 ;  /* 0x0000001000007802 */ /* 0x000fce0000000f00 */
[----:B------:R-:W-:Y:S05]  /*2a70*/  WARPSYNC.COLLECTIVE R50, `(.L_x_3279) ;  /* 0x0000000032087348 */ /* 0x000fea0003c00000 */
[----:B------:R0:W1:Y:S02]  /*2a80*/  SHFL.UP P6, R0, R3, R0, R49 ;  /* 0x0400000003007389 */ /* 0x00006400000c0031 */
[----:B01----:R-:W-:Y:S01]  /*2a90*/  ENDCOLLECTIVE ;  /* 0x000000000000791b */ /* 0x003fe20003800000 */
.L_x_3279:
        /* <DEDUP_REMOVED lines=11> */
.L_x_3280:
        /* <DEDUP_REMOVED lines=8> */
.L_x_3281:
[----:B------:R-:W-:Y:S02]  /*2bd0*/  IMAD.MOV.U32 R3, RZ, RZ, R2 ;  /* 0x000000ffff037224 */ /* 0x000fe400078e0002 */
[----:B------:R-:W-:Y:S01]  /*2be0*/  IMAD.MOV.U32 R4, RZ, RZ, R0 ;  /* 0x000000ffff047224 */ /* 0x000fe200078e0000 */
[----:B------:R-:W-:-:S11]  /*2bf0*/  HFMA2.MMA R0, -RZ, RZ, 0, 5.9604644775390625e-08 ;  /* 0x00000001ff007435 */ /* 0x000fd600000001ff */
[----:B------:R-:W-:Y:S05]  /*2c00*/  WARPSYNC.COLLECTIVE R50, `(.L_x_3282) ;  /* 0x0000000032087348 */ /* 0x000fea0003c00000 */
[----:B------:R0:W1:Y:S02]  /*2c10*/  SHFL.UP P6, R0, R3, R0, R49 ;  /* 0x0400000003007389 */ /* 0x00006400000c0031 */
[----:B01----:R-:W-:Y:S01]  /*2c20*/  ENDCOLLECTIVE ;  /* 0x000000000000791b */ /* 0x003fe20003800000 */
.L_x_3282:
[----:B------:R-:W-:Y:S01]  /*2c30*/  IMAD.MOV.U32 R2, RZ, RZ, R0 ;  /* 0x000000ffff027224 */ /* 0x000fe200078e0000 */
[----:B------:R-:W-:Y:S06]  /*2c40*/  BRA `(.L_x_3283) ;  /* 0xffffffec00207947 */ /* 0x000fec000383ffff */
.L_x_3284:
        /* <DEDUP_REMOVED lines=11> */
.L_x_4503:


//--------------------- .text._Z30group_norm_nhwc_fwd_sum_kernelI11Bf16IOFp16WLi256EEv26Group_norm_nhwc_fwd_params --------------------------
	.section	.text._Z30group_norm_nhwc_fwd_sum_kernelI11Bf16IOFp16WLi256EEv26Group_norm_nhwc_fwd_params,"ax",@progbits
	.align	128
        .global         _Z30group_norm_nhwc_fwd_sum_kernelI11Bf16IOFp16WLi256EEv26Group_norm_nhwc_fwd_params
        .type           _Z30group_norm_nhwc_fwd_sum_kernelI11Bf16IOFp16WLi256EEv26Group_norm_nhwc_fwd_params,@function
        .size           _Z30group_norm_nhwc_fwd_sum_kernelI11Bf16IOFp16WLi256EEv26Group_norm_nhwc_fwd_params,(.L_x_4504 - _Z30group_norm_nhwc_fwd_sum_kernelI11Bf16IOFp16WLi256EEv26Group_norm_nhwc_fwd_params)
        .other          _Z30group_norm_nhwc_fwd_sum_kernelI11Bf16IOFp16WLi256EEv26Group_norm_nhwc_fwd_params,@"STO_CUDA_ENTRY STV_DEFAULT"
_Z30group_norm_nhwc_fwd_sum_kernelI11Bf16IOFp16WLi256EEv26Group_norm_nhwc_fwd_params:
.text._Z30group_norm_nhwc_fwd_sum_kernelI11Bf16IOFp16WLi256EEv26Group_norm_nhwc_fwd_params:
        /* <DEDUP_REMOVED lines=41> */
.L_x_3287:
        /* <DEDUP_REMOVED lines=27> */
.L_x_3286:
        /* <DEDUP_REMOVED lines=15> */
.L_x_3288:
        /* <DEDUP_REMOVED lines=96> */
.L_x_3285:
        /* <DEDUP_REMOVED lines=159> */
.L_x_3309:
        /* <DEDUP_REMOVED lines=62> */
.L_x_3289:
        /* <DEDUP_REMOVED lines=43> */
.L_x_3290:
        /* <DEDUP_REMOVED lines=11> */
.L_x_3291:
[----:B------:R-:W-:Y:S01]  /*1c60*/  MOV R3, R5 ;  /* 0x0000000500037202 */ /* 0x000fe20000000f00 */
[----:B------:R-:W-:Y:S02]  /*1c70*/  IMAD.MOV.U32 R33, RZ, RZ, R0 ;  /* 0x000000ffff217224 */ /* 0x000fe400078e0000 */
[----:B------:R-:W-:Y:S02]  /*1c80*/  IMAD.MOV.U32 R0, RZ, RZ, 0x1 ;  /* 0x00000001ff007424 */ /* 0x000fe400078e00ff */
[----:B------:R-:W-:-:S07]  /*1c90*/  @P2 IMAD.IADD R6, R6, 0x1, R33 ;  /* 0x0000000106062824 */ /* 0x000fce00078e0221 */
[----:B------:R-:W-:Y:S05]  /*1ca0*/  WARPSYNC.COLLECTIVE R32, `(.L_x_3292) ;  /* 0x0000000020087348 */ /* 0x000fea0003c00000 */
[----:B------:R0:W1:Y:S02]  /*1cb0*/  SHFL.UP P0, R0, R3, R0, R31 ;  /* 0x0400000003007389 */ /* 0x000064000000001f */
[----:B01----:R-:W-:Y:S01]  /*1cc0*/  ENDCOLLECTIVE ;  /* 0x000000000000791b */ /* 0x003fe20003800000 */
.L_x_3292:
[----:B------:R-:W-:Y:S02]  /*1cd0*/  IMAD.MOV.U32 R3, RZ, RZ, R4 ;  /* 0x000000ffff037224 */ /* 0x000fe400078e0004 */
[----:B------:R-:W-:-:S05]  /*1ce0*/  FADD.FTZ R0, R5, R0 ;  /* 0x0000000005007221 */ /* 0x000fca0000010000 */
[----:B------:R-:W-:Y:S01]  /*1cf0*/  @P2 FSEL R5, R0, R5, !P1 ;  /* 0x0000000500052208 */ /* 0x000fe20004800000 */
[----:B------:R-:W-:-:S11]  /*1d00*/  HFMA2.MMA R0, -RZ, RZ, 0, 5.9604644775390625e-08 ;  /* 0x00000001ff007435 */ /* 0x000fd600000001ff */
[----:B------:R-:W-:Y:S05]  /*1d10*/  WARPSYNC.COLLECTIVE R32, `(.L_x_3293) ;  /* 0x0000000020087348 */ /* 0x000fea0003c00000 */
[----:B------:R0:W1:Y:S02]  /*1d20*/  SHFL.UP P0, R0, R3, R0, R31 ;  /* 0x0400000003007389 */ /* 0x000064000000001f */
[----:B01----:R-:W-:Y:S01]  /*1d30*/  ENDCOLLECTIVE ;  /* 0x000000000000791b */ /* 0x003fe20003800000 */
.L_x_3293:
        /* <DEDUP_REMOVED lines=11> */
.L_x_3294:
[----:B------:R-:W-:Y:S01]  /*1df0*/  IMAD.MOV.U32 R3, RZ, RZ, R5 ;  /* 0x000000ffff037224 */ /* 0x000fe200078e0005 */
[----:B------:R-:W-:Y:S01]  /*1e00*/  MOV R33, R0 ;  /* 0x0000000000217202 */ /* 0x000fe20000000f00 */
[----:B------:R-:W-:-:S03]  /*1e10*/  IMAD.MOV.U32 R0, RZ, RZ, 0x2 ;  /* 0x00000002ff007424 */ /* 0x000fc600078e00ff */
[----:B------:R-:W-:-:S07]  /*1e20*/  @P1 IADD3 R6, R6, R33, RZ ;  /* 0x0000002106061210 */ /* 0x000fce0007ffe0ff */
[----:B------:R-:W-:Y:S05]  /*1e30*/  WARPSYNC.COLLECTIVE R32, `(.L_x_3295) ;  /* 0x0000000020087348 */ /* 0x000fea0003c00000 */
[----:B------:R0:W1:Y:S02]  /*1e40*/  SHFL.UP P0, R0, R3, R0, R31 ;  /* 0x0400000003007389 */ /* 0x000064000000001f */
[----:B01----:R-:W-:Y:S01]  /*1e50*/  ENDCOLLECTIVE ;  /* 0x000000000000791b */ /* 0x003fe20003800000 */
.L_x_3295:
[----:B------:R-:W-:Y:S01]  /*1e60*/  MOV R3, R4 ;  /* 0x0000000400037202 */ /* 0x000fe20000000f00 */
[----:B------:R-:W-:-:S05]  /*1e70*/  FADD.FTZ R0, R5, R0 ;  /* 0x0000000005007221 */ /* 0x000fca0000010000 */
[----:B------:R-:W-:Y:S01]  /*1e80*/  @P1 FSEL R5, R0, R5, !P2 ;  /* 0x0000000500051208 */ /* 0x000fe20005000000 */
[----:B------:R-:W-:-:S07]  /*1e90*/  IMAD.MOV.U32 R0, RZ, RZ, 0x2 ;  /* 0x00000002ff007424 */ /* 0x000fce00078e00ff */
[----:B------:R-:W-:Y:S05]  /*1ea0*/  WARPSYNC.COLLECTIVE R32, `(.L_x_3296) ;  /* 0x0000000020087348 */ /* 0x000fea0003c00000 */
[----:B------:R0:W1:Y:S02]  /*1eb0*/  SHFL.UP P0, R0, R3, R0, R31 ;  /* 0x0400000003007389 */ /* 0x000064000000001f */
[----:B01----:R-:W-:Y:S01]  /*1ec0*/  ENDCOLLECTIVE ;  /* 0x000000000000791b */ /* 0x003fe20003800000 */
.L_x_3296:
        /* <DEDUP_REMOVED lines=11> */
.L_x_3297:
[----:B------:R-:W-:Y:S02]  /*1f80*/  IMAD.MOV.U32 R3, RZ, RZ, R5 ;  /* 0x000000ffff037224 */ /* 0x000fe400078e0005 */
[----:B------:R-:W-:Y:S01]  /*1f90*/  IMAD.MOV.U32 R33, RZ, RZ, R0 ;  /* 0x000000ffff217224 */ /* 0x000fe200078e0000 */
[----:B------:R-:W-:-:S03]  /*1fa0*/  MOV R0, 0x4 ;  /* 0x0000000400007802 */ /* 0x000fc60000000f00 */
[----:B------:R-:W-:-:S07]  /*1fb0*/  @P1 IMAD.IADD R6, R6, 0x1, R33 ;  /* 0x0000000106061824 */ /* 0x000fce00078e0221 */
[----:B------:R-:W-:Y:S05]  /*1fc0*/  WARPSYNC.COLLECTIVE R32, `(.L_x_3298) ;  /* 0x0000000020087348 */ /* 0x000fea0003c00000 */
[----:B------:R0:W1:Y:S02]  /*1fd0*/  SHFL.UP P0, R0, R3, R0, R31 ;  /* 0x0400000003007389 */ /* 0x000064000000001f */
[----:B01----:R-:W-:Y:S01]  /*1fe0*/  ENDCOLLECTIVE ;  /* 0x000000000000791b */ /* 0x003fe20003800000 */
.L_x_3298:
[----:B------:R-:W-:Y:S02]  /*1ff0*/  IMAD.MOV.U32 R3, RZ, RZ, R4 ;  /* 0x000000ffff037224 */ /* 0x000fe400078e0004 */
[----:B------:R-:W-:-:S05]  /*2000*/  FADD.FTZ R0, R5, R0 ;  /* 0x0000000005007221 */ /* 0x000fca0000010000 */
[----:B------:R-:W-:Y:S01]  /*2010*/  @P1 FSEL R5, R0, R5, !P2 ;  /* 0x0000000500051208 */ /* 0x000fe20005000000 */
[----:B------:R-:W-:-:S07]  /*2020*/  IMAD.MOV.U32 R0, RZ, RZ, 0x4 ;  /* 0x00000004ff007424 */ /* 0x000fce00078e00ff */
[----:B------:R-:W-:Y:S05]  /*2030*/  WARPSYNC.COLLECTIVE R32, `(.L_x_3299) ;  /* 0x0000000020087348 */ /* 0x000fea0003c00000 */
[----:B------:R0:W1:Y:S02]  /*2040*/  SHFL.UP P0, R0, R3, R0, R31 ;  /* 0x0400000003007389 */ /* 0x000064000000001f */
[----:B01----:R-:W-:Y:S01]  /*2050*/  ENDCOLLECTIVE ;  /* 0x000000000000791b */ /* 0x003fe20003800000 */
.L_x_3299:
        /* <DEDUP_REMOVED lines=11> */
.L_x_3300:
[----:B------:R-:W-:Y:S01]  /*2110*/  MOV R3, R5 ;  /* 0x0000000500037202 */ /* 0x000fe20000000f00 */
[----:B------:R-:W-:Y:S02]  /*2120*/  IMAD.MOV.U32 R33, RZ, RZ, R0 ;  /* 0x000000ffff217224 */ /* 0x000fe400078e0000 */
[----:B------:R-:W-:Y:S02]  /*2130*/  IMAD.MOV.U32 R0, RZ, RZ, 0x8 ;  /* 0x00000008ff007424 */ /* 0x000fe400078e00ff */
[----:B------:R-:W-:-:S07]  /*2140*/  @P1 IMAD.IADD R6, R6, 0x1, R33 ;  /* 0x0000000106061824 */ /* 0x000fce00078e0221 */
[----:B------:R-:W-:Y:S05]  /*2150*/  WARPSYNC.COLLECTIVE R32, `(.L_x_3301) ;  /* 0x0000000020087348 */ /* 0x000fea0003c00000 */
[----:B------:R0:W1:Y:S02]  /*2160*/  SHFL.UP P0, R0, R3, R0, R31 ;  /* 0x0400000003007389 */ /* 0x000064000000001f */
[----:B01----:R-:W-:Y:S01]  /*2170*/  ENDCOLLECTIVE ;  /* 0x000000000000791b */ /* 0x003fe20003800000 */
.L_x_3301:
[----:B------:R-:W-:Y:S02]  /*2180*/  IMAD.MOV.U32 R3, RZ, RZ, R4 ;  /* 0x000000ffff037224 */ /* 0x000fe400078e0004 */
[----:B------:R-:W-:-:S05]  /*2190*/  FADD.FTZ R0, R5, R0 ;  /* 0x0000000005007221 */ /* 0x000fca0000010000 */
[----:B------:R-:W-:Y:S01]  /*21a0*/  @P1 FSEL R5, R0, R5, !P2 ;  /* 0x0000000500051208 */ /* 0x000fe20005000000 */
[----:B------:R-:W-:-:S11]  /*21b0*/  HFMA2.MMA R0, -RZ, RZ, 0, 4.76837158203125e-07 ;  /* 0x00000008ff007435 */ /* 0x000fd600000001ff */
[----:B------:R-:W-:Y:S05]  /*21c0*/  WARPSYNC.COLLECTIVE R32, `(.L_x_3302) ;  /* 0x0000000020087348 */ /* 0x000fea0003c00000 */
[----:B------:R0:W1:Y:S02]  /*21d0*/  SHFL.UP P0, R0, R3, R0, R31 ;  /* 0x0400000003007389 */ /* 0x000064000000001f */
[----:B01----:R-:W-:Y:S01]  /*21e0*/  ENDCOLLECTIVE ;  /* 0x000000000000791b */ /* 0x003fe20003800000 */
.L_x_3302:
        /* <DEDUP_REMOVED lines=11> */
.L_x_3303:
        /* <DEDUP_REMOVED lines=8> */
.L_x_3304:
[----:B------:R-:W-:Y:S02]  /*2320*/  IMAD.MOV.U32 R3, RZ, RZ, R4 ;  /* 0x000000ffff037224 */ /* 0x000fe400078e0004 */
[----:B------:R-:W-:Y:S01]  /*2330*/  IMAD.MOV.U32 R36, RZ, RZ, R0 ;  /* 0x000000ffff247224 */ /* 0x000fe200078e0000 */
[----:B------:R-:W-:-:S03]  /*2340*/  MOV R0, 0x10 ;  /* 0x0000001000007802 */ /* 0x000fc60000000f00 */
[----:B------:R-:W-:-:S07]  /*2350*/  FADD.FTZ R36, R5, R36 ;  /* 0x0000002405247221 */ /* 0x000fce0000010000 */
[----:B------:R-:W-:Y:S05]  /*2360*/  WARPSYNC.COLLECTIVE R32, `(.L_x_3305) ;  /* 0x0000000020087348 */ /* 0x000fea0003c00000 */
[----:B------:R0:W1:Y:S02]  /*2370*/  SHFL.UP P0, R0, R3, R0, R31 ;  /* 0x0400000003007389 */ /* 0x000064000000001f */
[----:B01----:R-:W-:Y:S01]  /*2380*/  ENDCOLLECTIVE ;  /* 0x000000000000791b */ /* 0x003fe20003800000 */
.L_x_3305:
        /* <DEDUP_REMOVED lines=10> */
.L_x_3306:
        /* <DEDUP_REMOVED lines=8> */
.L_x_3307:
[----:B------:R-:W-:Y:S02]  /*24b0*/  IMAD.MOV.U32 R3, RZ, RZ, R4 ;  /* 0x000000ffff037224 */ /* 0x000fe400078e0004 */
[----:B------:R-:W-:Y:S01]  /*24c0*/  IMAD.MOV.U32 R5, RZ, RZ, R0 ;  /* 0x000000ffff057224 */ /* 0x000fe200078e0000 */
[----:B------:R-:W-:-:S11]  /*24d0*/  HFMA2.MMA R0, -RZ, RZ, 0, 5.9604644775390625e-08 ;  /* 0x00000001ff007435 */ /* 0x000fd600000001ff */
[----:B------:R-:W-:Y:S05]  /*24e0*/  WARPSYNC.COLLECTIVE R32, `(.L_x_3308) ;  /* 0x0000000020087348 */ /* 0x000fea0003c00000 */
[----:B------:R0:W1:Y:S02]  /*24f0*/  SHFL.UP P0, R0, R3, R0, R31 ;  /* 0x0400000003007389 */ /* 0x000064000000001f */
[----:B01----:R-:W-:Y:S01]  /*2500*/  ENDCOLLECTIVE ;  /* 0x000000000000791b */ /* 0x003fe20003800000 */
.L_x_3308:
[----:B------:R-:W-:Y:S01]  /*2510*/  IMAD.MOV.U32 R4, RZ, RZ, R0 ;  /* 0x000000ffff047224 */ /* 0x000fe200078e0000 */
[----:B------:R-:W-:Y:S06]  /*2520*/  BRA `(.L_x_3309) ;  /* 0xffffffec00fc7947 */ /* 0x000fec000383ffff */
.L_x_3310:
        /* <DEDUP_REMOVED lines=13> */
.L_x_4504:


//--------------------- .text._Z30group_norm_nhwc_fwd_sum_kernelI11Bf16IOFp16WLi120EEv26Group_norm_nhwc_fwd_params --------------------------
	.section	.text._Z30group_norm_nhwc_fwd_sum_kernelI11Bf16IOFp16WLi120EEv26Group_norm_nhwc_fwd_params,"ax",@progbits
	.align	128
        .global         _Z30group_norm_nhwc_fwd_sum_kernelI11Bf16IOFp16WLi120EEv26Group_norm_nhwc_fwd_params
        .type           _Z30group_norm_nhwc_fwd_sum_kernelI11Bf16IOFp16WLi120EEv26Group_norm_nhwc_fwd_params,@function
        .size           _Z30group_norm_nhwc_fwd_sum_kernelI11Bf16IOFp16WLi120EEv26Group_norm_nhwc_fwd_params,(.L_x_4505 - _Z30group_norm_nhwc_fwd_sum_kernelI11Bf16IOFp16WLi120EEv26Group_norm_nhwc_fwd_params)
        .other          _Z30group_norm_nhwc_fwd_sum_kernelI11Bf16IOFp16WLi120EEv26Group_norm_nhwc_fwd_params,@"STO_CUDA_ENTRY STV_DEFAULT"
_Z30group_norm_nhwc_fwd_sum_kernelI11Bf16IOFp16WLi120EEv26Group_norm_nhwc_fwd_params:
.text._Z30group_norm_nhwc_fwd_sum_kernelI11Bf16IOFp16WLi120EEv26Group_norm_nhwc_fwd_params:
        /* <DEDUP_REMOVED lines=40> */
.L_x_3313:
        /* <DEDUP_REMOVED lines=28> */
.L_x_3312:
        /* <DEDUP_REMOVED lines=9> */
.L_x_3314:
        /* <DEDUP_REMOVED lines=97> */
.L_x_3311:
        /* <DEDUP_REMOVED lines=70> */
.L_x_3330:
        /* <DEDUP_REMOVED lines=12> */
.L_x_3318:
[----:B------:R-:W-:Y:S05]  /*1000*/  BSYNC B0 ;  /* 0x0000000000007941 */ /* 0x000fea0003800000 */
.L_x_3317:
[----:B------:R-:W-:-:S13]  /*1010*/  R2UR UR4, R11 ;  /* 0x000000000b0472ca */ /* 0x000fda00000e0000 */
[----:B------:R-:W-:Y:S05]  /*1020*/  BRA.DIV UR4, `(.L_x_3319) ;  /* 0x0000000a04907947 */ /* 0x000fea000b800000 */
[----:B------:R-:W-:Y:S01]  /*1030*/  NOP ;  /* 0x0000000000007918 */ /* 0x000fe20000000000 */
[----:B------:R1:W-:Y:S04]  /*1040*/  STS [R10+0xc0], R3 ;  /* 0x0000c0030a007388 */ /* 0x0003e80000000800 */
[----:B------:R1:W-:Y:S04]  /*1050*/  STS [R10+0xc4], R12 ;  /* 0x0000c40c0a007388 */ /* 0x0003e80000000800 */
[----:B------:R1:W-:Y:S01]  /*1060*/  STS [R10+0xc8], R13 ;  /* 0x0000c80d0a007388 */ /* 0x0003e20000000800 */
[----:B------:R-:W-:Y:S01]  /*1070*/  NOP ;  /* 0x0000000000007918 */ /* 0x000fe20000000000 */
.L_x_3334:
        /* <DEDUP_REMOVED lines=12> */
.L_x_3321:
[----:B------:R-:W-:Y:S05]  /*1140*/  BSYNC B0 ;  /* 0x0000000000007941 */ /* 0x000fea0003800000 */
.L_x_3320:
[----:B------:R-:W-:-:S13]  /*1150*/  R2UR UR4, R11 ;  /* 0x000000000b0472ca */ /* 0x000fda00000e0000 */
[----:B------:R-:W-:Y:S05]  /*1160*/  BRA.DIV UR4, `(.L_x_3322) ;  /* 0x0000000a04707947 */ /* 0x000fea000b800000 */
[----:B------:R-:W-:Y:S01]  /*1170*/  NOP ;  /* 0x0000000000007918 */ /* 0x000fe20000000000 */
[----:B------:R2:W-:Y:S04]  /*1180*/  STS [R10+0xc0], R3 ;  /* 0x0000c0030a007388 */ /* 0x0005e80000000800 */
[----:B------:R2:W-:Y:S04]  /*1190*/  STS [R10+0xc4], R12 ;  /* 0x0000c40c0a007388 */ /* 0x0005e80000000800 */
[----:B------:R2:W-:Y:S01]  /*11a0*/  STS [R10+0xc8], R13 ;  /* 0x0000c80d0a007388 */ /* 0x0005e20000000800 */
[----:B------:R-:W-:Y:S01]  /*11b0*/  NOP ;  /* 0x0000000000007918 */ /* 0x000fe20000000000 */
.L_x_3338:
        /* <DEDUP_REMOVED lines=12> */
.L_x_3324:
[----:B------:R-:W-:Y:S05]  /*1280*/  BSYNC B0 ;  /* 0x0000000000007941 */ /* 0x000fea0003800000 */
.L_x_3323:
[----:B------:R-:W-:-:S13]  /*1290*/  R2UR UR4, R11 ;  /* 0x000000000b0472ca */ /* 0x000fda00000e0000 */
[----:B------:R-:W-:Y:S05]  /*12a0*/  BRA.DIV UR4, `(.L_x_3325) ;  /* 0x0000000a04507947 */ /* 0x000fea000b800000 */
[----:B------:R-:W-:Y:S01]  /*12b0*/  NOP ;  /* 0x0000000000007918 */ /* 0x000fe20000000000 */
[----:B------:R3:W-:Y:S04]  /*12c0*/  STS [R10+0xc0], R3 ;  /* 0x0000c0030a007388 */ /* 0x0007e80000000800 */
[----:B------:R3:W-:Y:S04]  /*12d0*/  STS [R10+0xc4], R12 ;  /* 0x0000c40c0a007388 */ /* 0x0007e80000000800 */
[----:B------:R3:W-:Y:S01]  /*12e0*/  STS [R10+0xc8], R13 ;  /* 0x0000c80d0a007388 */ /* 0x0007e20000000800 */
[----:B------:R-:W-:Y:S01]  /*12f0*/  NOP ;  /* 0x0000000000007918 */ /* 0x000fe20000000000 */
.L_x_3342:
        /* <DEDUP_REMOVED lines=12> */
.L_x_3327:
[----:B------:R-:W-:Y:S05]  /*13c0*/  BSYNC B0 ;  /* 0x0000000000007941 */ /* 0x000fea0003800000 */
.L_x_3326:
        /* <DEDUP_REMOVED lines=25> */
.L_x_3348:
        /* <DEDUP_REMOVED lines=46> */
.L_x_3315:
        /* <DEDUP_REMOVED lines=31> */
.L_x_3316:
[----:B0-----:R-:W-:Y:S05]  /*1a30*/  WARPSYNC.COLLECTIVE R11, `(.L_x_3329) ;  /* 0x000000000b087348 */ /* 0x001fea0003c00000 */
[----:B------:R-:W-:Y:S01]  /*1a40*/  NOP ;  /* 0x0000000000007918 */ /* 0x000fe20000000000 */
[----:B0-----:R-:W-:Y:S01]  /*1a50*/  ENDCOLLECTIVE ;  /* 0x000000000000791b */ /* 0x001fe20003800000 */
.L_x_3329:
[----:B------:R-:W-:Y:S05]  /*1a60*/  BRA `(.L_x_3330) ;  /* 0xfffffff400347947 */ /* 0x000fea000383ffff */
.L_x_3319:
[----:B------:R-:W-:Y:S01]  /*1a70*/  BSSY B0, `(.L_x_3331) ;  /* 0x0000004000007945 */ /* 0x000fe20003800000 */
[----:B0-----:R-:W-:Y:S05]  /*1a80*/  WARPSYNC.COLLECTIVE R11, `(.L_x_3332) ;  /* 0x000000000b087348 */ /* 0x001fea0003c00000 */
[----:B------:R-:W-:Y:S01]  /*1a90*/  NOP ;  /* 0x0000000000007918 */ /* 0x000fe20000000000 */
[----:B0-----:R-:W-:Y:S01]  /*1aa0*/  ENDCOLLECTIVE ;  /* 0x000000000000791b */ /* 0x001fe20003800000 */
.L_x_3332:
[----:B------:R-:W-:Y:S05]  /*1ab0*/  BSYNC B0 ;  /* 0x0000000000007941 */ /* 0x000fea0003800000 */
.L_x_3331:
[----:B------:R0:W-:Y:S04]  /*1ac0*/  STS [R10+0xc0], R3 ;  /* 0x0000c0030a007388 */ /* 0x0001e80000000800 */
[----:B------:R0:W-:Y:S04]  /*1ad0*/  STS [R10+0xc4], R12 ;  /* 0x0000c40c0a007388 */ /* 0x0001e80000000800 */
[----:B------:R0:W-:Y:S02]  /*1ae0*/  STS [R10+0xc8], R13 ;  /* 0x0000c80d0a007388 */ /* 0x0001e40000000800 */
[----:B0-----:R-:W-:Y:S05]  /*1af0*/  WARPSYNC.COLLECTIVE R11, `(.L_x_3333) ;  /* 0x000000000b087348 */ /* 0x001fea0003c00000 */
[----:B------:R-:W-:Y:S01]  /*1b00*/  NOP ;  /* 0x0000000000007918 */ /* 0x000fe20000000000 */
[----:B0-----:R-:W-:Y:S01]  /*1b10*/  ENDCOLLECTIVE ;  /* 0x000000000000791b */ /* 0x001fe20003800000 */
.L_x_3333:
[----:B------:R-:W-:Y:S05]  /*1b20*/  BRA `(.L_x_3334) ;  /* 0xfffffff400547947 */ /* 0x000fea000383ffff */
.L_x_3322:
[----:B------:R-:W-:Y:S01]  /*1b30*/  BSSY B0, `(.L_x_3335) ;  /* 0x0000004000007945 */ /* 0x000fe20003800000 */
[----:B01----:R-:W-:Y:S05]  /*1b40*/  WARPSYNC.COLLECTIVE R11, `(.L_x_3336) ;  /* 0x000000000b087348 */ /* 0x003fea0003c00000 */
[----:B------:R-:W-:Y:S01]  /*1b50*/  NOP ;  /* 0x0000000000007918 */ /* 0x000fe20000000000 */
[----:B01----:R-:W-:Y:S01]  /*1b60*/  ENDCOLLECTIVE ;  /* 0x000000000000791b */ /* 0x003fe20003800000 */
.L_x_3336:
[----:B------:R-:W-:Y:S05]  /*1b70*/  BSYNC B0 ;  /* 0x0000000000007941 */ /* 0x000fea0003800000 */
.L_x_3335:
[----:B------:R0:W-:Y:S04]  /*1b80*/  STS [R10+0xc0], R3 ;  /* 0x0000c0030a007388 */ /* 0x0001e80000000800 */
[----:B------:R0:W-:Y:S04]  /*1b90*/  STS [R10+0xc4], R12 ;  /* 0x0000c40c0a007388 */ /* 0x0001e80000000800 */
[----:B------:R0:W-:Y:S02]  /*1ba0*/  STS [R10+0xc8], R13 ;  /* 0x0000c80d0a007388 */ /* 0x0001e40000000800 */
[----:B0-----:R-:W-:Y:S05]  /*1bb0*/  WARPSYNC.COLLECTIVE R11, `(.L_x_3337) ;  /* 0x000000000b087348 */ /* 0x001fea0003c00000 */
[----:B------:R-:W-:Y:S01]  /*1bc0*/  NOP ;  /* 0x0000000000007918 */ /* 0x000fe20000000000 */
[----:B0-----:R-:W-:Y:S01]  /*1bd0*/  ENDCOLLECTIVE ;  /* 0x000000000000791b */ /* 0x001fe20003800000 */
.L_x_3337:
[----:B------:R-:W-:Y:S05]  /*1be0*/  BRA `(.L_x_3338) ;  /* 0xfffffff400747947 */ /* 0x000fea000383ffff */
.L_x_3325:
[----:B------:R-:W-:Y:S01]  /*1bf0*/  BSSY B0, `(.L_x_3339) ;  /* 0x0000004000007945 */ /* 0x000fe20003800000 */
[----:B012---:R-:W-:Y:S05]  /*1c00*/  WARPSYNC.COLLECTIVE R11, `(.L_x_3340) ;  /* 0x000000000b087348 */ /* 0x007fea0003c00000 */
[----:B------:R-:W-:Y:S01]  /*1c10*/  NOP ;  /* 0x0000000000007918 */ /* 0x000fe20000000000 */
[----:B012---:R-:W-:Y:S01]  /*1c20*/  ENDCOLLECTIVE ;  /* 0x000000000000791b */ /* 0x007fe20003800000 */
.L_x_3340:
[----:B------:R-:W-:Y:S05]  /*1c30*/  BSYNC B0 ;  /* 0x0000000000007941 */ /* 0x000fea0003800000 */
.L_x_3339:
[----:B------:R0:W-:Y:S04]  /*1c40*/  STS [R10+0xc0], R3 ;  /* 0x0000c0030a007388 */ /* 0x0001e80000000800 */
[----:B------:R0:W-:Y:S04]  /*1c50*/  STS [R10+0xc4], R12 ;  /* 0x0000c40c0a007388 */ /* 0x0001e80000000800 */
[----:B------:R0:W-:Y:S02]  /*1c60*/  STS [R10+0xc8], R13 ;  /* 0x0000c80d0a007388 */ /* 0x0001e40000000800 */
[----:B0-----:R-:W-:Y:S05]  /*1c70*/  WARPSYNC.COLLECTIVE R11, `(.L_x_3341) ;  /* 0x000000000b087348 */ /* 0x001fea0003c00000 */
[----:B------:R-:W-:Y:S01]  /*1c80*/  NOP ;  /* 0x0000000000007918 */ /* 0x000fe20000000000 */
[----:B0-----:R-:W-:Y:S01]  /*1c90*/  ENDCOLLECTIVE ;  /* 0x000000000000791b */ /* 0x001fe20003800000 */
.L_x_3341:
[----:B------:R-:W-:Y:S05]  /*1ca0*/  BRA `(.L_x_3342) ;  /* 0xfffffff400947947 */ /* 0x000fea000383ffff */
.L_x_3328:
[----:B------:R-:W-:Y:S01]  /*1cb0*/  BSSY B0, `(.L_x_3343) ;  /* 0x0000005000007945 */ /* 0x000fe20003800000 */
[----:B------:R-:W-:-:S13]  /*1cc0*/  ISETP.GE.U32.AND P0, PT, R2, 0x10, PT ;  /* 0x000000100200780c */ /* 0x000fda0003f06070 */
[----:B0123--:R-:W-:Y:S05]  /*1cd0*/  WARPSYNC.COLLECTIVE R11, `(.L_x_3344) ;  /* 0x000000000b087348 */ /* 0x00ffea0003c00000 */
[----:B------:R-:W-:Y:S01]  /*1ce0*/  NOP ;  /* 0x0000000000007918 */ /* 0x000fe20000000000 */
[----:B0123--:R-:W-:Y:S01]  /*1cf0*/  ENDCOLLECTIVE ;  /* 0x000000000000791b */ /* 0x00ffe20003800000 */
.L_x_3344:
[----:B------:R-:W-:Y:S05]  /*1d00*/  BSYNC B0 ;  /* 0x0000000000007941 */ /* 0x000fea0003800000 */
.L_x_3343:
[----:B------:R0:W-:Y:S01]  /*1d10*/  STS [R10+0xc0], R3 ;  /* 0x0000c0030a007388 */ /* 0x0001e20000000800 */
[----:B------:R-:W-:-:S03]  /*1d20*/  ISETP.NE.OR P1, PT, R3, RZ, !P0 ;  /* 0x000000ff0300720c */ /* 0x000fc60004725670 */
[----:B------:R0:W-:Y:S04]  /*1d30*/  STS [R10+0xc4], R12 ;  /* 0x0000c40c0a007388 */ /* 0x0001e80000000800 */
[----:B------:R0:W-:Y:S06]  /*1d40*/  STS [R10+0xc8], R13 ;  /* 0x0000c80d0a007388 */ /* 0x0001ec0000000800 */
[----:B0-----:R-:W-:Y:S05]  /*1d50*/  WARPSYNC.COLLECTIVE R11, `(.L_x_3345) ;  /* 0x000000000b087348 */ /* 0x001fea0003c00000 */
[----:B------:R-:W-:Y:S01]  /*1d60*/  NOP ;  /* 0x0000000000007918 */ /* 0x000fe20000000000 */
[----:B0-----:R-:W-:Y:S01]  /*1d70*/  ENDCOLLECTIVE ;  /* 0x000000000000791b */ /* 0x001fe20003800000 */
.L_x_3345:
        /* <DEDUP_REMOVED lines=9> */
.L_x_3346:
        /* <DEDUP_REMOVED lines=9> */
.L_x_3347:
[----:B------:R-:W-:Y:S05]  /*1ea0*/  BRA `(.L_x_3348) ;  /* 0xfffffff400ac7947 */ /* 0x000fea000383ffff */
.L_x_3349:
        /* <DEDUP_REMOVED lines=13> */
.L_x_4505:


//--------------------- .text._Z30group_norm_nhwc_fwd_sum_kernelI11Bf16IOFp16WLi140EEv26Group_norm_nhwc_fwd_params --------------------------
	.section	.text._Z30group_norm_nhwc_fwd_sum_kernelI11Bf16IOFp16WLi140EEv26Group_norm_nhwc_fwd_params,"ax",@progbits
	.align	128
        .global         _Z30group_norm_nhwc_fwd_sum_kernelI11Bf16IOFp16WLi140EEv26Group_norm_nhwc_fwd_params
        .type           _Z30group_norm_nhwc_fwd_sum_kernelI11Bf16IOFp16WLi140EEv26Group_norm_nhwc_fwd_params,@function
        .size           _Z30group_norm_nhwc_fwd_sum_kernelI11Bf16IOFp16WLi140EEv26Group_norm_nhwc_fwd_params,(.L_x_4506 - _Z30group_norm_nhwc_fwd_sum_kernelI11Bf16IOFp16WLi140EEv26Group_norm_nhwc_fwd_params)
        .other          _Z30group_norm_nhwc_fwd_sum_kernelI11Bf16IOFp16WLi140EEv26Group_norm_nhwc_fwd_params,@"STO_CUDA_ENTRY STV_DEFAULT"
_Z30group_norm_nhwc_fwd_sum_kernelI11Bf16IOFp16WLi140EEv26Group_norm_nhwc_fwd_params:
.text._Z30group_norm_nhwc_fwd_sum_kernelI11Bf16IOFp16WLi140EEv26Group_norm_nhwc_fwd_params:
        /* <DEDUP_REMOVED lines=40> */
.L_x_3352:
        /* <DEDUP_REMOVED lines=28> */
.L_x_3351:
        /* <DEDUP_REMOVED lines=9> */
.L_x_3353:
        /* <DEDUP_REMOVED lines=97> */
.L_x_3350:
        /* <DEDUP_REMOVED lines=75> */
.L_x_3369:
        /* <DEDUP_REMOVED lines=12> */
.L_x_3357:
[----:B------:R-:W-:Y:S05]  /*1050*/  BSYNC B0 ;  /* 0x0000000000007941 */ /* 0x000fea0003800000 */
.L_x_3356:
[----:B------:R-:W-:-:S13]  /*1060*/  R2UR UR4, R9 ;  /* 0x00000000090472ca */ /* 0x000fda00000e0000 */
[----:B------:R-:W-:Y:S05]  /*1070*/  BRA.DIV UR4, `(.L_x_3358) ;  /* 0x0000000a04c87947 */ /* 0x000fea000b800000 */
[----:B------:R-:W-:Y:S01]  /*1080*/  NOP ;  /* 0x0000000000007918 */ /* 0x000fe20000000000 */
[----:B------:R1:W-:Y:S04]  /*1090*/  STS [R12+0xc0], R7 ;  /* 0x0000c0070c007388 */ /* 0x0003e80000000800 */
[----:B------:R1:W-:Y:S04]  /*10a0*/  STS [R12+0xc4], R11 ;  /* 0x0000c40b0c007388 */ /* 0x0003e80000000800 */
[----:B------:R1:W-:Y:S01]  /*10b0*/  STS [R12+0xc8], R10 ;  /* 0x0000c80a0c007388 */ /* 0x0003e20000000800 */
[----:B------:R-:W-:Y:S01]  /*10c0*/  NOP ;  /* 0x0000000000007918 */ /* 0x000fe20000000000 */
.L_x_3373:
        /* <DEDUP_REMOVED lines=12> */
.L_x_3360:
[----:B------:R-:W-:Y:S05]  /*1190*/  BSYNC B0 ;  /* 0x0000000000007941 */ /* 0x000fea0003800000 */
.L_x_3359:
[----:B------:R-:W-:-:S13]  /*11a0*/  R2UR UR4, R9 ;  /* 0x00000000090472ca */ /* 0x000fda00000e0000 */
[----:B------:R-:W-:Y:S05]  /*11b0*/  BRA.DIV UR4, `(.L_x_3361) ;  /* 0x0000000a04a87947 */ /* 0x000fea000b800000 */
[----:B------:R-:W-:Y:S01]  /*11c0*/  NOP ;  /* 0x0000000000007918 */ /* 0x000fe20000000000 */
[----:B------:R2:W-:Y:S04]  /*11d0*/  STS [R12+0xc0], R7 ;  /* 0x0000c0070c007388 */ /* 0x0005e80000000800 */
[----:B------:R2:W-:Y:S04]  /*11e0*/  STS [R12+0xc4], R11 ;  /* 0x0000c40b0c007388 */ /* 0x0005e80000000800 */
[----:B------:R2:W-:Y:S01]  /*11f0*/  STS [R12+0xc8], R10 ;  /* 0x0000c80a0c007388 */ /* 0x0005e20000000800 */
[----:B------:R-:W-:Y:S01]  /*1200*/  NOP ;  /* 0x0000000000007918 */ /* 0x000fe20000000000 */
.L_x_3377:
        /* <DEDUP_REMOVED lines=12> */
.L_x_3363:
[----:B------:R-:W-:Y:S05]  /*12d0*/  BSYNC B0 ;  /* 0x0000000000007941 */ /* 0x000fea0003800000 */
.L_x_3362:
[----:B------:R-:W-:-:S13]  /*12e0*/  R2UR UR4, R9 ;  /* 0x00000000090472ca */ /* 0x000fda00000e0000 */
[----:B------:R-:W-:Y:S05]  /*12f0*/  BRA.DIV UR4, `(.L_x_3364) ;  /* 0x0000000a04887947 */ /* 0x000fea000b800000 */
[----:B------:R-:W-:Y:S01]  /*1300*/  NOP ;  /* 0x0000000000007918 */ /* 0x000fe20000000000 */
[----:B------:R3:W-:Y:S04]  /*1310*/  STS [R12+0xc0], R7 ;  /* 0x0000c0070c007388 */ /* 0x0007e80000000800 */
[----:B------:R3:W-:Y:S04]  /*1320*/  STS [R12+0xc4], R11 ;  /* 0x0000c40b0c007388 */ /* 0x0007e80000000800 */
[----:B------:R3:W-:Y:S01]  /*1330*/  STS [R12+0xc8], R10 ;  /* 0x0000c80a0c007388 */ /* 0x0007e20000000800 */
[----:B------:R-:W-:Y:S01]  /*1340*/  NOP ;  /* 0x0000000000007918 */ /* 0x000fe20000000000 */
.L_x_3381:
        /* <DEDUP_REMOVED lines=12> */
.L_x_3366:
[----:B------:R-:W-:Y:S05]  /*1410*/  BSYNC B0 ;  /* 0x0000000000007941 */ /* 0x000fea0003800000 */
.L_x_3365:
        /* <DEDUP_REMOVED lines=25> */
.L_x_3387:
        /* <DEDUP_REMOVED lines=58> */
.L_x_3354:
        /* <DEDUP_REMOVED lines=33> */
.L_x_3355:
[----:B0-----:R-:W-:Y:S05]  /*1b60*/  WARPSYNC.COLLECTIVE R9, `(.L_x_3368) ;  /* 0x0000000009087348 */ /* 0x001fea0003c00000 */
[----:B------:R-:W-:Y:S01]  /*1b70*/  NOP ;  /* 0x0000000000007918 */ /* 0x000fe20000000000 */
[----:B0-----:R-:W-:Y:S01]  /*1b80*/  ENDCOLLECTIVE ;  /* 0x000000000000791b */ /* 0x001fe20003800000 */
.L_x_3368:
[----:B------:R-:W-:Y:S05]  /*1b90*/  BRA `(.L_x_3369) ;  /* 0xfffffff000fc7947 */ /* 0x000fea000383ffff */
.L_x_3358:
[----:B------:R-:W-:Y:S01]  /*1ba0*/  BSSY B0, `(.L_x_3370) ;  /* 0x0000004000007945 */ /* 0x000fe20003800000 */
[----:B0-----:R-:W-:Y:S05]  /*1bb0*/  WARPSYNC.COLLECTIVE R9, `(.L_x_3371) ;  /* 0x0000000009087348 */ /* 0x001fea0003c00000 */
[----:B------:R-:W-:Y:S01]  /*1bc0*/  NOP ;  /* 0x0000000000007918 */ /* 0x000fe20000000000 */
[----:B0-----:R-:W-:Y:S01]  /*1bd0*/  ENDCOLLECTIVE ;  /* 0x000000000000791b */ /* 0x001fe20003800000 */
.L_x_3371:
[----:B------:R-:W-:Y:S05]  /*1be0*/  BSYNC B0 ;  /* 0x0000000000007941 */ /* 0x000fea0003800000 */
.L_x_3370:
[----:B------:R0:W-:Y:S04]  /*1bf0*/  STS [R12+0xc0], R7 ;  /* 0x0000c0070c007388 */ /* 0x0001e80000000800 */
[----:B------:R0:W-:Y:S04]  /*1c00*/  STS [R12+0xc4], R11 ;  /* 0x0000c40b0c007388 */ /* 0x0001e80000000800 */
[----:B------:R0:W-:Y:S02]  /*1c10*/  STS [R12+0xc8], R10 ;  /* 0x0000c80a0c007388 */ /* 0x0001e40000000800 */
[----:B0-----:R-:W-:Y:S05]  /*1c20*/  WARPSYNC.COLLECTIVE R9, `(.L_x_3372) ;  /* 0x0000000009087348 */ /* 0x001fea0003c00000 */
[----:B------:R-:W-:Y:S01]  /*1c30*/  NOP ;  /* 0x0000000000007918 */ /* 0x000fe20000000000 */
[----:B0-----:R-:W-:Y:S01]  /*1c40*/  ENDCOLLECTIVE ;  /* 0x000000000000791b */ /* 0x001fe20003800000 */
.L_x_3372:
[----:B------:R-:W-:Y:S05]  /*1c50*/  BRA `(.L_x_3373) ;  /* 0xfffffff4001c7947 */ /* 0x000fea000383ffff */
.L_x_3361:
[----:B------:R-:W-:Y:S01]  /*1c60*/  BSSY B0, `(.L_x_3374) ;  /* 0x0000004000007945 */ /* 0x000fe20003800000 */
[----:B01----:R-:W-:Y:S05]  /*1c70*/  WARPSYNC.COLLECTIVE R9, `(.L_x_3375) ;  /* 0x0000000009087348 */ /* 0x003fea0003c00000 */
[----:B------:R-:W-:Y:S01]  /*1c80*/  NOP ;  /* 0x0000000000007918 */ /* 0x000fe20000000000 */
[----:B01----:R-:W-:Y:S01]  /*1c90*/  ENDCOLLECTIVE ;  /* 0x000000000000791b */ /* 0x003fe20003800000 */
.L_x_3375:
[----:B------:R-:W-:Y:S05]  /*1ca0*/  BSYNC B0 ;  /* 0x0000000000007941 */ /* 0x000fea0003800000 */
.L_x_3374:
[----:B------:R0:W-:Y:S04]  /*1cb0*/  STS [R12+0xc0], R7 ;  /* 0x0000c0070c007388 */ /* 0x0001e80000000800 */
[----:B------:R0:W-:Y:S04]  /*1cc0*/  STS [R12+0xc4], R11 ;  /* 0x0000c40b0c007388 */ /* 0x0001e80000000800 */
[----:B------:R0:W-:Y:S02]  /*1cd0*/  STS [R12+0xc8], R10 ;  /* 0x0000c80a0c007388 */ /* 0x0001e40000000800 */
[----:B0-----:R-:W-:Y:S05]  /*1ce0*/  WARPSYNC.COLLECTIVE R9, `(.L_x_3376) ;  /* 0x0000000009087348 */ /* 0x001fea0003c00000 */
[----:B------:R-:W-:Y:S01]  /*1cf0*/  NOP ;  /* 0x0000000000007918 */ /* 0x000fe20000000000 */
[----:B0-----:R-:W-:Y:S01]  /*1d00*/  ENDCOLLECTIVE ;  /* 0x000000000000791b */ /* 0x001fe20003800000 */
.L_x_3376:
[----:B------:R-:W-:Y:S05]  /*1d10*/  BRA `(.L_x_3377) ;  /* 0xfffffff4003c7947 */ /* 0x000fea000383ffff */
.L_x_3364:
[----:B------:R-:W-:Y:S01]  /*1d20*/  BSSY B0, `(.L_x_3378) ;  /* 0x0000004000007945 */ /* 0x000fe20003800000 */
[----:B012---:R-:W-:Y:S05]  /*1d30*/  WARPSYNC.COLLECTIVE R9, `(.L_x_3379) ;  /* 0x0000000009087348 */ /* 0x007fea0003c00000 */
[----:B------:R-:W-:Y:S01]  /*1d40*/  NOP ;  /* 0x0000000000007918 */ /* 0x000fe20000000000 */
[----:B012---:R-:W-:Y:S01]  /*1d50*/  ENDCOLLECTIVE ;  /* 0x000000000000791b */ /* 0x007fe20003800000 */
.L_x_3379:
[----:B------:R-:W-:Y:S05]  /*1d60*/  BSYNC B0 ;  /* 0x0000000000007941 */ /* 0x000fea0003800000 */
.L_x_3378:
[----:B------:R0:W-:Y:S04]  /*1d70*/  STS [R12+0xc0], R7 ;  /* 0x0000c0070c007388 */ /* 0x0001e80000000800 */
[----:B------:R0:W-:Y:S04]  /*1d80*/  STS [R12+0xc4], R11 ;  /* 0x0000c40b0c007388 */ /* 0x0001e80000000800 */
[----:B------:R0:W-:Y:S02]  /*1d90*/  STS [R12+0xc8], R10 ;  /* 0x0000c80a0c007388 */ /* 0x0001e40000000800 */
[----:B0-----:R-:W-:Y:S05]  /*1da0*/  WARPSYNC.COLLECTIVE R9, `(.L_x_3380) ;  /* 0x0000000009087348 */ /* 0x001fea0003c00000 */
[----:B------:R-:W-:Y:S01]  /*1db0*/  NOP ;  /* 0x0000000000007918 */ /* 0x000fe20000000000 */
[----:B0-----:R-:W-:Y:S01]  /*1dc0*/  ENDCOLLECTIVE ;  /* 0x000000000000791b */ /* 0x001fe20003800000 */
.L_x_3380:
[----:B------:R-:W-:Y:S05]  /*1dd0*/  BRA `(.L_x_3381) ;  /* 0xfffffff4005c7947 */ /* 0x000fea000383ffff */
.L_x_3367:
[----:B------:R-:W-:Y:S01]  /*1de0*/  BSSY B0, `(.L_x_3382) ;  /* 0x0000005000007945 */ /* 0x000fe20003800000 */
[----:B------:R-:W-:-:S13]  /*1df0*/  ISETP.GE.U32.AND P0, PT, R6, 0x10, PT ;  /* 0x000000100600780c */ /* 0x000fda0003f06070 */
[----:B0123--:R-:W-:Y:S05]  /*1e00*/  WARPSYNC.COLLECTIVE R9, `(.L_x_3383) ;  /* 0x0000000009087348 */ /* 0x00ffea0003c00000 */
[----:B------:R-:W-:Y:S01]  /*1e10*/  NOP ;  /* 0x0000000000007918 */ /* 0x000fe20000000000 */
[----:B0123--:R-:W-:Y:S01]  /*1e20*/  ENDCOLLECTIVE ;  /* 0x000000000000791b */ /* 0x00ffe20003800000 */
.L_x_3383:
[----:B------:R-:W-:Y:S05]  /*1e30*/  BSYNC B0 ;  /* 0x0000000000007941 */ /* 0x000fea0003800000 */
.L_x_3382:
[----:B------:R0:W-:Y:S01]  /*1e40*/  STS [R12+0xc0], R7 ;  /* 0x0000c0070c007388 */ /* 0x0001e20000000800 */
[----:B------:R-:W-:-:S03]  /*1e50*/  ISETP.NE.OR P1, PT, R7, RZ, !P0 ;  /* 0x000000ff0700720c */ /* 0x000fc60004725670 */
[----:B------:R0:W-:Y:S04]  /*1e60*/  STS [R12+0xc4], R11 ;  /* 0x0000c40b0c007388 */ /* 0x0001e80000000800 */
[----:B------:R0:W-:Y:S06]  /*1e70*/  STS [R12+0xc8], R10 ;  /* 0x0000c80a0c007388 */ /* 0x0001ec0000000800 */
[----:B0-----:R-:W-:Y:S05]  /*1e80*/  WARPSYNC.COLLECTIVE R9, `(.L_x_3384) ;  /* 0x0000000009087348 */ /* 0x001fea0003c00000 */
[----:B------:R-:W-:Y:S01]  /*1e90*/  NOP ;  /* 0x0000000000007918 */ /* 0x000fe20000000000 */
[----:B0-----:R-:W-:Y:S01]  /*1ea0*/  ENDCOLLECTIVE ;  /* 0x000000000000791b */ /* 0x001fe20003800000 */
.L_x_3384:
        /* <DEDUP_REMOVED lines=9> */
.L_x_3385:
        /* <DEDUP_REMOVED lines=9> */
.L_x_3386:
[----:B------:R-:W-:Y:S05]  /*1fd0*/  BRA `(.L_x_3387) ;  /* 0xfffffff400747947 */ /* 0x000fea000383ffff */
.L_x_3388:
        /* <DEDUP_REMOVED lines=10> */
.L_x_4506:


//--------------------- .text._Z30group_norm_nhwc_fwd_sum_kernelI11Bf16IOFp16WLi160EEv26Group_norm_nhwc_fwd_params --------------------------
	.section	.text._Z30group_norm_nhwc_fwd_sum_kernelI11Bf16IOFp16WLi160EEv26Group_norm_nhwc_fwd_params,"ax",@progbits
	.align	128
        .global         _Z30group_norm_nhwc_fwd_sum_kernelI11Bf16IOFp16WLi160EEv26Group_norm_nhwc_fwd_params
        .type           _Z30group_norm_nhwc_fwd_sum_kernelI11Bf16IOFp16WLi160EEv26Group_norm_nhwc_fwd_params,@function
        .size           _Z30group_norm_nhwc_fwd_sum_kernelI11Bf16IOFp16WLi160EEv26Group_norm_nhwc_fwd_params,(.L_x_4507 - _Z30group_norm_nhwc_fwd_sum_kernelI11Bf16IOFp16WLi160EEv26Group_norm_nhwc_fwd_params)
        .other          _Z30group_norm_nhwc_fwd_sum_kernelI11Bf16IOFp16WLi160EEv26Group_norm_nhwc_fwd_params,@"STO_CUDA_ENTRY STV_DEFAULT"
_Z30group_norm_nhwc_fwd_sum_kernelI11Bf16IOFp16WLi160EEv26Group_norm_nhwc_fwd_params:
.text._Z30group_norm_nhwc_fwd_sum_kernelI11Bf16IOFp16WLi160EEv26Group_norm_nhwc_fwd_params:
        /* <DEDUP_REMOVED lines=40> */
.L_x_3391:
        /* <DEDUP_REMOVED lines=28> */
.L_x_3390:
        /* <DEDUP_REMOVED lines=14> */
.L_x_3392:
        /* <DEDUP_REMOVED lines=98> */
.L_x_3389:
        /* <DEDUP_REMOVED lines=128> */
.L_x_3413:
        /* <DEDUP_REMOVED lines=39> */
.L_x_3393:
        /* <DEDUP_REMOVED lines=42> */
.L_x_3394:
        /* <DEDUP_REMOVED lines=9> */
.L_x_3395:
[----:B------:R-:W-:Y:S02]  /*18e0*/  IMAD.MOV.U32 R5, RZ, RZ, R22 ;  /* 0x000000ffff057224 */ /* 0x000fe400078e0016 */
[----:B------:R-:W-:-:S07]  /*18f0*/  IMAD.MOV.U32 R26, RZ, RZ, R27 ;  /* 0x000000ffff1a7224 */ /* 0x000fce00078e001b */
[----:B------:R-:W-:Y:S05]  /*1900*/  WARPSYNC.COLLECTIVE R21, `(.L_x_3396) ;  /* 0x0000000015087348 */ /* 0x000fea0003c00000 */
[----:B------:R0:W1:Y:S02]  /*1910*/  SHFL.UP P0, R27, R5, R0, R20 ;  /* 0x04000000051b7389 */ /* 0x0000640000000014 */
[----:B01----:R-:W-:Y:S01]  /*1920*/  ENDCOLLECTIVE ;  /* 0x000000000000791b */ /* 0x003fe20003800000 */
.L_x_3396:
[----:B------:R-:W-:Y:S02]  /*1930*/  @P6 IMAD.IADD R23, R23, 0x1, R26 ;  /* 0x0000000117176824 */ /* 0x000fe400078e021a */
[----:B------:R-:W-:Y:S01]  /*1940*/  IMAD.MOV.U32 R5, RZ, RZ, R2 ;  /* 0x000000ffff057224 */ /* 0x000fe200078e0002 */
[----:B------:R-:W-:-:S07]  /*1950*/  MOV R25, R27 ;  /* 0x0000001b00197202 */ /* 0x000fce0000000f00 */
[----:B------:R-:W-:Y:S05]  /*1960*/  WARPSYNC.COLLECTIVE R21, `(.L_x_3397) ;  /* 0x0000000015087348 */ /* 0x000fea0003c00000 */
[----:B------:R0:W1:Y:S02]  /*1970*/  SHFL.UP P0, R27, R5, R0, R20 ;  /* 0x04000000051b7389 */ /* 0x0000640000000014 */
[----:B01----:R-:W-:Y:S01]  /*1980*/  ENDCOLLECTIVE ;  /* 0x000000000000791b */ /* 0x003fe20003800000 */
.L_x_3397:
        /* <DEDUP_REMOVED lines=9> */
.L_x_3398:
[----:B------:R-:W-:Y:S02]  /*1a20*/  ISETP.GE.AND P6, PT, R24, 0x2, PT ;  /* 0x000000021800780c */ /* 0x000fe40003fc6270 */
[----:B------:R-:W-:Y:S02]  /*1a30*/  ISETP.NE.AND P5, PT, R23, RZ, PT ;  /* 0x000000ff1700720c */ /* 0x000fe40003fa5270 */
[----:B------:R-:W-:Y:S01]  /*1a40*/  MOV R5, R22 ;  /* 0x0000001600057202 */ /* 0x000fe20000000f00 */
[----:B------:R-:W-:-:S10]  /*1a50*/  IMAD.MOV.U32 R26, RZ, RZ, R27 ;  /* 0x000000ffff1a7224 */ /* 0x000fd400078e001b */
[----:B------:R-:W-:Y:S05]  /*1a60*/  WARPSYNC.COLLECTIVE R21, `(.L_x_3399) ;  /* 0x0000000015087348 */ /* 0x000fea0003c00000 */
[----:B------:R0:W1:Y:S02]  /*1a70*/  SHFL.UP P0, R27, R5, R0, R20 ;  /* 0x04000000051b7389 */ /* 0x0000640000000014 */
[----:B01----:R-:W-:Y:S01]  /*1a80*/  ENDCOLLECTIVE ;  /* 0x000000000000791b */ /* 0x003fe20003800000 */
.L_x_3399:
[----:B------:R-:W-:Y:S01]  /*1a90*/  @P6 IADD3 R23, R23, R26, RZ ;  /* 0x0000001a17176210 */ /* 0x000fe20007ffe0ff */
[----:B------:R-:W-:Y:S02]  /*1aa0*/  IMAD.MOV.U32 R5, RZ, RZ, R2 ;  /* 0x000000ffff057224 */ /* 0x000fe400078e0002 */
[----:B------:R-:W-:-:S07]  /*1ab0*/  IMAD.MOV.U32 R25, RZ, RZ, R27 ;  /* 0x000000ffff197224 */ /* 0x000fce00078e001b */
[----:B------:R-:W-:Y:S05]  /*1ac0*/  WARPSYNC.COLLECTIVE R21, `(.L_x_3400) ;  /* 0x0000000015087348 */ /* 0x000fea0003c00000 */
[----:B------:R0:W1:Y:S02]  /*1ad0*/  SHFL.UP P0, R27, R5, R0, R20 ;  /* 0x04000000051b7389 */ /* 0x0000640000000014 */
[----:B01----:R-:W-:Y:S01]  /*1ae0*/  ENDCOLLECTIVE ;  /* 0x000000000000791b */ /* 0x003fe20003800000 */
.L_x_3400:
        /* <DEDUP_REMOVED lines=9> */
.L_x_3401:
[----:B------:R-:W-:Y:S02]  /*1b80*/  ISETP.GE.AND P6, PT, R24, 0x4, PT ;  /* 0x000000041800780c */ /* 0x000fe40003fc6270 */
[----:B------:R-:W-:Y:S01]  /*1b90*/  ISETP.NE.AND P5, PT, R23, RZ, PT ;  /* 0x000000ff1700720c */ /* 0x000fe20003fa5270 */
[----:B------:R-:W-:Y:S01]  /*1ba0*/  IMAD.MOV.U32 R5, RZ, RZ, R22 ;  /* 0x000000ffff057224 */ /* 0x000fe200078e0016 */
[----:B------:R-:W-:-:S11]  /*1bb0*/  MOV R26, R27 ;  /* 0x0000001b001a7202 */ /* 0x000fd60000000f00 */
[----:B------:R-:W-:Y:S05]  /*1bc0*/  WARPSYNC.COLLECTIVE R21, `(.L_x_3402) ;  /* 0x0000000015087348 */ /* 0x000fea0003c00000 */
[----:B------:R0:W1:Y:S02]  /*1bd0*/  SHFL.UP P0, R27, R5, R0, R20 ;  /* 0x04000000051b7389 */ /* 0x0000640000000014 */
[----:B01----:R-:W-:Y:S01]  /*1be0*/  ENDCOLLECTIVE ;  /* 0x000000000000791b */ /* 0x003fe20003800000 */
.L_x_3402:
[----:B------:R-:W-:Y:S01]  /*1bf0*/  @P6 IMAD.IADD R23, R23, 0x1, R26 ;  /* 0x0000000117176824 */ /* 0x000fe200078e021a */
[----:B------:R-:W-:Y:S01]  /*1c00*/  MOV R5, R2 ;  /* 0x0000000200057202 */ /* 0x000fe20000000f00 */
[----:B------:R-:W-:-:S07]  /*1c10*/  IMAD.MOV.U32 R25, RZ, RZ, R27 ;  /* 0x000000ffff197224 */ /* 0x000fce00078e001b */
[----:B------:R-:W-:Y:S05]  /*1c20*/  WARPSYNC.COLLECTIVE R21, `(.L_x_3403) ;  /* 0x0000000015087348 */ /* 0x000fea0003c00000 */
[----:B------:R0:W1:Y:S02]  /*1c30*/  SHFL.UP P0, R27, R5, R0, R20 ;  /* 0x04000000051b7389 */ /* 0x0000640000000014 */
[----:B01----:R-:W-:Y:S01]  /*1c40*/  ENDCOLLECTIVE ;  /* 0x000000000000791b */ /* 0x003fe20003800000 */
.L_x_3403:
        /* <DEDUP_REMOVED lines=9> */
.L_x_3404:
[----:B------:R-:W-:Y:S02]  /*1ce0*/  ISETP.NE.AND P5, PT, R23, RZ, PT ;  /* 0x000000ff1700720c */ /* 0x000fe40003fa5270 */
[----:B------:R-:W-:Y:S01]  /*1cf0*/  ISETP.GE.AND P6, PT, R24, 0x8, PT ;  /* 0x000000081800780c */ /* 0x000fe20003fc6270 */
[----:B------:R-:W-:Y:S02]  /*1d00*/  IMAD.MOV.U32 R5, RZ, RZ, R22 ;  /* 0x000000ffff057224 */ /* 0x000fe400078e0016 */
[----:B------:R-:W-:-:S10]  /*1d10*/  IMAD.MOV.U32 R26, RZ, RZ, R27 ;  /* 0x000000ffff1a7224 */ /* 0x000fd400078e001b */
[----:B------:R-:W-:Y:S05]  /*1d20*/  WARPSYNC.COLLECTIVE R21, `(.L_x_3405) ;  /* 0x0000000015087348 */ /* 0x000fea0003c00000 */
[----:B------:R0:W1:Y:S02]  /*1d30*/  SHFL.UP P0, R27, R5, R0, R20 ;  /* 0x04000000051b7389 */ /* 0x0000640000000014 */
[----:B01----:R-:W-:Y:S01]  /*1d40*/  ENDCOLLECTIVE ;  /* 0x000000000000791b */ /* 0x003fe20003800000 */
.L_x_3405:
[----:B------:R-:W-:Y:S01]  /*1d50*/  IMAD.MOV.U32 R5, RZ, RZ, R2 ;  /* 0x000000ffff057224 */ /* 0x000fe200078e0002 */
[----:B------:R-:W-:-:S07]  /*1d60*/  MOV R25, R27 ;  /* 0x0000001b00197202 */ /* 0x000fce0000000f00 */
[----:B------:R-:W-:Y:S05]  /*1d70*/  WARPSYNC.COLLECTIVE R21, `(.L_x_3406) ;  /* 0x0000000015087348 */ /* 0x000fea0003c00000 */
[----:B------:R0:W1:Y:S02]  /*1d80*/  SHFL.UP P0, R27, R5, R0, R20 ;  /* 0x04000000051b7389 */ /* 0x0000640000000014 */
[----:B01----:R-:W-:Y:S01]  /*1d90*/  ENDCOLLECTIVE ;  /* 0x000000000000791b */ /* 0x003fe20003800000 */
.L_x_3406:
        /* <DEDUP_REMOVED lines=14> */
.L_x_3407:
[----:B------:R-:W-:Y:S02]  /*1e80*/  IMAD.MOV.U32 R5, RZ, RZ, R22 ;  /* 0x000000ffff057224 */ /* 0x000fe400078e0016 */
[----:B------:R-:W-:-:S07]  /*1e90*/  IMAD.MOV.U32 R26, RZ, RZ, R27 ;  /* 0x000000ffff1a7224 */ /* 0x000fce00078e001b */
[----:B------:R-:W-:Y:S05]  /*1ea0*/  WARPSYNC.COLLECTIVE R21, `(.L_x_3408) ;  /* 0x0000000015087348 */ /* 0x000fea0003c00000 */
[----:B------:R0:W1:Y:S02]  /*1eb0*/  SHFL.UP P0, R27, R5, R0, R20 ;  /* 0x04000000051b7389 */ /* 0x0000640000000014 */
[----:B01----:R-:W-:Y:S01]  /*1ec0*/  ENDCOLLECTIVE ;  /* 0x000000000000791b */ /* 0x003fe20003800000 */
.L_x_3408:
[----:B------:R-:W-:Y:S01]  /*1ed0*/  @P6 IADD3 R23, R23, R26, RZ ;  /* 0x0000001a17176210 */ /* 0x000fe20007ffe0ff */
[----:B------:R-:W-:Y:S01]  /*1ee0*/  IMAD.MOV.U32 R5, RZ, RZ, R2 ;  /* 0x000000ffff057224 */ /* 0x000fe200078e0002 */
[----:B------:R-:W-:-:S07]  /*1ef0*/  MOV R25, R27 ;  /* 0x0000001b00197202 */ /* 0x000fce0000000f00 */
[----:B------:R-:W-:Y:S05]  /*1f00*/  WARPSYNC.COLLECTIVE R21, `(.L_x_3409) ;  /* 0x0000000015087348 */ /* 0x000fea0003c00000 */
[----:B------:R0:W1:Y:S02]  /*1f10*/  SHFL.UP P0, R27, R5, R0, R20 ;  /* 0x04000000051b7389 */ /* 0x0000640000000014 */
[----:B01----:R-:W-:Y:S01]  /*1f20*/  ENDCOLLECTIVE ;  /* 0x000000000000791b */ /* 0x003fe20003800000 */
.L_x_3409:
        /* <DEDUP_REMOVED lines=9> */
.L_x_3410:
[----:B------:R-:W-:Y:S01]  /*1fc0*/  IMAD.MOV.U32 R5, RZ, RZ, R22 ;  /* 0x000000ffff057224 */ /* 0x000fe200078e0016 */
[----:B------:R-:W-:-:S07]  /*1fd0*/  MOV R25, R27 ;  /* 0x0000001b00197202 */ /* 0x000fce0000000f00 */
[----:B------:R-:W-:Y:S05]  /*1fe0*/  WARPSYNC.COLLECTIVE R21, `(.L_x_3411) ;  /* 0x0000000015087348 */ /* 0x000fea0003c00000 */
[----:B------:R0:W1:Y:S02]  /*1ff0*/  SHFL.UP P0, R27, R5, R0, R20 ;  /* 0x04000000051b7389 */ /* 0x0000640000000014 */
[----:B01----:R-:W-:Y:S01]  /*2000*/  ENDCOLLECTIVE ;  /* 0x000000000000791b */ /* 0x003fe20003800000 */
.L_x_3411:
[----:B------:R-:W-:Y:S01]  /*2010*/  IMAD.MOV.U32 R5, RZ, RZ, R2 ;  /* 0x000000ffff057224 */ /* 0x000fe200078e0002 */
[----:B------:R-:W-:-:S07]  /*2020*/  MOV R22, R27 ;  /* 0x0000001b00167202 */ /* 0x000fce0000000f00 */
[----:B------:R-:W-:Y:S05]  /*2030*/  WARPSYNC.COLLECTIVE R21, `(.L_x_3412) ;  /* 0x0000000015087348 */ /* 0x000fea0003c00000 */
[----:B------:R0:W1:Y:S02]  /*2040*/  SHFL.UP P0, R27, R5, R0, R20 ;  /* 0x04000000051b7389 */ /* 0x0000640000000014 */
[----:B01----:R-:W-:Y:S01]  /*2050*/  ENDCOLLECTIVE ;  /* 0x000000000000791b */ /* 0x003fe20003800000 */
.L_x_3412:
[----:B------:R-:W-:Y:S01]  /*2060*/  MOV R2, R27 ;  /* 0x0000001b00027202 */ /* 0x000fe20000000f00 */
[----:B------:R-:W-:Y:S06]  /*2070*/  BRA `(.L_x_3413) ;  /* 0xfffffff000b07947 */ /* 0x000fec000383ffff */
.L_x_3414:
        /* <DEDUP_REMOVED lines=16> */
.L_x_4507:


//--------------------- .text._Z30group_norm_nhwc_fwd_sum_kernelI11Fp16IOFp32WLi196EEv26Group_norm_nhwc_fwd_params --------------------------
	.section	.text._Z30group_norm_nhwc_fwd_sum_kernelI11Fp16IOFp32WLi196EEv26Group_norm_nhwc_fwd_params,"ax",@progbits
	.align	128
        .global         _Z30group_norm_nhwc_fwd_sum_kernelI11Fp16IOFp32WLi196EEv26Group_norm_nhwc_fwd_params
        .type           _Z30group_norm_nhwc_fwd_sum_kernelI11Fp16IOFp32WLi196EEv26Group_norm_nhwc_fwd_params,@function
        .size           _Z30group_norm_nhwc_fwd_sum_kernelI11Fp16IOFp32WLi196EEv26Group_norm_nhwc_fwd_params,(.L_x_4508 - _Z30group_norm_nhwc_fwd_sum_kernelI11Fp16IOFp32WLi196EEv26Group_norm_nhwc_fwd_params)
        .other          _Z30group_norm_nhwc_fwd_sum_kernelI11Fp16IOFp32WLi196EEv26Group_norm_nhwc_fwd_params,@"STO_CUDA_ENTRY STV_DEFAULT"
_Z30group_norm_nhwc_fwd_sum_kernelI11Fp16IOFp32WLi196EEv26Group_norm_nhwc_fwd_params:
.text._Z30group_norm_nhwc_fwd_sum_kernelI11Fp16IOFp32WLi196EEv26Group_norm_nhwc_fwd_params:
        /* <DEDUP_REMOVED lines=19> */
[----:B0--3--:R-:W-:Y:S05]  /*0130*/  @P0 BRA `(.L_x_3415) ;  /* 0x0000000800580947 */ /* 0x009fea0003800000 */
[----:B------:R-:W0:Y:S01]  /*0140*/  LDC R11, c[0x0][0x2a0] ;  /* 0x0000a800ff0b7b82 */ /* 0x000e220000000800 */
[----:B------:R-:W-:Y:S01]  /*0150*/  IMAD.IADD R3, R2, 0x1, -R5 ;  /* 0x0000000102037824 */ /* 0x000fe200078e0a05 */
[----:B------:R-:W-:Y:S01]  /*0160*/  USHF.R.S32.HI UR4, URZ, 0x1f, UR8 ;  /* 0x0000001f3f047899 */ /* 0x000fe20008011408 */
[----:B------:R-:W-:-:S03]  /*0170*/  IMAD.MOV.U32 R22, RZ, RZ, RZ ;  /* 0x000000ffff167224 */ /* 0x000fc600078e00ff */
[----:B------:R-:W-:Y:S01]  /*0180*/  LOP3.LUT P0, R18, R3, 0x3, RZ, 0xc0, !PT ;  /* 0x0000000303127812 */ /* 0x000fe2000780c0ff */
[----:B------:R-:W-:Y:S01]  /*0190*/  IMAD.MOV.U32 R3, RZ, RZ, RZ ;  /* 0x000000ffff037224 */ /* 0x000fe200078e00ff */
[----:B------:R-:W1:Y:S01]  /*01a0*/  LDC.64 R8, c[0x0][0x280] ;  /* 0x0000a000ff087b82 */ /* 0x000e620000000a00 */
[----:B0-----:R-:W-:-:S05]  /*01b0*/  IMAD R10, R11, UR5, R4 ;  /* 0x000000050b0a7c24 */ /* 0x001fca000f8e0204 */
[----:B------:R-:W-:Y:S01]  /*01c0*/  SHF.R.S32.HI R11, RZ, 0x1f, R10 ;  /* 0x0000001fff0b7819 */ /* 0x000fe2000001140a */
[----:B-1----:R-:W-:-:S04]  /*01d0*/  IMAD R6, R8, UR4, RZ ;  /* 0x0000000408067c24 */ /* 0x002fc8000f8e02ff */
[----:B------:R-:W-:Y:S01]  /*01e0*/  IMAD R7, R9, UR8, R6 ;  /* 0x0000000809077c24 */ /* 0x000fe2000f8e0206 */
[----:B------:R-:W-:Y:S01]  /*01f0*/  MOV R6, R5 ;  /* 0x0000000500067202 */ /* 0x000fe20000000f00 */
[----:B------:R-:W-:-:S05]  /*0200*/  IMAD.WIDE.U32 R8, R8, UR8, R10 ;  /* 0x0000000808087c25 */ /* 0x000fca000f8e000a */
[----:B------:R-:W-:Y:S01]  /*0210*/  IADD3 R7, R9, R7, RZ ;  /* 0x0000000709077210 */ /* 0x000fe20007ffe0ff */
[----:B------:R-:W-:Y:S06]  /*0220*/  @!P0 BRA `(.L_x_3416) ;  /* 0x00000000007c8947 */ /* 0x000fec0003800000 */
[----:B------:R-:W-:Y:S01]  /*0230*/  ULDC.64 UR10, c[0x0][0x270] ;  /* 0x00009c00000a7ab9 */ /* 0x000fe20000000a00 */
[----:B------:R-:W-:Y:S01]  /*0240*/  HFMA2.MMA R22, -RZ, RZ, 0, 0 ;  /* 0x00000000ff167435 */ /* 0x000fe200000001ff */
[----:B------:R-:W-:Y:S01]  /*0250*/  ISETP.GE.U32.AND P0, PT, R10, UR10, PT ;  /* 0x0000000a0a007c0c */ /* 0x000fe2000bf06070 */
[----:B------:R-:W-:-:S03]  /*0260*/  IMAD.MOV.U32 R21, RZ, RZ, R5 ;  /* 0x000000ffff157224 */ /* 0x000fc600078e0005 */
[----:B------:R-:W-:-:S13]  /*0270*/  ISETP.GE.AND.EX P0, PT, R11, UR11, PT, P0 ;  /* 0x0000000b0b007c0c */ /* 0x000fda000bf06300 */
.L_x_3417:
[----:B------:R-:W0:Y:S01]  /*0280*/  @!P0 LDC.64 R14, c[0x0][0x270] ;  /* 0x00009c00ff0e8b82 */ /* 0x000e220000000a00 */
[----:B------:R-:W-:-:S07]  /*0290*/  @!P0 IMAD.MOV.U32 R6, RZ, RZ, R8 ;  /* 0x000000ffff068224 */ /* 0x000fce00078e0008 */
        /* <DEDUP_REMOVED lines=8> */
[----:B------:R-:W-:Y:S01]  /*0320*/  PRMT R6, RZ, 0x5410, RZ ;  /* 0x00005410ff067816 */ /* 0x000fe200000000ff */
[----:B------:R-:W-:-:S05]  /*0330*/  VIADD R18, R18, 0xffffffff ;  /* 0xffffffff12127836 */ /* 0x000fca0000000000 */
[----:B------:R-:W-:Y:S02]  /*0340*/  ISETP.NE.AND P1, PT, R18, RZ, PT ;  /* 0x000000ff1200720c */ /* 0x000fe40003f25270 */
[----:B--2---:R-:W-:-:S04]  /*0350*/  @!P0 PRMT R6, R12, 0x7632, R6 ;  /* 0x000076320c068816 */ /* 0x004fc80000000006 */
[----:B------:R-:W-:-:S05]  /*0360*/  @!P0 PRMT R6, R6, 0x5410, R12 ;  /* 0x0000541006068816 */ /* 0x000fca000000000c */
[--C-:B------:R-:W-:Y:S02]  /*0370*/  HADD2.F32 R15, -RZ, R6.reuse.H0_H0 ;  /* 0x20000006ff0f7230 */ /* 0x100fe40000004100 */
[----:B------:R-:W-:-:S03]  /*0380*/  HADD2.F32 R6, -RZ, R6.H1_H1 ;  /* 0x30000006ff067230 */ /* 0x000fc60000004100 */
[----:B------:R-:W-:Y:S02]  /*0390*/  FMUL.FTZ R17, R15, R15 ;  /* 0x0000000f0f117220 */ /* 0x000fe40000410000 */
[C---:B------:R-:W-:Y:S02]  /*03a0*/  FADD.FTZ R14, R6.reuse, R15 ;  /* 0x0000000f060e7221 */ /* 0x040fe40000010000 */
[----:B------:R-:W-:Y:S01]  /*03b0*/  FFMA.FTZ R17, R6, R6, R17 ;  /* 0x0000000606117223 */ /* 0x000fe20000010011 */
[----:B------:R-:W-:Y:S01]  /*03c0*/  IADD3 R6, P2, R21, 0x1, RZ ;  /* 0x0000000115067810 */ /* 0x000fe20007f5e0ff */
[----:B------:R-:W-:Y:S02]  /*03d0*/  FADD.FTZ R3, R14, R3 ;  /* 0x000000030e037221 */ /* 0x000fe40000010000 */
[----:B------:R-:W-:Y:S01]  /*03e0*/  FADD.FTZ R22, R17, R22 ;  /* 0x0000001611167221 */ /* 0x000fe20000010000 */
[----:B------:R-:W-:Y:S01]  /*03f0*/  IADD3.X R19, RZ, R19, RZ, P2, !PT ;  /* 0x00000013ff137210 */ /* 0x000fe200017fe4ff */
[----:B------:R-:W-:Y:S01]  /*0400*/  IMAD.MOV.U32 R21, RZ, RZ, R6 ;  /* 0x000000ffff157224 */ /* 0x000fe200078e0006 */
[----:B------:R-:W-:Y:S07]  /*0410*/  @P1 BRA `(.L_x_3417) ;  /* 0xfffffffc00981947 */ /* 0x000fee000383ffff */
.L_x_3416:
        /* <DEDUP_REMOVED lines=9> */
.L_x_3418:
        /* <DEDUP_REMOVED lines=10> */
[----:B------:R-:W-:Y:S01]  /*0550*/  @!P0 IMAD.WIDE.U32 R20, R23, R16, R12 ;  /* 0x0000001017148225 */ /* 0x000fe200078e000c */
[----:B------:R-:W-:Y:S01]  /*0560*/  @!P0 MOV R16, R8 ;  /* 0x0000000800108202 */ /* 0x000fe20000000f00 */
[----:B------:R-:W0:Y:S02]  /*0570*/  @!P0 LDC.64 R12, c[0x0][0x270] ;  /* 0x00009c00ff0c8b82 */ /* 0x000e240000000a00 */
[----:B------:R-:W-:Y:S02]  /*0580*/  @!P0 IMAD.IADD R21, R21, 0x1, R17 ;  /* 0x0000000115158824 */ /* 0x000fe400078e0211 */
[----:B------:R-:W-:Y:S02]  /*0590*/  @!P0 IMAD.MOV.U32 R17, RZ, RZ, R7 ;  /* 0x000000ffff118224 */ /* 0x000fe400078e0007 */
[----:B-1----:R-:W-:Y:S01]  /*05a0*/  @!P0 IMAD R23, R5, R18, RZ ;  /* 0x0000001205178224 */ /* 0x002fe200078e02ff */
[----:B--2---:R-:W-:Y:S01]  /*05b0*/  @!P0 LEA R14, P1, R20, R14, 0x1 ;  /* 0x0000000e140e8211 */ /* 0x004fe200078208ff */
[----:B------:R-:W-:-:S03]  /*05c0*/  @!P0 IMAD.WIDE.U32 R16, R6, R18, R16 ;  /* 0x0000001206108225 */ /* 0x000fc600078e0010 */
[----:B------:R-:W-:Y:S01]  /*05d0*/  @!P0 LEA.HI.X R15, R20, R15, R21, 0x1, P1 ;  /* 0x0000000f140f8211 */ /* 0x000fe200008f0c15 */
[----:B------:R-:W-:Y:S01]  /*05e0*/  @!P0 IMAD R23, R6, R19, R23 ;  /* 0x0000001306178224 */ /* 0x000fe200078e0217 */
[----:B------:R-:W1:Y:S01]  /*05f0*/  @!P0 LDC.64 R20, c[0x0][0x270] ;  /* 0x00009c00ff148b82 */ /* 0x000e620000000a00 */
[----:B---3--:R-:W-:-:S03]  /*0600*/  @!P0 LEA R24, P1, R16, R10, 0x1 ;  /* 0x0000000a10188211 */ /* 0x008fc600078208ff */
[----:B------:R-:W-:Y:S02]  /*0610*/  @!P0 IADD3 R10, R17, R23, RZ ;  /* 0x00000017110a8210 */ /* 0x000fe40007ffe0ff */
[----:B------:R-:W-:Y:S02]  /*0620*/  @!P0 IADD3 R17, P2, R6, 0x1, RZ ;  /* 0x0000000106118810 */ /* 0x000fe40007f5e0ff */
[----:B------:R-:W2:Y:S01]  /*0630*/  @!P0 LDC.64 R18, c[0x0][0x220] ;  /* 0x00008800ff128b82 */ /* 0x000ea20000000a00 */
[----:B------:R-:W-:Y:S02]  /*0640*/  @!P0 LEA.HI.X R25, R16, R11, R10, 0x1, P1 ;  /* 0x0000000b10198211 */ /* 0x000fe400008f0c0a */
[----:B------:R3:W4:Y:S01]  /*0650*/  @!P0 LDG.E R16, desc[UR6][R14.64] ;  /* 0x000000060e108981 */ /* 0x000722000c1e1900 */
[----:B------:R-:W-:-:S03]  /*0660*/  @!P0 IMAD.X R23, RZ, RZ, R5, P2 ;  /* 0x000000ffff178224 */ /* 0x000fc600010e0605 */
[----:B------:R-:W5:Y:S01]  /*0670*/  @!P0 LDG.E R24, desc[UR6][R24.64] ;  /* 0x0000000618188981 */ /* 0x000f62000c1e1900 */
[----:B------:R-:W1:Y:S01]  /*0680*/  @!P0 LDC.64 R10, c[0x0][0x220] ;  /* 0x00008800ff0a8b82 */ /* 0x000e620000000a00 */
[----:B0-----:R-:W-:Y:S01]  /*0690*/  @!P0 IMAD R26, R23, R12, RZ ;  /* 0x0000000c171a8224 */ /* 0x001fe200078e02ff */
[----:B------:R-:W-:Y:S02]  /*06a0*/  @!P0 IADD3 R23, P1, R6, 0x2, RZ ;  /* 0x0000000206178810 */ /* 0x000fe40007f3e0ff */
[----:B---3--:R-:W-:Y:S01]  /*06b0*/  @!P0 MOV R14, R8 ;  /* 0x00000008000e8202 */ /* 0x008fe20000000f00 */
[----:B------:R-:W-:Y:S02]  /*06c0*/  @!P0 IMAD.MOV.U32 R15, RZ, RZ, R7 ;  /* 0x000000ffff0f8224 */ /* 0x000fe400078e0007 */
[C---:B------:R-:W-:Y:S02]  /*06d0*/  @!P0 IMAD R27, R17.reuse, R13, R26 ;  /* 0x0000000d111b8224 */ /* 0x040fe400078e021a */
[----:B------:R-:W-:Y:S01]  /*06e0*/  @!P0 IMAD.WIDE.U32 R12, R17, R12, R14 ;  /* 0x0000000c110c8225 */ /* 0x000fe200078e000e */
[----:B------:R-:W-:-:S03]  /*06f0*/  @!P0 IADD3.X R17, RZ, R5, RZ, P1, !PT ;  /* 0x00000005ff118210 */ /* 0x000fc60000ffe4ff */
[----:B------:R-:W-:Y:S01]  /*0700*/  @!P0 IMAD.IADD R27, R13, 0x1, R27 ;  /* 0x000000010d1b8824 */ /* 0x000fe200078e021b */
[C---:B--2---:R-:W-:Y:S01]  /*0710*/  @!P0 LEA R18, P1, R12.reuse, R18, 0x1 ;  /* 0x000000120c128211 */ /* 0x044fe200078208ff */
[-C--:B-1----:R-:W-:Y:S02]  /*0720*/  @!P0 IMAD R26, R17, R20.reuse, RZ ;  /* 0x00000014111a8224 */ /* 0x082fe400078e02ff */
[----:B------:R-:W-:Y:S01]  /*0730*/  @!P0 IMAD.WIDE.U32 R14, R23, R20, R14 ;  /* 0x00000014170e8225 */ /* 0x000fe200078e000e */
[----:B------:R-:W-:-:S03]  /*0740*/  @!P0 LEA.HI.X R19, R12, R19, R27, 0x1, P1 ;  /* 0x000000130c138211 */ /* 0x000fc600008f0c1b */
[----:B------:R-:W-:Y:S01]  /*0750*/  @!P0 IMAD R21, R23, R21, R26 ;  /* 0x0000001517158224 */ /* 0x000fe200078e021a */
[----:B------:R-:W-:Y:S01]  /*0760*/  @!P0 LEA R10, P1, R14, R10, 0x1 ;  /* 0x0000000a0e0a8211 */ /* 0x000fe200078208ff */
[----:B------:R-:W2:Y:S03]  /*0770*/  @!P0 LDG.E R18, desc[UR6][R18.64] ;  /* 0x0000000612128981 */ /* 0x000ea6000c1e1900 */
[----:B------:R-:W-:-:S04]  /*0780*/  @!P0 IADD3 R12, R15, R21, RZ ;  /* 0x000000150f0c8210 */ /* 0x000fc80007ffe0ff */
[----:B------:R-:W-:-:S05]  /*0790*/  @!P0 LEA.HI.X R11, R14, R11, R12, 0x1, P1 ;  /* 0x0000000b0e0b8211 */ /* 0x000fca00008f0c0c */
[----:B------:R0:W3:Y:S02]  /*07a0*/  @!P0 LDG.E R10, desc[UR6][R10.64] ;  /* 0x000000060a0a8981 */ /* 0x0000e4000c1e1900 */
[----:B0-----:R-:W-:Y:S01]  /*07b0*/  PRMT R11, RZ, 0x5410, RZ ;  /* 0x00005410ff0b7816 */ /* 0x001fe200000000ff */
[----:B------:R-:W-:-:S05]  /*07c0*/  VIADD R15, R6, 0x3 ;  /* 0x00000003060f7836 */ /* 0x000fca0000000000 */
[----:B------:R-:W-:Y:S02]  /*07d0*/  ISETP.GE.AND P1, PT, R15, R2, PT ;  /* 0x000000020f00720c */ /* 0x000fe40003f26270 */
[----:B------:R-:W-:Y:S02]  /*07e0*/  PRMT R15, RZ, 0x7610, R15 ;  /* 0x00007610ff0f7816 */ /* 0x000fe4000000000f */
[----:B------:R-:W-:-:S04]  /*07f0*/  IADD3 R6, P2, R6, 0x4, RZ ;  /* 0x0000000406067810 */ /* 0x000fc80007f5e0ff */
[----:B------:R-:W-:Y:S02]  /*0800*/  IADD3.X R5, RZ, R5, RZ, P2, !PT ;  /* 0x00000005ff057210 */ /* 0x000fe400017fe4ff */
[----:B----4-:R-:W-:-:S04]  /*0810*/  @!P0 PRMT R11, R11, 0x5410, R16 ;  /* 0x000054100b0b8816 */ /* 0x010fc80000000010 */
[----:B------:R-:W-:-:S05]  /*0820*/  @!P0 PRMT R11, R16, 0x7632, R11 ;  /* 0x00007632100b8816 */ /* 0x000fca000000000b */
[--C-:B------:R-:W-:Y:S02]  /*0830*/  HADD2.F32 R12, -RZ, R11.reuse.H1_H1 ;  /* 0x3000000bff0c7230 */ /* 0x100fe40000004100 */
[----:B------:R-:W-:Y:S01]  /*0840*/  HADD2.F32 R13, -RZ, R11.H0_H0 ;  /* 0x2000000bff0d7230 */ /* 0x000fe20000004100 */
[----:B------:R-:W-:-:S04]  /*0850*/  PRMT R11, RZ, 0x5410, RZ ;  /* 0x00005410ff0b7816 */ /* 0x000fc800000000ff */
[----:B------:R-:W-:Y:S01]  /*0860*/  FADD.FTZ R14, R12, R13 ;  /* 0x0000000d0c0e7221 */ /* 0x000fe20000010000 */
[----:B------:R-:W-:Y:S01]  /*0870*/  FMUL.FTZ R13, R13, R13 ;  /* 0x0000000d0d0d7220 */ /* 0x000fe20000410000 */
[----:B-----5:R-:W-:-:S03]  /*0880*/  @!P0 PRMT R11, R24, 0x7632, R11 ;  /* 0x00007632180b8816 */ /* 0x020fc6000000000b */
[----:B------:R-:W-:Y:S01]  /*0890*/  FFMA.FTZ R13, R12, R12, R13 ;  /* 0x0000000c0c0d7223 */ /* 0x000fe2000001000d */
[----:B------:R-:W-:-:S03]  /*08a0*/  @!P0 PRMT R11, R11, 0x5410, R24 ;  /* 0x000054100b0b8816 */ /* 0x000fc60000000018 */
[C---:B------:R-:W-:Y:S01]  /*08b0*/  FADD.FTZ R17, R13.reuse, R22 ;  /* 0x000000160d117221 */ /* 0x040fe20000010000 */
[----:B------:R-:W-:Y:S01]  /*08c0*/  PRMT R13, R13, 0x5410, RZ ;  /* 0x000054100d0d7816 */ /* 0x000fe200000000ff */
[----:B------:R-:W-:-:S03]  /*08d0*/  HADD2.F32 R12, -RZ, R11.H0_H0 ;  /* 0x2000000bff0c7230 */ /* 0x000fc60000004100 */
[----:B--2---:R-:W-:Y:S01]  /*08e0*/  @!P0 PRMT R13, R13, 0x7610, R18 ;  /* 0x000076100d0d8816 */ /* 0x004fe20000000012 */
[----:B------:R-:W-:Y:S01]  /*08f0*/  FADD.FTZ R3, R14, R3 ;  /* 0x000000030e037221 */ /* 0x000fe20000010000 */
[----:B------:R-:W-:Y:S02]  /*0900*/  HADD2.F32 R11, -RZ, R11.H1_H1 ;  /* 0x3000000bff0b7230 */ /* 0x000fe40000004100 */
[----:B------:R-:W-:Y:S01]  /*0910*/  FMUL.FTZ R14, R12, R12 ;  /* 0x0000000c0c0e7220 */ /* 0x000fe20000410000 */
[----:B------:R-:W-:Y:S02]  /*0920*/  PRMT R13, RZ, 0x7610, R13 ;  /* 0x00007610ff0d7816 */ /* 0x000fe4000000000d */
[----:B------:R-:W-:Y:S01]  /*0930*/  @!P0 PRMT R15, R18, 0x7610, R15 ;  /* 0x00007610120f8816 */ /* 0x000fe2000000000f */
[C---:B------:R-:W-:Y:S01]  /*0940*/  FADD.FTZ R12, R11.reuse, R12 ;  /* 0x0000000c0b0c7221 */ /* 0x040fe20000010000 */
[----:B------:R-:W-:Y:S01]  /*0950*/  FFMA.FTZ R14, R11, R11, R14 ;  /* 0x0000000b0b0e7223 */ /* 0x000fe2000001000e */
[----:B------:R-:W-:Y:S01]  /*0960*/  HADD2.F32 R16, -RZ, R13.H1_H1 ;  /* 0x3000000dff107230 */ /* 0x000fe20000004100 */
[----:B------:R-:W-:-:S02]  /*0970*/  PRMT R11, RZ, 0x7610, R11 ;  /* 0x00007610ff0b7816 */ /* 0x000fc4000000000b */
[C---:B---3--:R-:W-:Y:S01]  /*0980*/  @!P0 PRMT R13, R10.reuse, 0x7632, R13 ;  /* 0x000076320a0d8816 */ /* 0x048fe2000000000d */
[----:B------:R-:W-:Y:S02]  /*0990*/  HADD2.F32 R15, -RZ, R15.H0_H0 ;  /* 0x2000000fff0f7230 */ /* 0x000fe40000004100 */
[----:B------:R-:W-:Y:S01]  /*09a0*/  FADD.FTZ R3, R3, R12 ;  /* 0x0000000c03037221 */ /* 0x000fe20000010000 */
[----:B------:R-:W-:Y:S01]  /*09b0*/  @!P0 PRMT R11, R10, 0x7610, R11 ;  /* 0x000076100a0b8816 */ /* 0x000fe2000000000b */
[----:B------:R-:W-:Y:S01]  /*09c0*/  FMUL.FTZ R10, R16, R16 ;  /* 0x00000010100a7220 */ /* 0x000fe20000410000 */
[----:B------:R-:W-:Y:S02]  /*09d0*/  HADD2.F32 R12, -RZ, R13.H0_H0 ;  /* 0x2000000dff0c7230 */ /* 0x000fe40000004100 */
[----:B------:R-:W-:Y:S01]  /*09e0*/  FADD.FTZ R16, R15, R16 ;  /* 0x000000100f107221 */ /* 0x000fe20000010000 */
[----:B------:R-:W-:Y:S01]  /*09f0*/  FADD.FTZ R17, R17, R14 ;  /* 0x0000000e11117221 */ /* 0x000fe20000010000 */
[----:B------:R-:W-:-:S02]  /*0a00*/  HADD2.F32 R11, -RZ, R11.H0_H0 ;  /* 0x2000000bff0b7230 */ /* 0x000fc40000004100 */
[----:B------:R-:W-:Y:S01]  /*0a10*/  FFMA.FTZ R10, R15, R15, R10 ;  /* 0x0000000f0f0a7223 */ /* 0x000fe2000001000a */
[----:B------:R-:W-:Y:S01]  /*0a20*/  FMUL.FTZ R14, R12, R12 ;  /* 0x0000000c0c0e7220 */ /* 0x000fe20000410000 */
[----:B------:R-:W-:Y:S02]  /*0a30*/  FADD.FTZ R16, R3, R16 ;  /* 0x0000001003107221 */ /* 0x000fe40000010000 */
[----:B------:R-:W-:Y:S01]  /*0a40*/  FADD.FTZ R17, R17, R10 ;  /* 0x0000000a11117221 */ /* 0x000fe20000010000 */
[C---:B------:R-:W-:Y:S01]  /*0a50*/  FADD.FTZ R3, R11.reuse, R12 ;  /* 0x0000000c0b037221 */ /* 0x040fe20000010000 */
[----:B------:R-:W-:-:S03]  /*0a60*/  FFMA.FTZ R14, R11, R11, R14 ;  /* 0x0000000b0b0e7223 */ /* 0x000fc6000001000e */
[----:B------:R-:W-:Y:S01]  /*0a70*/  FADD.FTZ R3, R16, R3 ;  /* 0x0000000310037221 */ /* 0x000fe20000010000 */
[----:B------:R-:W-:Y:S01]  /*0a80*/  FADD.FTZ R22, R17, R14 ;  /* 0x0000000e11167221 */ /* 0x000fe20000010000 */
[----:B------:R-:W-:Y:S06]  /*0a90*/  @!P1 BRA `(.L_x_3418) ;  /* 0xfffffff800849947 */ /* 0x000fec000383ffff */
.L_x_3415:
[----:B------:R-:W-:Y:S02]  /*0aa0*/  ULDC UR9, c[0x0][0x29c] ;  /* 0x0000a70000097ab9 */ /* 0x000fe40000000800 */
[----:B------:R-:W0:Y:S01]  /*0ab0*/  I2F.U32.RP R2, UR9 ;  /* 0x0000000900027d06 */ /* 0x000e220008209000 */
[----:B------:R-:W-:-:S07]  /*0ac0*/  ISETP.NE.U32.AND P2, PT, RZ, UR9, PT ;  /* 0x00000009ff007c0c */ /* 0x000fce000bf45070 */
        /* <DEDUP_REMOVED lines=79> */
[----:B-1----:R-:W-:Y:S01]  /*0fc0*/  @!P1 FADD.FTZ R9, R10, R9 ;  /* 0x000000090a099221 */ /* 0x002fe20000010000 */
[----:B------:R-:W-:-:S04]  /*0fd0*/  @!P1 FADD.FTZ R8, R11, R8 ;  /* 0x000000080b089221 */ /* 0x000fc80000010000 */
[----:B------:R0:W-:Y:S04]  /*0fe0*/  STS [R7+0xc4], R9 ;  /* 0x0000c40907007388 */ /* 0x0001e80000000800 */
[----:B------:R0:W-:Y:S03]  /*0ff0*/  STS [R7+0xc8], R8 ;  /* 0x0000c80807007388 */ /* 0x0001e60000000800 */
[----:B------:R-:W-:Y:S05]  /*1000*/  BRA.DIV UR4, `(.L_x_3420) ;  /* 0x0000000e04487947 */ /* 0x000fea000b800000 */
[----:B------:R-:W-:Y:S01]  /*1010*/  NOP ;  /* 0x0000000000007918 */ /* 0x000fe20000000000 */
.L_x_3434:
        /* <DEDUP_REMOVED lines=12> */
.L_x_3422:
[----:B------:R-:W-:Y:S05]  /*10e0*/  BSYNC B0 ;  /* 0x0000000000007941 */ /* 0x000fea0003800000 */
.L_x_3421:
[----:B------:R-:W-:-:S13]  /*10f0*/  R2UR UR4, R3 ;  /* 0x00000000030472ca */ /* 0x000fda00000e0000 */
[----:B------:R-:W-:Y:S05]  /*1100*/  BRA.DIV UR4, `(.L_x_3423) ;  /* 0x0000000e04187947 */ /* 0x000fea000b800000 */
[----:B------:R-:W-:Y:S01]  /*1110*/  NOP ;  /* 0x0000000000007918 */ /* 0x000fe20000000000 */
[----:B------:R1:W-:Y:S04]  /*1120*/  STS [R7+0xc0], R12 ;  /* 0x0000c00c07007388 */ /* 0x0003e80000000800 */
[----:B------:R1:W-:Y:S04]  /*1130*/  STS [R7+0xc4], R9 ;  /* 0x0000c40907007388 */ /* 0x0003e80000000800 */
[----:B------:R1:W-:Y:S01]  /*1140*/  STS [R7+0xc8], R8 ;  /* 0x0000c80807007388 */ /* 0x0003e20000000800 */
[----:B------:R-:W-:Y:S01]  /*1150*/  NOP ;  /* 0x0000000000007918 */ /* 0x000fe20000000000 */
.L_x_3438:
        /* <DEDUP_REMOVED lines=12> */
.L_x_3425:
[----:B------:R-:W-:Y:S05]  /*1220*/  BSYNC B0 ;  /* 0x0000000000007941 */ /* 0x000fea0003800000 */
.L_x_3424:
[----:B------:R-:W-:-:S13]  /*1230*/  R2UR UR4, R3 ;  /* 0x00000000030472ca */ /* 0x000fda00000e0000 */
[----:B------:R-:W-:Y:S05]  /*1240*/  BRA.DIV UR4, `(.L_x_3426) ;  /* 0x0000000a04f87947 */ /* 0x000fea000b800000 */
[----:B------:R-:W-:Y:S01]  /*1250*/  NOP ;  /* 0x0000000000007918 */ /* 0x000fe20000000000 */
[----:B------:R2:W-:Y:S04]  /*1260*/  STS [R7+0xc0], R12 ;  /* 0x0000c00c07007388 */ /* 0x0005e80000000800 */
[----:B------:R2:W-:Y:S04]  /*1270*/  STS [R7+0xc4], R9 ;  /* 0x0000c40907007388 */ /* 0x0005e80000000800 */
[----:B------:R2:W-:Y:S01]  /*1280*/  STS [R7+0xc8], R8 ;  /* 0x0000c80807007388 */ /* 0x0005e20000000800 */
[----:B------:R-:W-:Y:S01]  /*1290*/  NOP ;  /* 0x0000000000007918 */ /* 0x000fe20000000000 */
.L_x_3442:
        /* <DEDUP_REMOVED lines=12> */
.L_x_3428:
[----:B------:R-:W-:Y:S05]  /*1360*/  BSYNC B0 ;  /* 0x0000000000007941 */ /* 0x000fea0003800000 */
.L_x_3427:
[----:B------:R-:W-:-:S13]  /*1370*/  R2UR UR4, R3 ;  /* 0x00000000030472ca */ /* 0x000fda00000e0000 */
[----:B------:R-:W-:Y:S05]  /*1380*/  BRA.DIV UR4, `(.L_x_3429) ;  /* 0x0000000a04d87947 */ /* 0x000fea000b800000 */
[----:B------:R-:W-:Y:S01]  /*1390*/  NOP ;  /* 0x0000000000007918 */ /* 0x000fe20000000000 */
[----:B------:R3:W-:Y:S04]  /*13a0*/  STS [R7+0xc0], R12 ;  /* 0x0000c00c07007388 */ /* 0x0007e80000000800 */
[----:B------:R3:W-:Y:S04]  /*13b0*/  STS [R7+0xc4], R9 ;  /* 0x0000c40907007388 */ /* 0x0007e80000000800 */
[----:B------:R3:W-:Y:S01]  /*13c0*/  STS [R7+0xc8], R8 ;  /* 0x0000c80807007388 */ /* 0x0007e20000000800 */
[----:B------:R-:W-:Y:S01]  /*13d0*/  NOP ;  /* 0x0000000000007918 */ /* 0x000fe20000000000 */
.L_x_3446:
        /* <DEDUP_REMOVED lines=12> */
.L_x_3431:
[----:B------:R-:W-:Y:S05]  /*14a0*/  BSYNC B0 ;  /* 0x0000000000007941 */ /* 0x000fea0003800000 */
.L_x_3430:
        /* <DEDUP_REMOVED lines=25> */
.L_x_3452:
        /* <DEDUP_REMOVED lines=76> */
.L_x_3419:
        /* <DEDUP_REMOVED lines=35> */
.L_x_3420:
[----:B0-----:R-:W-:Y:S05]  /*1d30*/  WARPSYNC.COLLECTIVE R3, `(.L_x_3433) ;  /* 0x0000000003087348 */ /* 0x001fea0003c00000 */
[----:B------:R-:W-:Y:S01]  /*1d40*/  NOP ;  /* 0x0000000000007918 */ /* 0x000fe20000000000 */
[----:B0-----:R-:W-:Y:S01]  /*1d50*/  ENDCOLLECTIVE ;  /* 0x000000000000791b */ /* 0x001fe20003800000 */
.L_x_3433:
[----:B------:R-:W-:Y:S05]  /*1d60*/  BRA `(.L_x_3434) ;  /* 0xfffffff000ac7947 */ /* 0x000fea000383ffff */
.L_x_3423:
[----:B------:R-:W-:Y:S01]  /*1d70*/  BSSY B0, `(.L_x_3435) ;  /* 0x0000004000007945 */ /* 0x000fe20003800000 */
[----:B0-----:R-:W-:Y:S05]  /*1d80*/  WARPSYNC.COLLECTIVE R3, `(.L_x_3436) ;  /* 0x0000000003087348 */ /* 0x001fea0003c00000 */
[----:B------:R-:W-:Y:S01]  /*1d90*/  NOP ;  /* 0x0000000000007918 */ /* 0x000fe20000000000 */
[----:B0-----:R-:W-:Y:S01]  /*1da0*/  ENDCOLLECTIVE ;  /* 0x000000000000791b */ /* 0x001fe20003800000 */
.L_x_3436:
[----:B------:R-:W-:Y:S05]  /*1db0*/  BSYNC B0 ;  /* 0x0000000000007941 */ /* 0x000fea0003800000 */
.L_x_3435:
[----:B------:R0:W-:Y:S04]  /*1dc0*/  STS [R7+0xc0], R12 ;  /* 0x0000c00c07007388 */ /* 0x0001e80000000800 */
[----:B------:R0:W-:Y:S04]  /*1dd0*/  STS [R7+0xc4], R9 ;  /* 0x0000c40907007388 */ /* 0x0001e80000000800 */
[----:B------:R0:W-:Y:S02]  /*1de0*/  STS [R7+0xc8], R8 ;  /* 0x0000c80807007388 */ /* 0x0001e40000000800 */
[----:B0-----:R-:W-:Y:S05]  /*1df0*/  WARPSYNC.COLLECTIVE R3, `(.L_x_3437) ;  /* 0x0000000003087348 */ /* 0x001fea0003c00000 */
[----:B------:R-:W-:Y:S01]  /*1e00*/  NOP ;  /* 0x0000000000007918 */ /* 0x000fe20000000000 */
[----:B0-----:R-:W-:Y:S01]  /*1e10*/  ENDCOLLECTIVE ;  /* 0x000000000000791b */ /* 0x001fe20003800000 */
.L_x_3437:
[----:B------:R-:W-:Y:S05]  /*1e20*/  BRA `(.L_x_3438) ;  /* 0xfffffff000cc7947 */ /* 0x000fea000383ffff */
.L_x_3426:
[----:B------:R-:W-:Y:S01]  /*1e30*/  BSSY B0, `(.L_x_3439) ;  /* 0x0000004000007945 */ /* 0x000fe20003800000 */
[----:B01----:R-:W-:Y:S05]  /*1e40*/  WARPSYNC.COLLECTIVE R3, `(.L_x_3440) ;  /* 0x0000000003087348 */ /* 0x003fea0003c00000 */
[----:B------:R-:W-:Y:S01]  /*1e50*/  NOP ;  /* 0x0000000000007918 */ /* 0x000fe20000000000 */
[----:B01----:R-:W-:Y:S01]  /*1e60*/  ENDCOLLECTIVE ;  /* 0x000000000000791b */ /* 0x003fe20003800000 */
.L_x_3440:
[----:B------:R-:W-:Y:S05]  /*1e70*/  BSYNC B0 ;  /* 0x0000000000007941 */ /* 0x000fea0003800000 */
.L_x_3439:
[----:B------:R0:W-:Y:S04]  /*1e80*/  STS [R7+0xc0], R12 ;  /* 0x0000c00c07007388 */ /* 0x0001e80000000800 */
[----:B------:R0:W-:Y:S04]  /*1e90*/  STS [R7+0xc4], R9 ;  /* 0x0000c40907007388 */ /* 0x0001e80000000800 */
[----:B------:R0:W-:Y:S02]  /*1ea0*/  STS [R7+0xc8], R8 ;  /* 0x0000c80807007388 */ /* 0x0001e40000000800 */
[----:B0-----:R-:W-:Y:S05]  /*1eb0*/  WARPSYNC.COLLECTIVE R3, `(.L_x_3441) ;  /* 0x0000000003087348 */ /* 0x001fea0003c00000 */
[----:B------:R-:W-:Y:S01]  /*1ec0*/  NOP ;  /* 0x0000000000007918 */ /* 0x000fe20000000000 */
[----:B0-----:R-:W-:Y:S01]  /*1ed0*/  ENDCOLLECTIVE ;  /* 0x000000000000791b */ /* 0x001fe20003800000 */
.L_x_3441:
[----:B------:R-:W-:Y:S05]  /*1ee0*/  BRA `(.L_x_3442) ;  /* 0xfffffff000ec7947 */ /* 0x000fea000383ffff */
.L_x_3429:
[----:B------:R-:W-:Y:S01]  /*1ef0*/  BSSY B0, `(.L_x_3443) ;  /* 0x0000004000007945 */ /* 0x000fe20003800000 */
[----:B012---:R-:W-:Y:S05]  /*1f00*/  WARPSYNC.COLLECTIVE R3, `(.L_x_3444) ;  /* 0x0000000003087348 */ /* 0x007fea0003c00000 */
[----:B------:R-:W-:Y:S01]  /*1f10*/  NOP ;  /* 0x0000000000007918 */ /* 0x000fe20000000000 */
[----:B012---:R-:W-:Y:S01]  /*1f20*/  ENDCOLLECTIVE ;  /* 0x000000000000791b */ /* 0x007fe20003800000 */
.L_x_3444:
[----:B------:R-:W-:Y:S05]  /*1f30*/  BSYNC B0 ;  /* 0x0000000000007941 */ /* 0x000fea0003800000 */
.L_x_3443:
[----:B------:R0:W-:Y:S04]  /*1f40*/  STS [R7+0xc0], R12 ;  /* 0x0000c00c07007388 */ /* 0x0001e80000000800 */
[----:B------:R0:W-:Y:S04]  /*1f50*/  STS [R7+0xc4], R9 ;  /* 0x0000c40907007388 */ /* 0x0001e80000000800 */
[----:B------:R0:W-:Y:S02]  /*1f60*/  STS [R7+0xc8], R8 ;  /* 0x0000c80807007388 */ /* 0x0001e40000000800 */
[----:B0-----:R-:W-:Y:S05]  /*1f70*/  WARPSYNC.COLLECTIVE R3, `(.L_x_3445) ;  /* 0x0000000003087348 */ /* 0x001fea0003c00000 */
[----:B------:R-:W-:Y:S01]  /*1f80*/  NOP ;  /* 0x0000000000007918 */ /* 0x000fe20000000000 */
[----:B0-----:R-:W-:Y:S01]  /*1f90*/  ENDCOLLECTIVE ;  /* 0x000000000000791b */ /* 0x001fe20003800000 */
.L_x_3445:
[----:B------:R-:W-:Y:S05]  /*1fa0*/  BRA `(.L_x_3446) ;  /* 0xfffffff4000c7947 */ /* 0x000fea000383ffff */
.L_x_3432:
[----:B------:R-:W-:Y:S01]  /*1fb0*/  BSSY B0, `(.L_x_3447) ;  /* 0x0000005000007945 */ /* 0x000fe20003800000 */
[----:B------:R-:W-:-:S13]  /*1fc0*/  ISETP.GE.U32.AND P0, PT, R2, 0x10, PT ;  /* 0x000000100200780c */ /* 0x000fda0003f06070 */
[----:B0123--:R-:W-:Y:S05]  /*1fd0*/  WARPSYNC.COLLECTIVE R3, `(.L_x_3448) ;  /* 0x0000000003087348 */ /* 0x00ffea0003c00000 */
[----:B------:R-:W-:Y:S01]  /*1fe0*/  NOP ;  /* 0x0000000000007918 */ /* 0x000fe20000000000 */
[----:B0123--:R-:W-:Y:S01]  /*1ff0*/  ENDCOLLECTIVE ;  /* 0x000000000000791b */ /* 0x00ffe20003800000 */
.L_x_3448:
[----:B------:R-:W-:Y:S05]  /*2000*/  BSYNC B0 ;  /* 0x0000000000007941 */ /* 0x000fea0003800000 */
.L_x_3447:
[----:B------:R0:W-:Y:S01]  /*2010*/  STS [R7+0xc0], R12 ;  /* 0x0000c00c07007388 */ /* 0x0001e20000000800 */
[----:B------:R-:W-:-:S03]  /*2020*/  ISETP.NE.OR P1, PT, R12, RZ, !P0 ;  /* 0x000000ff0c00720c */ /* 0x000fc60004725670 */
[----:B------:R0:W-:Y:S04]  /*2030*/  STS [R7+0xc4], R9 ;  /* 0x0000c40907007388 */ /* 0x0001e80000000800 */
[----:B------:R0:W-:Y:S06]  /*2040*/  STS [R7+0xc8], R8 ;  /* 0x0000c80807007388 */ /* 0x0001ec0000000800 */
[----:B0-----:R-:W-:Y:S05]  /*2050*/  WARPSYNC.COLLECTIVE R3, `(.L_x_3449) ;  /* 0x0000000003087348 */ /* 0x001fea0003c00000 */
[----:B------:R-:W-:Y:S01]  /*2060*/  NOP ;  /* 0x0000000000007918 */ /* 0x000fe20000000000 */
[----:B0-----:R-:W-:Y:S01]  /*2070*/  ENDCOLLECTIVE ;  /* 0x000000000000791b */ /* 0x001fe20003800000 */
.L_x_3449:
        /* <DEDUP_REMOVED lines=9> */
.L_x_3450:
        /* <DEDUP_REMOVED lines=9> */
.L_x_3451:
[----:B------:R-:W-:Y:S05]  /*21a0*/  BRA `(.L_x_3452) ;  /* 0xfffffff400247947 */ /* 0x000fea000383ffff */
.L_x_3453:
        /* <DEDUP_REMOVED lines=13> */
.L_x_4508:


//--------------------- .text._Z30group_norm_nhwc_fwd_sum_kernelI11Fp16IOFp32WLi168EEv26Group_norm_nhwc_fwd_params --------------------------
	.section	.text._Z30group_norm_nhwc_fwd_sum_kernelI11Fp16IOFp32WLi168EEv26Group_norm_nhwc_fwd_params,"ax",@progbits
	.align	128
        .global         _Z30group_norm_nhwc_fwd_sum_kernelI11Fp16IOFp32WLi168EEv26Group_norm_nhwc_fwd_params
        .type           _Z30group_norm_nhwc_fwd_sum_kernelI11Fp16IOFp32WLi168EEv26Group_norm_nhwc_fwd_params,@function
        .size           _Z30group_norm_nhwc_fwd_sum_kernelI11Fp16IOFp32WLi168EEv26Group_norm_nhwc_fwd_params,(.L_x_4509 - _Z30group_norm_nhwc_fwd_sum_kernelI11Fp16IOFp32WLi168EEv26Group_norm_nhwc_fwd_params)
        .other          _Z30group_norm_nhwc_fwd_sum_kernelI11Fp16IOFp32WLi168EEv26Group_norm_nhwc_fwd_params,@"STO_CUDA_ENTRY STV_DEFAULT"
_Z30group_norm_nhwc_fwd_sum_kernelI11Fp16IOFp32WLi168EEv26Group_norm_nhwc_fwd_params:
.text._Z30group_norm_nhwc_fwd_sum_kernelI11Fp16IOFp32WLi168EEv26Group_norm_nhwc_fwd_params:
        /* <DEDUP_REMOVED lines=23> */
[----:B------:R-:W-:-:S03]  /*0170*/  HFMA2.MMA R22, -RZ, RZ, 0, 0 ;  /* 0x00000000ff167435 */ /* 0x000fc600000001ff */
[----:B------:R-:W-:Y:S02]  /*0180*/  LOP3.LUT P0, R18, R3, 0x3, RZ, 0xc0, !PT ;  /* 0x0000000303127812 */ /* 0x000fe4000780c0ff */
[----:B------:R-:W1:Y:S01]  /*0190*/  LDC.64 R8, c[0x0][0x280] ;  /* 0x0000a000ff087b82 */ /* 0x000e620000000a00 */
[----:B------:R-:W-:Y:S01]  /*01a0*/  MOV R3, RZ ;  /* 0x000000ff00037202 */ /* 0x000fe20000000f00 */
        /* <DEDUP_REMOVED lines=11> */
[----:B------:R-:W-:-:S04]  /*0260*/  ISETP.GE.U32.AND P0, PT, R10, UR10, PT ;  /* 0x0000000a0a007c0c */ /* 0x000fc8000bf06070 */
[----:B------:R-:W-:-:S13]  /*0270*/  ISETP.GE.AND.EX P0, PT, R11, UR11, PT, P0 ;  /* 0x0000000b0b007c0c */ /* 0x000fda000bf06300 */
.L_x_3456:
        /* <DEDUP_REMOVED lines=10> */
[----:B------:R-:W-:Y:S02]  /*0320*/  PRMT R6, RZ, 0x5410, RZ ;  /* 0x00005410ff067816 */ /* 0x000fe400000000ff */
[----:B------:R-:W-:-:S04]  /*0330*/  IADD3 R18, R18, -0x1, RZ ;  /* 0xffffffff12127810 */ /* 0x000fc80007ffe0ff */
        /* <DEDUP_REMOVED lines=11> */
[----:B------:R-:W-:Y:S01]  /*03f0*/  MOV R21, R6 ;  /* 0x0000000600157202 */ /* 0x000fe20000000f00 */
[----:B------:R-:W-:Y:S01]  /*0400*/  IMAD.X R19, RZ, RZ, R19, P2 ;  /* 0x000000ffff137224 */ /* 0x000fe200010e0613 */
[----:B------:R-:W-:Y:S07]  /*0410*/  @P1 BRA `(.L_x_3456) ;  /* 0xfffffffc00981947 */ /* 0x000fee000383ffff */
.L_x_3455:
        /* <DEDUP_REMOVED lines=9> */
.L_x_3457:
[----:B------:R-:W0:Y:S01]  /*04b0*/  @!P0 LDC.64 R16, c[0x0][0x270] ;  /* 0x00009c00ff108b82 */ /* 0x000e220000000a00 */
[----:B------:R-:W-:Y:S02]  /*04c0*/  @!P0 IADD3 R23, P1, R6, -0x1, RZ ;  /* 0xffffffff06178810 */ /* 0x000fe40007f3e0ff */
[----:B------:R-:W-:Y:S02]  /*04d0*/  @!P0 MOV R12, R8 ;  /* 0x00000008000c8202 */ /* 0x000fe40000000f00 */
[----:B------:R-:W-:-:S03]  /*04e0*/  @!P0 IADD3.X R13, R5, -0x1, RZ, P1, !PT ;  /* 0xffffffff050d8810 */ /* 0x000fc60000ffe4ff */
[----:B------:R-:W1:Y:S08]  /*04f0*/  @!P0 LDC.64 R18, c[0x0][0x270] ;  /* 0x00009c00ff128b82 */ /* 0x000e700000000a00 */
[----:B------:R-:W2:Y:S08]  /*0500*/  @!P0 LDC.64 R14, c[0x0][0x220] ;  /* 0x00008800ff0e8b82 */ /* 0x000eb00000000a00 */
[----:B------:R-:W3:Y:S01]  /*0510*/  @!P0 LDC.64 R10, c[0x0][0x220] ;  /* 0x00008800ff0a8b82 */ /* 0x000ee20000000a00 */
[----:B0-----:R-:W-:-:S02]  /*0520*/  @!P0 IMAD R24, R13, R16, RZ ;  /* 0x000000100d188224 */ /* 0x001fc400078e02ff */
[----:B------:R-:W-:Y:S02]  /*0530*/  @!P0 IMAD.MOV.U32 R13, RZ, RZ, R7 ;  /* 0x000000ffff0d8224 */ /* 0x000fe400078e0007 */
[C---:B------:R-:W-:Y:S02]  /*0540*/  @!P0 IMAD R17, R23.reuse, R17, R24 ;  /* 0x0000001117118224 */ /* 0x040fe400078e0218 */
[----:B------:R-:W-:Y:S02]  /*0550*/  @!P0 IMAD.WIDE.U32 R20, R23, R16, R12 ;  /* 0x0000001017148225 */ /* 0x000fe400078e000c */
[----:B------:R-:W0:Y:S02]  /*0560*/  @!P0 LDC.64 R12, c[0x0][0x270] ;  /* 0x00009c00ff0c8b82 */ /* 0x000e240000000a00 */
[----:B------:R-:W-:Y:S01]  /*0570*/  @!P0 IMAD.MOV.U32 R16, RZ, RZ, R8 ;  /* 0x000000ffff108224 */ /* 0x000fe200078e0008 */
[----:B------:R-:W-:Y:S01]  /*0580*/  @!P0 IADD3 R21, R21, R17, RZ ;  /* 0x0000001115158210 */ /* 0x000fe20007ffe0ff */
[----:B-1----:R-:W-:Y:S01]  /*0590*/  @!P0 IMAD R23, R5, R18, RZ ;  /* 0x0000001205178224 */ /* 0x002fe200078e02ff */
[----:B------:R-:W-:-:S02]  /*05a0*/  @!P0 MOV R17, R7 ;  /* 0x0000000700118202 */ /* 0x000fc40000000f00 */
[----:B--2---:R-:W-:Y:S01]  /*05b0*/  @!P0 LEA R14, P1, R20, R14, 0x1 ;  /* 0x0000000e140e8211 */ /* 0x004fe200078208ff */
[C---:B------:R-:W-:Y:S02]  /*05c0*/  @!P0 IMAD R23, R6.reuse, R19, R23 ;  /* 0x0000001306178224 */ /* 0x040fe400078e0217 */
[----:B------:R-:W-:Y:S01]  /*05d0*/  @!P0 IMAD.WIDE.U32 R16, R6, R18, R16 ;  /* 0x0000001206108225 */ /* 0x000fe200078e0010 */
[----:B------:R-:W-:Y:S01]  /*05e0*/  @!P0 LEA.HI.X R15, R20, R15, R21, 0x1, P1 ;  /* 0x0000000f140f8211 */ /* 0x000fe200008f0c15 */
[----:B------:R-:W1:Y:S01]  /*05f0*/  @!P0 LDC.64 R18, c[0x0][0x220] ;  /* 0x00008800ff128b82 */ /* 0x000e620000000a00 */
[----:B---3--:R-:W-:Y:S01]  /*0600*/  @!P0 LEA R24, P1, R16, R10, 0x1 ;  /* 0x0000000a10188211 */ /* 0x008fe200078208ff */
[----:B------:R-:W-:Y:S01]  /*0610*/  @!P0 IMAD.IADD R10, R17, 0x1, R23 ;  /* 0x00000001110a8824 */ /* 0x000fe200078e0217 */
[----:B------:R-:W-:-:S05]  /*0620*/  @!P0 IADD3 R17, P2, R6, 0x1, RZ ;  /* 0x0000000106118810 */ /* 0x000fca0007f5e0ff */
[----:B------:R-:W2:Y:S01]  /*0630*/  @!P0 LDC.64 R20, c[0x0][0x270] ;  /* 0x00009c00ff148b82 */ /* 0x000ea20000000a00 */
[----:B------:R-:W-:Y:S02]  /*0640*/  @!P0 LEA.HI.X R25, R16, R11, R10, 0x1, P1 ;  /* 0x0000000b10198211 */ /* 0x000fe400008f0c0a */
[----:B------:R3:W4:Y:S01]  /*0650*/  @!P0 LDG.E R16, desc[UR6][R14.64] ;  /* 0x000000060e108981 */ /* 0x000722000c1e1900 */
[----:B------:R-:W-:-:S03]  /*0660*/  @!P0 IADD3.X R23, RZ, R5, RZ, P2, !PT ;  /* 0x00000005ff178210 */ /* 0x000fc600017fe4ff */
[----:B------:R-:W5:Y:S01]  /*0670*/  @!P0 LDG.E R24, desc[UR6][R24.64] ;  /* 0x0000000618188981 */ /* 0x000f62000c1e1900 */
[----:B------:R-:W2:Y:S01]  /*0680*/  @!P0 LDC.64 R10, c[0x0][0x220] ;  /* 0x00008800ff0a8b82 */ /* 0x000ea20000000a00 */
[-C--:B0-----:R-:W-:Y:S01]  /*0690*/  @!P0 IMAD R26, R23, R12.reuse, RZ ;  /* 0x0000000c171a8224 */ /* 0x081fe200078e02ff */
[----:B------:R-:W-:Y:S02]  /*06a0*/  @!P0 IADD3 R23, P1, R6, 0x2, RZ ;  /* 0x0000000206178810 */ /* 0x000fe40007f3e0ff */
[----:B---3--:R-:W-:Y:S01]  /*06b0*/  @!P0 MOV R15, R7 ;  /* 0x00000007000f8202 */ /* 0x008fe20000000f00 */
[----:B------:R-:W-:Y:S02]  /*06c0*/  @!P0 IMAD.MOV.U32 R14, RZ, RZ, R8 ;  /* 0x000000ffff0e8224 */ /* 0x000fe400078e0008 */
[C---:B------:R-:W-:Y:S02]  /*06d0*/  @!P0 IMAD R27, R17.reuse, R13, R26 ;  /* 0x0000000d111b8224 */ /* 0x040fe400078e021a */
[----:B------:R-:W-:-:S04]  /*06e0*/  @!P0 IMAD.WIDE.U32 R12, R17, R12, R14 ;  /* 0x0000000c110c8225 */ /* 0x000fc800078e000e */
[----:B------:R-:W-:Y:S01]  /*06f0*/  @!P0 IMAD.X R17, RZ, RZ, R5, P1 ;  /* 0x000000ffff118224 */ /* 0x000fe200008e0605 */
[C---:B-1----:R-:W-:Y:S02]  /*0700*/  @!P0 LEA R18, P1, R12.reuse, R18, 0x1 ;  /* 0x000000120c128211 */ /* 0x042fe400078208ff */
[----:B------:R-:W-:Y:S01]  /*0710*/  @!P0 IADD3 R27, R13, R27, RZ ;  /* 0x0000001b0d1b8210 */ /* 0x000fe20007ffe0ff */
[-C--:B--2---:R-:W-:Y:S02]  /*0720*/  @!P0 IMAD R26, R17, R20.reuse, RZ ;  /* 0x00000014111a8224 */ /* 0x084fe400078e02ff */
[----:B------:R-:W-:Y:S01]  /*0730*/  @!P0 IMAD.WIDE.U32 R14, R23, R20, R14 ;  /* 0x00000014170e8225 */ /* 0x000fe200078e000e */
[----:B------:R-:W-:-:S03]  /*0740*/  @!P0 LEA.HI.X R19, R12, R19, R27, 0x1, P1 ;  /* 0x000000130c138211 */ /* 0x000fc600008f0c1b */
[----:B------:R-:W-:Y:S01]  /*0750*/  @!P0 IMAD R21, R23, R21, R26 ;  /* 0x0000001517158224 */ /* 0x000fe200078e021a */
[----:B------:R-:W-:Y:S01]  /*0760*/  @!P0 LEA R10, P1, R14, R10, 0x1 ;  /* 0x0000000a0e0a8211 */ /* 0x000fe200078208ff */
[----:B------:R-:W2:Y:S02]  /*0770*/  @!P0 LDG.E R18, desc[UR6][R18.64] ;  /* 0x0000000612128981 */ /* 0x000ea4000c1e1900 */
[----:B------:R-:W-:-:S05]  /*0780*/  @!P0 IMAD.IADD R12, R15, 0x1, R21 ;  /* 0x000000010f0c8824 */ /* 0x000fca00078e0215 */
[----:B------:R-:W-:-:S05]  /*0790*/  @!P0 LEA.HI.X R11, R14, R11, R12, 0x1, P1 ;  /* 0x0000000b0e0b8211 */ /* 0x000fca00008f0c0c */
[----:B------:R0:W3:Y:S02]  /*07a0*/  @!P0 LDG.E R10, desc[UR6][R10.64] ;  /* 0x000000060a0a8981 */ /* 0x0000e4000c1e1900 */
[----:B0-----:R-:W-:Y:S02]  /*07b0*/  PRMT R11, RZ, 0x5410, RZ ;  /* 0x00005410ff0b7816 */ /* 0x001fe400000000ff */
[----:B------:R-:W-:-:S04]  /*07c0*/  IADD3 R15, R6, 0x3, RZ ;  /* 0x00000003060f7810 */ /* 0x000fc80007ffe0ff */
[----:B------:R-:W-:Y:S02]  /*07d0*/  ISETP.GE.AND P1, PT, R15, R2, PT ;  /* 0x000000020f00720c */ /* 0x000fe40003f26270 */
[----:B------:R-:W-:Y:S02]  /*07e0*/  PRMT R15, RZ, 0x7610, R15 ;  /* 0x00007610ff0f7816 */ /* 0x000fe4000000000f */
[----:B------:R-:W-:-:S05]  /*07f0*/  IADD3 R6, P2, R6, 0x4, RZ ;  /* 0x0000000406067810 */ /* 0x000fca0007f5e0ff */
[----:B------:R-:W-:Y:S01]  /*0800*/  IMAD.X R5, RZ, RZ, R5, P2 ;  /* 0x000000ffff057224 */ /* 0x000fe200010e0605 */
        /* <DEDUP_REMOVED lines=41> */
.L_x_3454:
[----:B------:R-:W-:Y:S01]  /*0aa0*/  ULDC UR5, c[0x0][0x29c] ;  /* 0x0000a70000057ab9 */ /* 0x000fe20000000800 */
[----:B------:R-:W-:Y:S01]  /*0ab0*/  HFMA2.MMA R6, -RZ, RZ, 0, 0 ;  /* 0x00000000ff067435 */ /* 0x000fe200000001ff */
[----:B------:R-:W0:Y:S01]  /*0ac0*/  I2F.U32.RP R2, UR5 ;  /* 0x0000000500027d06 */ /* 0x000e220008209000 */
[----:B------:R-:W-:-:S07]  /*0ad0*/  ISETP.NE.U32.AND P2, PT, RZ, UR5, PT ;  /* 0x00000005ff007c0c */ /* 0x000fce000bf45070 */
[----:B0-----:R-:W0:Y:S02]  /*0ae0*/  MUFU.RCP R2, R2 ;  /* 0x0000000200027308 */ /* 0x001e240000001000 */
[----:B0-----:R-:W-:-:S06]  /*0af0*/  IADD3 R5, R2, 0xffffffe, RZ ;  /* 0x0ffffffe02057810 */ /* 0x001fcc0007ffe0ff */
[----:B------:R0:W1:Y:S02]  /*0b00*/  F2I.FTZ.U32.TRUNC.NTZ R7, R5 ;  /* 0x0000000500077305 */ /* 0x000064000021f000 */
[----:B0-----:R-:W-:Y:S01]  /*0b10*/  MOV R5, 0x400 ;  /* 0x0000040000057802 */ /* 0x001fe20000000f00 */
[----:B-1----:R-:W-:-:S04]  /*0b20*/  IMAD.MOV R9, RZ, RZ, -R7 ;  /* 0x000000ffff097224 */ /* 0x002fc800078e0a07 */
        /* <DEDUP_REMOVED lines=29> */
[----:B------:R-:W2:Y:S04]  /*0d00*/  LDS R26, [R8+0x228] ;  /* 0x00022800081a7984 */ /* 0x000ea80000000800 */
[----:B------:R-:W3:Y:S04]  /*0d10*/  LDS R21, [R8+0x234] ;  /* 0x0002340008157984 */ /* 0x000ee80000000800 */
[----:B------:R-:W4:Y:S04]  /*0d20*/  LDS R20, [R8+0x240] ;  /* 0x0002400008147984 */ /* 0x000f280000000800 */
[----:B------:R-:W-:Y:S04]  /*0d30*/  LDS R22, [R8+0x220] ;  /* 0x0002200008167984 */ /* 0x000fe80000000800 */
[----:B------:R-:W5:Y:S04]  /*0d40*/  LDS R3, [R8+0x214] ;  /* 0x0002140008037984 */ /* 0x000f680000000800 */
[----:B------:R-:W-:Y:S04]  /*0d50*/  LDS R23, [R8+0x224] ;  /* 0x0002240008177984 */ /* 0x000fe80000000800 */
[----:B------:R-:W1:Y:S04]  /*0d60*/  LDS R24, [R8+0x218] ;  /* 0x0002180008187984 */ /* 0x000e680000000800 */
[----:B------:R-:W1:Y:S04]  /*0d70*/  LDS R16, [R8+0x24c] ;  /* 0x00024c0008107984 */ /* 0x000e680000000800 */
[----:B------:R-:W1:Y:S04]  /*0d80*/  LDS R19, [R8+0x22c] ;  /* 0x00022c0008137984 */ /* 0x000e680000000800 */
[----:B------:R-:W1:Y:S01]  /*0d90*/  LDS R18, [R8+0x230] ;  /* 0x0002300008127984 */ /* 0x000e620000000800 */
[----:B0-----:R-:W-:-:S03]  /*0da0*/  ISETP.NE.AND P3, PT, R2, RZ, PT ;  /* 0x000000ff0200720c */ /* 0x001fc60003f65270 */
[----:B------:R-:W0:Y:S01]  /*0db0*/  LDS R25, [R8+0x210] ;  /* 0x0002100008197984 */ /* 0x000e220000000800 */
        /* <DEDUP_REMOVED lines=8> */
[----:B-1----:R-:W-:Y:S02]  /*0e40*/  SHF.R.U32.HI R3, RZ, 0x2, R17 ;  /* 0x00000002ff037819 */ /* 0x002fe40000011611 */
[----:B------:R-:W1:Y:S04]  /*0e50*/  LDS R10, [R8+0x250] ;  /* 0x00025000080a7984 */ /* 0x000e680000000800 */
[----:B------:R-:W5:Y:S01]  /*0e60*/  LDS R11, [R8+0x254] ;  /* 0x00025400080b7984 */ /* 0x000f620000000800 */
[----:B------:R-:W-:Y:S01]  /*0e70*/  @!P3 FADD.FTZ R23, R23, R24 ;  /* 0x000000181717b221 */ /* 0x000fe20000010000 */
[----:B------:R-:W-:Y:S01]  /*0e80*/  ISETP.NE.AND P3, PT, R16, RZ, PT ;  /* 0x000000ff1000720c */ /* 0x000fe20003f65270 */
[----:B------:R-:W-:-:S02]  /*0e90*/  @!P2 FADD.FTZ R19, R22, R19 ;  /* 0x000000131613a221 */ /* 0x000fc40000010000 */
[----:B------:R-:W-:Y:S01]  /*0ea0*/  @!P2 FADD.FTZ R18, R23, R18 ;  /* 0x000000121712a221 */ /* 0x000fe20000010000 */
[----:B0-----:R-:W-:Y:S01]  /*0eb0*/  IADD3 R25, R26, R2, R25 ;  /* 0x000000021a197210 */ /* 0x001fe20007ffe019 */
        /* <DEDUP_REMOVED lines=12> */
[----:B-1----:R-:W-:Y:S01]  /*0f80*/  @!P3 FADD.FTZ R10, R13, R10 ;  /* 0x0000000a0d0ab221 */ /* 0x002fe20000010000 */
[----:B-----5:R-:W-:-:S04]  /*0f90*/  @!P3 FADD.FTZ R11, R12, R11 ;  /* 0x0000000b0c0bb221 */ /* 0x020fc80000010000 */
[----:B------:R0:W-:Y:S04]  /*0fa0*/  STS [R9+0xc4], R10 ;  /* 0x0000c40a09007388 */ /* 0x0001e80000000800 */
[----:B------:R0:W-:Y:S03]  /*0fb0*/  STS [R9+0xc8], R11 ;  /* 0x0000c80b09007388 */ /* 0x0001e60000000800 */
[----:B------:R-:W-:Y:S05]  /*0fc0*/  BRA.DIV UR5, `(.L_x_3459) ;  /* 0x0000000e053c7947 */ /* 0x000fea000b800000 */
[----:B------:R-:W-:Y:S01]  /*0fd0*/  NOP ;  /* 0x0000000000007918 */ /* 0x000fe20000000000 */
.L_x_3473:
        /* <DEDUP_REMOVED lines=12> */
.L_x_3461:
[----:B------:R-:W-:Y:S05]  /*10a0*/  BSYNC B0 ;  /* 0x0000000000007941 */ /* 0x000fea0003800000 */
.L_x_3460:
[----:B------:R-:W-:-:S13]  /*10b0*/  R2UR UR5, R3 ;  /* 0x00000000030572ca */ /* 0x000fda00000e0000 */
[----:B------:R-:W-:Y:S05]  /*10c0*/  BRA.DIV UR5, `(.L_x_3462) ;  /* 0x0000000e050c7947 */ /* 0x000fea000b800000 */
[----:B------:R-:W-:Y:S01]  /*10d0*/  NOP ;  /* 0x0000000000007918 */ /* 0x000fe20000000000 */
[----:B------:R1:W-:Y:S04]  /*10e0*/  STS [R9+0xc0], R16 ;  /* 0x0000c01009007388 */ /* 0x0003e80000000800 */
[----:B------:R1:W-:Y:S04]  /*10f0*/  STS [R9+0xc4], R10 ;  /* 0x0000c40a09007388 */ /* 0x0003e80000000800 */
[----:B------:R1:W-:Y:S01]  /*1100*/  STS [R9+0xc8], R11 ;  /* 0x0000c80b09007388 */ /* 0x0003e20000000800 */
[----:B------:R-:W-:Y:S01]  /*1110*/  NOP ;  /* 0x0000000000007918 */ /* 0x000fe20000000000 */
.L_x_3477:
        /* <DEDUP_REMOVED lines=12> */
.L_x_3464:
[----:B------:R-:W-:Y:S05]  /*11e0*/  BSYNC B0 ;  /* 0x0000000000007941 */ /* 0x000fea0003800000 */
.L_x_3463:
[----:B------:R-:W-:-:S13]  /*11f0*/  R2UR UR5, R3 ;  /* 0x00000000030572ca */ /* 0x000fda00000e0000 */
[----:B------:R-:W-:Y:S05]  /*1200*/  BRA.DIV UR5, `(.L_x_3465) ;  /* 0x0000000a05ec7947 */ /* 0x000fea000b800000 */
[----:B------:R-:W-:Y:S01]  /*1210*/  NOP ;  /* 0x0000000000007918 */ /* 0x000fe20000000000 */
[----:B------:R2:W-:Y:S04]  /*1220*/  STS [R9+0xc0], R16 ;  /* 0x0000c01009007388 */ /* 0x0005e80000000800 */
[----:B------:R2:W-:Y:S04]  /*1230*/  STS [R9+0xc4], R10 ;  /* 0x0000c40a09007388 */ /* 0x0005e80000000800 */
[----:B------:R2:W-:Y:S01]  /*1240*/  STS [R9+0xc8], R11 ;  /* 0x0000c80b09007388 */ /* 0x0005e20000000800 */
[----:B------:R-:W-:Y:S01]  /*1250*/  NOP ;  /* 0x0000000000007918 */ /* 0x000fe20000000000 */
.L_x_3481:
        /* <DEDUP_REMOVED lines=12> */
.L_x_3467:
[----:B------:R-:W-:Y:S05]  /*1320*/  BSYNC B0 ;  /* 0x0000000000007941 */ /* 0x000fea0003800000 */
.L_x_3466:
[----:B------:R-:W-:-:S13]  /*1330*/  R2UR UR5, R3 ;  /* 0x00000000030572ca */ /* 0x000fda00000e0000 */
[----:B------:R-:W-:Y:S05]  /*1340*/  BRA.DIV UR5, `(.L_x_3468) ;  /* 0x0000000a05cc7947 */ /* 0x000fea000b800000 */
[----:B------:R-:W-:Y:S01]  /*1350*/  NOP ;  /* 0x0000000000007918 */ /* 0x000fe20000000000 */
[----:B------:R3:W-:Y:S04]  /*1360*/  STS [R9+0xc0], R16 ;  /* 0x0000c01009007388 */ /* 0x0007e80000000800 */
[----:B------:R3:W-:Y:S04]  /*1370*/  STS [R9+0xc4], R10 ;  /* 0x0000c40a09007388 */ /* 0x0007e80000000800 */
[----:B------:R3:W-:Y:S01]  /*1380*/  STS [R9+0xc8], R11 ;  /* 0x0000c80b09007388 */ /* 0x0007e20000000800 */
[----:B------:R-:W-:Y:S01]  /*1390*/  NOP ;  /* 0x0000000000007918 */ /* 0x000fe20000000000 */
.L_x_3485:
        /* <DEDUP_REMOVED lines=12> */
.L_x_3470:
[----:B------:R-:W-:Y:S05]  /*1460*/  BSYNC B0 ;  /* 0x0000000000007941 */ /* 0x000fea0003800000 */
.L_x_3469:
        /* <DEDUP_REMOVED lines=25> */
.L_x_3491:
        /* <DEDUP_REMOVED lines=72> */
.L_x_3458:
        /* <DEDUP_REMOVED lines=36> */
.L_x_3459:
[----:B0-----:R-:W-:Y:S05]  /*1cc0*/  WARPSYNC.COLLECTIVE R3, `(.L_x_3472) ;  /* 0x0000000003087348 */ /* 0x001fea0003c00000 */
[----:B------:R-:W-:Y:S01]  /*1cd0*/  NOP ;  /* 0x0000000000007918 */ /* 0x000fe20000000000 */
[----:B0-----:R-:W-:Y:S01]  /*1ce0*/  ENDCOLLECTIVE ;  /* 0x000000000000791b */ /* 0x001fe20003800000 */
.L_x_3472:
[----:B------:R-:W-:Y:S05]  /*1cf0*/  BRA `(.L_x_3473) ;  /* 0xfffffff000b87947 */ /* 0x000fea000383ffff */
.L_x_3462:
[----:B------:R-:W-:Y:S01]  /*1d00*/  BSSY B0, `(.L_x_3474) ;  /* 0x0000004000007945 */ /* 0x000fe20003800000 */
[----:B0-----:R-:W-:Y:S05]  /*1d10*/  WARPSYNC.COLLECTIVE R3, `(.L_x_3475) ;  /* 0x0000000003087348 */ /* 0x001fea0003c00000 */
[----:B------:R-:W-:Y:S01]  /*1d20*/  NOP ;  /* 0x0000000000007918 */ /* 0x000fe20000000000 */
[----:B0-----:R-:W-:Y:S01]  /*1d30*/  ENDCOLLECTIVE ;  /* 0x000000000000791b */ /* 0x001fe20003800000 */
.L_x_3475:
[----:B------:R-:W-:Y:S05]  /*1d40*/  BSYNC B0 ;  /* 0x0000000000007941 */ /* 0x000fea0003800000 */
.L_x_3474:
[----:B------:R0:W-:Y:S04]  /*1d50*/  STS [R9+0xc0], R16 ;  /* 0x0000c01009007388 */ /* 0x0001e80000000800 */
[----:B------:R0:W-:Y:S04]  /*1d60*/  STS [R9+0xc4], R10 ;  /* 0x0000c40a09007388 */ /* 0x0001e80000000800 */
[----:B------:R0:W-:Y:S02]  /*1d70*/  STS [R9+0xc8], R11 ;  /* 0x0000c80b09007388 */ /* 0x0001e40000000800 */
[----:B0-----:R-:W-:Y:S05]  /*1d80*/  WARPSYNC.COLLECTIVE R3, `(.L_x_3476) ;  /* 0x0000000003087348 */ /* 0x001fea0003c00000 */
[----:B------:R-:W-:Y:S01]  /*1d90*/  NOP ;  /* 0x0000000000007918 */ /* 0x000fe20000000000 */
[----:B0-----:R-:W-:Y:S01]  /*1da0*/  ENDCOLLECTIVE ;  /* 0x000000000000791b */ /* 0x001fe20003800000 */
.L_x_3476:
[----:B------:R-:W-:Y:S05]  /*1db0*/  BRA `(.L_x_3477) ;  /* 0xfffffff000d87947 */ /* 0x000fea000383ffff */
.L_x_3465:
[----:B------:R-:W-:Y:S01]  /*1dc0*/  BSSY B0, `(.L_x_3478) ;  /* 0x0000004000007945 */ /* 0x000fe20003800000 */
[----:B01----:R-:W-:Y:S05]  /*1dd0*/  WARPSYNC.COLLECTIVE R3, `(.L_x_3479) ;  /* 0x0000000003087348 */ /* 0x003fea0003c00000 */
[----:B------:R-:W-:Y:S01]  /*1de0*/  NOP ;  /* 0x0000000000007918 */ /* 0x000fe20000000000 */
[----:B01----:R-:W-:Y:S01]  /*1df0*/  ENDCOLLECTIVE ;  /* 0x000000000000791b */ /* 0x003fe20003800000 */
.L_x_3479:
[----:B------:R-:W-:Y:S05]  /*1e00*/  BSYNC B0 ;  /* 0x0000000000007941 */ /* 0x000fea0003800000 */
.L_x_3478:
[----:B------:R0:W-:Y:S04]  /*1e10*/  STS [R9+0xc0], R16 ;  /* 0x0000c01009007388 */ /* 0x0001e80000000800 */
[----:B------:R0:W-:Y:S04]  /*1e20*/  STS [R9+0xc4], R10 ;  /* 0x0000c40a09007388 */ /* 0x0001e80000000800 */
[----:B------:R0:W-:Y:S02]  /*1e30*/  STS [R9+0xc8], R11 ;  /* 0x0000c80b09007388 */ /* 0x0001e40000000800 */
[----:B0-----:R-:W-:Y:S05]  /*1e40*/  WARPSYNC.COLLECTIVE R3, `(.L_x_3480) ;  /* 0x0000000003087348 */ /* 0x001fea0003c00000 */
[----:B------:R-:W-:Y:S01]  /*1e50*/  NOP ;  /* 0x0000000000007918 */ /* 0x000fe20000000000 */
[----:B0-----:R-:W-:Y:S01]  /*1e60*/  ENDCOLLECTIVE ;  /* 0x000000000000791b */ /* 0x001fe20003800000 */
.L_x_3480:
[----:B------:R-:W-:Y:S05]  /*1e70*/  BRA `(.L_x_3481) ;  /* 0xfffffff000f87947 */ /* 0x000fea000383ffff */
.L_x_3468:
[----:B------:R-:W-:Y:S01]  /*1e80*/  BSSY B0, `(.L_x_3482) ;  /* 0x0000004000007945 */ /* 0x000fe20003800000 */
[----:B012---:R-:W-:Y:S05]  /*1e90*/  WARPSYNC.COLLECTIVE R3, `(.L_x_3483) ;  /* 0x0000000003087348 */ /* 0x007fea0003c00000 */
[----:B------:R-:W-:Y:S01]  /*1ea0*/  NOP ;  /* 0x0000000000007918 */ /* 0x000fe20000000000 */
[----:B012---:R-:W-:Y:S01]  /*1eb0*/  ENDCOLLECTIVE ;  /* 0x000000000000791b */ /* 0x007fe20003800000 */
.L_x_3483:
[----:B------:R-:W-:Y:S05]  /*1ec0*/  BSYNC B0 ;  /* 0x0000000000007941 */ /* 0x000fea0003800000 */
.L_x_3482:
[----:B------:R0:W-:Y:S04]  /*1ed0*/  STS [R9+0xc0], R16 ;  /* 0x0000c01009007388 */ /* 0x0001e80000000800 */
[----:B------:R0:W-:Y:S04]  /*1ee0*/  STS [R9+0xc4], R10 ;  /* 0x0000c40a09007388 */ /* 0x0001e80000000800 */
[----:B------:R0:W-:Y:S02]  /*1ef0*/  STS [R9+0xc8], R11 ;  /* 0x0000c80b09007388 */ /* 0x0001e40000000800 */
[----:B0-----:R-:W-:Y:S05]  /*1f00*/  WARPSYNC.COLLECTIVE R3, `(.L_x_3484) ;  /* 0x0000000003087348 */ /* 0x001fea0003c00000 */
[----:B------:R-:W-:Y:S01]  /*1f10*/  NOP ;  /* 0x0000000000007918 */ /* 0x000fe20000000000 */
[----:B0-----:R-:W-:Y:S01]  /*1f20*/  ENDCOLLECTIVE ;  /* 0x000000000000791b */ /* 0x001fe20003800000 */
.L_x_3484:
[----:B------:R-:W-:Y:S05]  /*1f30*/  BRA `(.L_x_3485) ;  /* 0xfffffff400187947 */ /* 0x000fea000383ffff */
.L_x_3471:
[----:B------:R-:W-:Y:S01]  /*1f40*/  BSSY B0, `(.L_x_3486) ;  /* 0x0000005000007945 */ /* 0x000fe20003800000 */
[----:B------:R-:W-:-:S13]  /*1f50*/  ISETP.GE.U32.AND P0, PT, R2, 0x10, PT ;  /* 0x000000100200780c */ /* 0x000fda0003f06070 */
[----:B0123--:R-:W-:Y:S05]  /*1f60*/  WARPSYNC.COLLECTIVE R3, `(.L_x_3487) ;  /* 0x0000000003087348 */ /* 0x00ffea0003c00000 */
[----:B------:R-:W-:Y:S01]  /*1f70*/  NOP ;  /* 0x0000000000007918 */ /* 0x000fe20000000000 */
[----:B0123--:R-:W-:Y:S01]  /*1f80*/  ENDCOLLECTIVE ;  /* 0x000000000000791b */ /* 0x00ffe20003800000 */
.L_x_3487:
[----:B------:R-:W-:Y:S05]  /*1f90*/  BSYNC B0 ;  /* 0x0000000000007941 */ /* 0x000fea0003800000 */
.L_x_3486:
[----:B------:R0:W-:Y:S01]  /*1fa0*/  STS [R9+0xc0], R16 ;  /* 0x0000c01009007388 */ /* 0x0001e20000000800 */
[----:B------:R-:W-:-:S03]  /*1fb0*/  ISETP.NE.OR P1, PT, R16, RZ, !P0 ;  /* 0x000000ff1000720c */ /* 0x000fc60004725670 */
[----:B------:R0:W-:Y:S04]  /*1fc0*/  STS [R9+0xc4], R10 ;  /* 0x0000c40a09007388 */ /* 0x0001e80000000800 */
[----:B------:R0:W-:Y:S06]  /*1fd0*/  STS [R9+0xc8], R11 ;  /* 0x0000c80b09007388 */ /* 0x0001ec0000000800 */
[----:B0-----:R-:W-:Y:S05]  /*1fe0*/  WARPSYNC.COLLECTIVE R3, `(.L_x_3488) ;  /* 0x0000000003087348 */ /* 0x001fea0003c00000 */
[----:B------:R-:W-:Y:S01]  /*1ff0*/  NOP ;  /* 0x0000000000007918 */ /* 0x000fe20000000000 */
[----:B0-----:R-:W-:Y:S01]  /*2000*/  ENDCOLLECTIVE ;  /* 0x000000000000791b */ /* 0x001fe20003800000 */
.L_x_3488:
        /* <DEDUP_REMOVED lines=9> */
.L_x_3489:
        /* <DEDUP_REMOVED lines=9> */
.L_x_3490:
[----:B------:R-:W-:Y:S05]  /*2130*/  BRA `(.L_x_3491) ;  /* 0xfffffff400307947 */ /* 0x000fea000383ffff */
.L_x_3492:
        /* <DEDUP_REMOVED lines=12> */
.L_x_4509:


//--------------------- .text._Z30group_norm_nhwc_fwd_sum_kernelI11Fp16IOFp32WLi64EEv26Group_norm_nhwc_fwd_params --------------------------
	.section	.text._Z30group_norm_nhwc_fwd_sum_kernelI11Fp16IOFp32WLi64EEv26Group_norm_nhwc_fwd_params,"ax",@progbits
	.align	128
        .global         _Z30group_norm_nhwc_fwd_sum_kernelI11Fp16IOFp32WLi64EEv26Group_norm_nhwc_fwd_params
        .type           _Z30group_norm_nhwc_fwd_sum_kernelI11Fp16IOFp32WLi64EEv26Group_norm_nhwc_fwd_params,@function
        .size           _Z30group_norm_nhwc_fwd_sum_kernelI11Fp16IOFp32WLi64EEv26Group_norm_nhwc_fwd_params,(.L_x_4510 - _Z30group_norm_nhwc_fwd_sum_kernelI11Fp16IOFp32WLi64EEv26Group_norm_nhwc_fwd_params)
        .other          _Z30group_norm_nhwc_fwd_sum_kernelI11Fp16IOFp32WLi64EEv26Group_norm_nhwc_fwd_params,@"STO_CUDA_ENTRY STV_DEFAULT"
_Z30group_norm_nhwc_fwd_sum_kernelI11Fp16IOFp32WLi64EEv26Group_norm_nhwc_fwd_params:
.text._Z30group_norm_nhwc_fwd_sum_kernelI11Fp16IOFp32WLi64EEv26Group_norm_nhwc_fwd_params:
        /* <DEDUP_REMOVED lines=40> */
.L_x_3495:
        /* <DEDUP_REMOVED lines=11> */
[----:B------:R-:W-:-:S05]  /*0330*/  VIADD R16, R16, 0xffffffff ;  /* 0xffffffff10107836 */ /* 0x000fca0000000000 */
[----:B------:R-:W-:Y:S02]  /*0340*/  ISETP.NE.AND P1, PT, R16, RZ, PT ;  /* 0x000000ff1000720c */ /* 0x000fe40003f25270 */
[----:B0-----:R-:W-:-:S04]  /*0350*/  PRMT R7, RZ, 0x5410, RZ ;  /* 0x00005410ff077816 */ /* 0x001fc800000000ff */
        /* <DEDUP_REMOVED lines=13> */
.L_x_3494:
        /* <DEDUP_REMOVED lines=14> */
.L_x_3496:
[----:B------:R-:W0:Y:S01]  /*0510*/  @!P0 LDC.64 R12, c[0x0][0x270] ;  /* 0x00009c00ff0c8b82 */ /* 0x000e220000000a00 */
[----:B------:R-:W-:Y:S01]  /*0520*/  @!P0 MOV R19, R5 ;  /* 0x0000000500138202 */ /* 0x000fe20000000f00 */
[----:B------:R-:W-:-:S06]  /*0530*/  @!P0 IMAD.MOV.U32 R18, RZ, RZ, R24 ;  /* 0x000000ffff128224 */ /* 0x000fcc00078e0018 */
[----:B------:R-:W1:Y:S08]  /*0540*/  @!P0 LDC.64 R14, c[0x0][0x220] ;  /* 0x00008800ff0e8b82 */ /* 0x000e700000000a00 */
[----:B------:R-:W2:Y:S01]  /*0550*/  @!P0 LDC.64 R16, c[0x0][0x270] ;  /* 0x00009c00ff108b82 */ /* 0x000ea20000000a00 */
[----:B0-----:R-:W-:-:S07]  /*0560*/  @!P0 IMAD.WIDE.U32 R28, R10, R12, R18 ;  /* 0x0000000c0a1c8225 */ /* 0x001fce00078e0012 */
[----:B------:R-:W0:Y:S01]  /*0570*/  @!P0 LDC.64 R18, c[0x0][0x220] ;  /* 0x00008800ff128b82 */ /* 0x000e220000000a00 */
[----:B------:R-:W-:-:S04]  /*0580*/  @!P0 IMAD R12, R9, R12, RZ ;  /* 0x0000000c090c8224 */ /* 0x000fc800078e02ff */
[----:B------:R-:W-:Y:S01]  /*0590*/  @!P0 IMAD R13, R10, R13, R12 ;  /* 0x0000000d0a0d8224 */ /* 0x000fe200078e020c */
[----:B-1----:R-:W-:-:S03]  /*05a0*/  @!P0 LEA R26, P1, R28, R14, 0x1 ;  /* 0x0000000e1c1a8211 */ /* 0x002fc600078208ff */
[----:B------:R-:W-:Y:S01]  /*05b0*/  @!P0 IMAD.IADD R12, R29, 0x1, R13 ;  /* 0x000000011d0c8824 */ /* 0x000fe200078e020d */
[----:B------:R-:W-:Y:S01]  /*05c0*/  @!P0 MOV R13, R5 ;  /* 0x00000005000d8202 */ /* 0x000fe20000000f00 */
[----:B--2---:R-:W-:-:S03]  /*05d0*/  @!P0 IMAD R22, R23, R16, RZ ;  /* 0x0000001017168224 */ /* 0x004fc600078e02ff */
[----:B------:R-:W-:Y:S01]  /*05e0*/  @!P0 LEA.HI.X R27, R28, R15, R12, 0x1, P1 ;  /* 0x0000000f1c1b8211 */ /* 0x000fe200008f0c0c */
[----:B------:R-:W-:Y:S02]  /*05f0*/  @!P0 IMAD.MOV.U32 R12, RZ, RZ, R24 ;  /* 0x000000ffff0c8224 */ /* 0x000fe400078e0018 */
[C---:B------:R-:W-:Y:S02]  /*0600*/  @!P0 IMAD R17, R8.reuse, R17, R22 ;  /* 0x0000001108118224 */ /* 0x040fe400078e0216 */
[----:B------:R-:W-:Y:S01]  /*0610*/  @!P0 IMAD.WIDE.U32 R14, R8, R16, R12 ;  /* 0x00000010080e8225 */ /* 0x000fe200078e000c */
[----:B------:R-:W2:Y:S01]  /*0620*/  @!P0 LDG.E R26, desc[UR6][R26.64] ;  /* 0x000000061a1a8981 */ /* 0x000ea2000c1e1900 */
[----:B------:R-:W1:Y:S02]  /*0630*/  @!P0 LDC.64 R12, c[0x0][0x270] ;  /* 0x00009c00ff0c8b82 */ /* 0x000e640000000a00 */
[----:B------:R-:W-:Y:S01]  /*0640*/  @!P0 IMAD.IADD R15, R15, 0x1, R17 ;  /* 0x000000010f0f8824 */ /* 0x000fe200078e0211 */
[----:B0-----:R-:W-:Y:S01]  /*0650*/  @!P0 LEA R18, P1, R14, R18, 0x1 ;  /* 0x000000120e128211 */ /* 0x001fe200078208ff */
[----:B------:R-:W-:Y:S01]  /*0660*/  @!P0 IMAD.MOV.U32 R16, RZ, RZ, R24 ;  /* 0x000000ffff108224 */ /* 0x000fe200078e0018 */
[----:B------:R-:W-:-:S02]  /*0670*/  @!P0 MOV R17, R5 ;  /* 0x0000000500118202 */ /* 0x000fc40000000f00 */
[----:B------:R-:W-:Y:S02]  /*0680*/  @!P0 LEA.HI.X R19, R14, R19, R15, 0x1, P1 ;  /* 0x000000130e138211 */ /* 0x000fe400008f0c0f */
[----:B------:R-:W0:Y:S03]  /*0690*/  @!P0 LDC.64 R14, c[0x0][0x220] ;  /* 0x00008800ff0e8b82 */ /* 0x000e260000000a00 */
[----:B------:R3:W4:Y:S01]  /*06a0*/  @!P0 LDG.E R22, desc[UR6][R18.64] ;  /* 0x0000000612168981 */ /* 0x000722000c1e1900 */
[----:B-1----:R-:W-:-:S04]  /*06b0*/  @!P0 IMAD.WIDE.U32 R28, R7, R12, R16 ;  /* 0x0000000c071c8225 */ /* 0x002fc800078e0010 */
[----:B------:R-:W-:-:S04]  /*06c0*/  @!P0 IMAD R12, R21, R12, RZ ;  /* 0x0000000c150c8224 */ /* 0x000fc800078e02ff */
[----:B------:R-:W-:Y:S01]  /*06d0*/  @!P0 IMAD R13, R7, R13, R12 ;  /* 0x0000000d070d8224 */ /* 0x000fe200078e020c */
[----:B0-----:R-:W-:-:S03]  /*06e0*/  @!P0 LEA R16, P1, R28, R14, 0x1 ;  /* 0x0000000e1c108211 */ /* 0x001fc600078208ff */
[----:B------:R-:W-:-:S05]  /*06f0*/  @!P0 IMAD.IADD R12, R29, 0x1, R13 ;  /* 0x000000011d0c8824 */ /* 0x000fca00078e020d */
[----:B------:R-:W-:Y:S02]  /*0700*/  @!P0 LEA.HI.X R17, R28, R15, R12, 0x1, P1 ;  /* 0x0000000f1c118211 */ /* 0x000fe400008f0c0c */
[----:B------:R-:W0:Y:S01]  /*0710*/  @!P0 LDC.64 R12, c[0x0][0x270] ;  /* 0x00009c00ff0c8b82 */ /* 0x000e220000000a00 */
[----:B---3--:R-:W-:Y:S01]  /*0720*/  @!P0 MOV R19, R5 ;  /* 0x0000000500138202 */ /* 0x008fe20000000f00 */
[----:B------:R-:W-:Y:S01]  /*0730*/  @!P0 IMAD.MOV.U32 R18, RZ, RZ, R24 ;  /* 0x000000ffff128224 */ /* 0x000fe200078e0018 */
[----:B------:R-:W3:Y:S05]  /*0740*/  @!P0 LDG.E R16, desc[UR6][R16.64] ;  /* 0x0000000610108981 */ /* 0x000eea000c1e1900 */
[----:B------:R-:W1:Y:S01]  /*0750*/  @!P0 LDC.64 R14, c[0x0][0x220] ;  /* 0x00008800ff0e8b82 */ /* 0x000e620000000a00 */
[----:B0-----:R-:W-:-:S04]  /*0760*/  @!P0 IMAD.WIDE.U32 R28, R6, R12, R18 ;  /* 0x0000000c061c8225 */ /* 0x001fc800078e0012 */
[----:B------:R-:W-:-:S04]  /*0770*/  @!P0 IMAD R12, R11, R12, RZ ;  /* 0x0000000c0b0c8224 */ /* 0x000fc800078e02ff */
[----:B------:R-:W-:Y:S01]  /*0780*/  @!P0 IMAD R13, R6, R13, R12 ;  /* 0x0000000d060d8224 */ /* 0x000fe200078e020c */
[----:B-1----:R-:W-:-:S03]  /*0790*/  @!P0 LEA R14, P1, R28, R14, 0x1 ;  /* 0x0000000e1c0e8211 */ /* 0x002fc600078208ff */
[----:B------:R-:W-:-:S05]  /*07a0*/  @!P0 IMAD.IADD R12, R29, 0x1, R13 ;  /* 0x000000011d0c8824 */ /* 0x000fca00078e020d */
[----:B------:R-:W-:-:S05]  /*07b0*/  @!P0 LEA.HI.X R15, R28, R15, R12, 0x1, P1 ;  /* 0x0000000f1c0f8211 */ /* 0x000fca00008f0c0c */
[----:B------:R0:W5:Y:S01]  /*07c0*/  @!P0 LDG.E R14, desc[UR6][R14.64] ;  /* 0x000000060e0e8981 */ /* 0x000162000c1e1900 */
[----:B------:R-:W-:Y:S02]  /*07d0*/  PRMT R13, RZ, 0x5410, RZ ;  /* 0x00005410ff0d7816 */ /* 0x000fe400000000ff */
[----:B------:R-:W-:Y:S02]  /*07e0*/  PRMT R12, RZ, 0x5410, RZ ;  /* 0x00005410ff0c7816 */ /* 0x000fe400000000ff */
        /* <DEDUP_REMOVED lines=8> */
[----:B------:R-:W-:Y:S01]  /*0870*/  IMAD.X R11, RZ, RZ, R11, P3 ;  /* 0x000000ffff0b7224 */ /* 0x000fe200018e060b */
[----:B--2---:R-:W-:-:S04]  /*0880*/  @!P0 PRMT R13, R26, 0x7632, R13 ;  /* 0x000076321a0d8816 */ /* 0x004fc8000000000d */
[----:B------:R-:W-:-:S05]  /*0890*/  @!P0 PRMT R13, R13, 0x5410, R26 ;  /* 0x000054100d0d8816 */ /* 0x000fca000000001a */
[--C-:B------:R-:W-:Y:S01]  /*08a0*/  HADD2.F32 R18, -RZ, R13.reuse.H0_H0 ;  /* 0x2000000dff127230 */ /* 0x100fe20000004100 */
[----:B----4-:R-:W-:Y:S01]  /*08b0*/  @!P0 PRMT R12, R22, 0x7610, R12 ;  /* 0x00007610160c8816 */ /* 0x010fe2000000000c */
[----:B------:R-:W-:-:S03]  /*08c0*/  HADD2.F32 R13, -RZ, R13.H1_H1 ;  /* 0x3000000dff0d7230 */ /* 0x000fc60000004100 */
[----:B------:R-:W-:Y:S01]  /*08d0*/  @!P0 PRMT R12, R12, 0x7610, R22 ;  /* 0x000076100c0c8816 */ /* 0x000fe20000000016 */
[----:B------:R-:W-:Y:S01]  /*08e0*/  FMUL.FTZ R22, R18, R18 ;  /* 0x0000001212167220 */ /* 0x000fe20000410000 */
[----:B0-----:R-:W-:-:S03]  /*08f0*/  FADD.FTZ R15, R13, R18 ;  /* 0x000000120d0f7221 */ /* 0x001fc60000010000 */
[----:B------:R-:W-:Y:S01]  /*0900*/  FFMA.FTZ R13, R13, R13, R22 ;  /* 0x0000000d0d0d7223 */ /* 0x000fe20000010016 */
[--C-:B------:R-:W-:Y:S02]  /*0910*/  HADD2.F32 R17, -RZ, R12.reuse.H1_H1 ;  /* 0x3000000cff117230 */ /* 0x100fe40000004100 */
[----:B------:R-:W-:Y:S01]  /*0920*/  FADD.FTZ R2, R15, R2 ;  /* 0x000000020f027221 */ /* 0x000fe20000010000 */
[----:B------:R-:W-:Y:S02]  /*0930*/  HADD2.F32 R12, -RZ, R12.H0_H0 ;  /* 0x2000000cff0c7230 */ /* 0x000fe40000004100 */
[----:B------:R-:W-:Y:S01]  /*0940*/  FADD.FTZ R0, R13, R0 ;  /* 0x000000000d007221 */ /* 0x000fe20000010000 */
[----:B------:R-:W-:Y:S01]  /*0950*/  PRMT R15, RZ, 0x5410, RZ ;  /* 0x00005410ff0f7816 */ /* 0x000fe200000000ff */
[----:B------:R-:W-:Y:S01]  /*0960*/  FMUL.FTZ R13, R17, R17 ;  /* 0x00000011110d7220 */ /* 0x000fe20000410000 */
[----:B------:R-:W-:-:S03]  /*0970*/  FADD.FTZ R17, R12, R17 ;  /* 0x000000110c117221 */ /* 0x000fc60000010000 */
[----:B------:R-:W-:Y:S01]  /*0980*/  FFMA.FTZ R13, R12, R12, R13 ;  /* 0x0000000c0c0d7223 */ /* 0x000fe2000001000d */
[----:B------:R-:W-:Y:S01]  /*0990*/  PRMT R12, RZ, 0x5410, RZ ;  /* 0x00005410ff0c7816 */ /* 0x000fe200000000ff */
[----:B------:R-:W-:Y:S01]  /*09a0*/  FADD.FTZ R2, R2, R17 ;  /* 0x0000001102027221 */ /* 0x000fe20000010000 */
[----:B---3--:R-:W-:-:S04]  /*09b0*/  @!P0 PRMT R15, R16, 0x7632, R15 ;  /* 0x00007632100f8816 */ /* 0x008fc8000000000f */
[----:B------:R-:W-:-:S05]  /*09c0*/  @!P0 PRMT R15, R15, 0x5410, R16 ;  /* 0x000054100f0f8816 */ /* 0x000fca0000000010 */
[--C-:B------:R-:W-:Y:S02]  /*09d0*/  HADD2.F32 R16, -RZ, R15.reuse.H0_H0 ;  /* 0x2000000fff107230 */ /* 0x100fe40000004100 */
[----:B------:R-:W-:Y:S02]  /*09e0*/  HADD2.F32 R15, -RZ, R15.H1_H1 ;  /* 0x3000000fff0f7230 */ /* 0x000fe40000004100 */
[----:B------:R-:W-:-:S03]  /*09f0*/  FADD.FTZ R19, R0, R13 ;  /* 0x0000000d00137221 */ /* 0x000fc60000010000 */
[----:B------:R-:W-:-:S04]  /*0a00*/  FADD.FTZ R13, R15, R16 ;  /* 0x000000100f0d7221 */ /* 0x000fc80000010000 */
[----:B------:R-:W-:Y:S01]  /*0a10*/  FADD.FTZ R13, R2, R13 ;  /* 0x0000000d020d7221 */ /* 0x000fe20000010000 */
[----:B-----5:R-:W-:-:S04]  /*0a20*/  @!P0 PRMT R12, R12, 0x7610, R14 ;  /* 0x000076100c0c8816 */ /* 0x020fc8000000000e */
[----:B------:R-:W-:Y:S01]  /*0a30*/  @!P0 PRMT R12, R14, 0x7610, R12 ;  /* 0x000076100e0c8816 */ /* 0x000fe2000000000c */
[----:B------:R-:W-:-:S04]  /*0a40*/  FMUL.FTZ R14, R16, R16 ;  /* 0x00000010100e7220 */ /* 0x000fc80000410000 */
[--C-:B------:R-:W-:Y:S02]  /*0a50*/  HADD2.F32 R17, -RZ, R12.reuse.H1_H1 ;  /* 0x3000000cff117230 */ /* 0x100fe40000004100 */
[----:B------:R-:W-:Y:S01]  /*0a60*/  FFMA.FTZ R14, R15, R15, R14 ;  /* 0x0000000f0f0e7223 */ /* 0x000fe2000001000e */
[----:B------:R-:W-:Y:S02]  /*0a70*/  HADD2.F32 R12, -RZ, R12.H0_H0 ;  /* 0x2000000cff0c7230 */ /* 0x000fe40000004100 */
[----:B------:R-:W-:Y:S01]  /*0a80*/  FMUL.FTZ R15, R17, R17 ;  /* 0x00000011110f7220 */ /* 0x000fe20000410000 */
[----:B------:R-:W-:Y:S02]  /*0a90*/  FADD.FTZ R14, R19, R14 ;  /* 0x0000000e130e7221 */ /* 0x000fe40000010000 */
[C---:B------:R-:W-:Y:S01]  /*0aa0*/  FADD.FTZ R2, R12.reuse, R17 ;  /* 0x000000110c027221 */ /* 0x040fe20000010000 */
[----:B------:R-:W-:-:S03]  /*0ab0*/  FFMA.FTZ R15, R12, R12, R15 ;  /* 0x0000000c0c0f7223 */ /* 0x000fc6000001000f */
[----:B------:R-:W-:Y:S01]  /*0ac0*/  FADD.FTZ R2, R13, R2 ;  /* 0x000000020d027221 */ /* 0x000fe20000010000 */
[----:B------:R-:W-:Y:S01]  /*0ad0*/  FADD.FTZ R0, R14, R15 ;  /* 0x0000000f0e007221 */ /* 0x000fe20000010000 */
[----:B------:R-:W-:Y:S06]  /*0ae0*/  @!P1 BRA `(.L_x_3496) ;  /* 0xfffffff800889947 */ /* 0x000fec000383ffff */
.L_x_3493:
[----:B------:R-:W-:Y:S01]  /*0af0*/  ULDC UR5, c[0x0][0x29c] ;  /* 0x0000a70000057ab9 */ /* 0x000fe20000000800 */
[----:B------:R-:W-:Y:S01]  /*0b00*/  MOV R12, 0x400 ;  /* 0x00000400000c7802 */ /* 0x000fe20000000f00 */
[----:B------:R-:W0:Y:S01]  /*0b10*/  I2F.U32.RP R3, UR5 ;  /* 0x0000000500037d06 */ /* 0x000e220008209000 */
[----:B------:R-:W-:-:S07]  /*0b20*/  ISETP.NE.U32.AND P2, PT, RZ, UR5, PT ;  /* 0x00000005ff007c0c */ /* 0x000fce000bf45070 */
[----:B0-----:R-:W0:Y:S02]  /*0b30*/  MUFU.RCP R3, R3 ;  /* 0x0000000300037308 */ /* 0x001e240000001000 */
[----:B0-----:R-:W-:-:S06]  /*0b40*/  IADD3 R6, R3, 0xffffffe, RZ ;  /* 0x0ffffffe03067810 */ /* 0x001fcc0007ffe0ff */
[----:B------:R0:W1:Y:S02]  /*0b50*/  F2I.FTZ.U32.TRUNC.NTZ R7, R6 ;  /* 0x0000000600077305 */ /* 0x000064000021f000 */
[----:B0-----:R-:W-:Y:S02]  /*0b60*/  IMAD.MOV.U32 R6, RZ, RZ, RZ ;  /* 0x000000ffff067224 */ /* 0x001fe400078e00ff */
[----:B-1----:R-:W-:-:S04]  /*0b70*/  IMAD.MOV R5, RZ, RZ, -R7 ;  /* 0x000000ffff057224 */ /* 0x002fc800078e0a07 */
[----:B------:R-:W-:-:S04]  /*0b80*/  IMAD R5, R5, UR5, RZ ;  /* 0x0000000505057c24 */ /* 0x000fc8000f8e02ff */
[----:B------:R-:W-:Y:S02]  /*0b90*/  IMAD.HI.U32 R7, R7, R5, R6 ;  /* 0x0000000507077227 */ /* 0x000fe400078e0006 */
[----:B------:R-:W0:Y:S04]  /*0ba0*/  S2R R5, SR_CgaCtaId ;  /* 0x0000000000057919 */ /* 0x000e280000008800 */
[----:B------:R-:W-:-:S05]  /*0bb0*/  IMAD.HI.U32 R10, R7, R20, RZ ;  /* 0x00000014070a7227 */ /* 0x000fca00078e00ff */
[----:B------:R-:W-:-:S05]  /*0bc0*/  IADD3 R7, -R10, RZ, RZ ;  /* 0x000000ff0a077210 */ /* 0x000fca0007ffe1ff */
[----:B------:R-:W-:-:S05]  /*0bd0*/  IMAD R7, R7, UR5, R20 ;  /* 0x0000000507077c24 */ /* 0x000fca000f8e0214 */
[----:B------:R-:W-:-:S13]  /*0be0*/  ISETP.GE.U32.AND P0, PT, R7, UR5, PT ;  /* 0x0000000507007c0c */ /* 0x000fda000bf06070 */
[----:B------:R-:W-:Y:S01]  /*0bf0*/  @P0 VIADD R7, R7, -UR5 ;  /* 0x8000000507070c36 */ /* 0x000fe20008000000 */
[----:B0-----:R-:W-:Y:S01]  /*0c00*/  LEA R3, R5, R12, 0x18 ;  /* 0x0000000c05037211 */ /* 0x001fe200078ec0ff */
[----:B------:R-:W-:-:S03]  /*0c10*/  @P0 VIADD R10, R10, 0x1 ;  /* 0x000000010a0a0836 */ /* 0x000fc60000000000 */
[----:B------:R-:W-:Y:S01]  /*0c20*/  ISETP.GE.U32.AND P1, PT, R7, UR5, PT ;  /* 0x0000000507007c0c */ /* 0x000fe2000bf26070 */
[----:B------:R-:W-:-:S05]  /*0c30*/  IMAD R13, R4, 0xc, R3 ;  /* 0x0000000c040d7824 */ /* 0x000fca00078e0203 */
[----:B------:R0:W-:Y:S04]  /*0c40*/  STS [R13+0x14], R2 ;  /* 0x000014020d007388 */ /* 0x0001e80000000800 */
[----:B------:R0:W-:Y:S03]  /*0c50*/  STS [R13+0x18], R0 ;  /* 0x000018000d007388 */ /* 0x0001e60000000800 */
        /* <DEDUP_REMOVED lines=16> */
[----:B-1----:R-:W-:Y:S01]  /*0d60*/  ISETP.NE.AND P1, PT, R9, RZ, PT ;  /* 0x000000ff0900720c */ /* 0x002fe20003f25270 */
[----:B--2---:R-:W-:-:S02]  /*0d70*/  IMAD.IADD R0, R6, 0x1, R9 ;  /* 0x0000000106007824 */ /* 0x004fc400078e0209 */
        /* <DEDUP_REMOVED lines=58> */
.L_x_3517:
[----:B------:R-:W-:Y:S02]  /*1120*/  ISETP.NE.AND P2, PT, R4, RZ, PT ;  /* 0x000000ff0400720c */ /* 0x000fe40003f45270 */
[----:B------:R-:W-:-:S11]  /*1130*/  PLOP3.LUT P0, PT, PT, PT, PT, 0x80, 0x0 ;  /* 0x000000000000781c */ /* 0x000fd60003f0f070 */
[----:B------:R-:W-:Y:S01]  /*1140*/  @P2 ISETP.NE.AND P3, PT, R6, RZ, PT ;  /* 0x000000ff0600220c */ /* 0x000fe20003f65270 */
[----:B--2---:R-:W-:-:S03]  /*1150*/  @P2 IMAD.IADD R6, R17, 0x1, R6 ;  /* 0x0000000111062824 */ /* 0x004fc600078e0206 */
[----:B------:R-:W-:Y:S02]  /*1160*/  @P2 PLOP3.LUT P0, PT, P3, PT, PT, 0x80, 0x0 ;  /* 0x000000000000281c */ /* 0x000fe40001f0f070 */
[----:B------:R-:W-:-:S11]  /*1170*/  IADD3 R9, R9, R6, RZ ;  /* 0x0000000609097210 */ /* 0x000fd60007ffe0ff */
[----:B-1----:R-:W-:Y:S01]  /*1180*/  @!P0 FADD.FTZ R8, R19, R8 ;  /* 0x0000000813088221 */ /* 0x002fe20000010000 */
[----:B---3--:R-:W-:-:S03]  /*1190*/  @!P0 FADD.FTZ R7, R14, R7 ;  /* 0x000000070e078221 */ /* 0x008fc60000010000 */
[----:B------:R-:W-:Y:S01]  /*11a0*/  @!P1 FADD.FTZ R3, R3, R8 ;  /* 0x0000000803039221 */ /* 0x000fe20000010000 */
[----:B------:R-:W-:Y:S01]  /*11b0*/  @!P1 FADD.FTZ R2, R2, R7 ;  /* 0x0000000702029221 */ /* 0x000fe20000010000 */
[----:B------:R1:W-:Y:S04]  /*11c0*/  STS.64 [R20+0x10], R6 ;  /* 0x0000100614007388 */ /* 0x0003e80000000a00 */
[----:B------:R1:W-:Y:S04]  /*11d0*/  STS.64 [R20+0x18], R8 ;  /* 0x0000180814007388 */ /* 0x0003e80000000a00 */
[----:B------:R1:W-:Y:S02]  /*11e0*/  STS.64 [R20+0x20], R2 ;  /* 0x0000200214007388 */ /* 0x0003e40000000a00 */
.L_x_3497:
        /* <DEDUP_REMOVED lines=10> */
[----:B------:R-:W0:Y:S04]  /*1290*/  @!P1 LDS R2, [R13+0x14] ;  /* 0x000014000d029984 */ /* 0x000e280000000800 */
[----:B------:R-:W-:-:S02]  /*12a0*/  @!P1 IMAD R7, R10, 0x8, R7 ;  /* 0x000000080a079824 */ /* 0x000fc400078e0207 */
[----:B--2---:R-:W-:Y:S01]  /*12b0*/  IMAD R6, R4, UR4, R9 ;  /* 0x0000000404067c24 */ /* 0x004fe2000f8e0209 */
[----:B------:R-:W-:-:S04]  /*12c0*/  ULDC UR4, c[0x0][0x288] ;  /* 0x0000a20000047ab9 */ /* 0x000fc80000000800 */
[----:B------:R-:W-:-:S04]  /*12d0*/  ISETP.GE.AND P0, PT, R6, UR4, PT ;  /* 0x0000000406007c0c */ /* 0x000fc8000bf06270 */
[----:B------:R-:W-:Y:S01]  /*12e0*/  ISETP.GE.U32.OR P0, PT, R9, R4, P0 ;  /* 0x000000040900720c */ /* 0x000fe20000706470 */
[----:B0-----:R0:W-:Y:S01]  /*12f0*/  @!P1 STS.64 [R7], R2 ;  /* 0x0000000207009388 */ /* 0x0011e20000000a00 */
[----:B------:R-:W-:Y:S11]  /*1300*/  BAR.SYNC.DEFER_BLOCKING 0x0 ;  /* 0x0000000000007b1d */ /* 0x000ff60000010000 */
[----:B------:R-:W-:Y:S05]  /*1310*/  @P0 EXIT ;  /* 0x000000000000094d */ /* 0x000fea0003800000 */
[----:B------:R-:W-:Y:S01]  /*1320*/  IADD3 R12, R12, 0x320, RZ ;  /* 0x000003200c0c7810 */ /* 0x000fe20007ffe0ff */
[----:B0-----:R-:W0:Y:S03]  /*1330*/  S2R R3, SR_CTAID.Z ;  /* 0x0000000000037919 */ /* 0x001e260000002700 */
        /* <DEDUP_REMOVED lines=13> */
.L_x_3498:
        /* <DEDUP_REMOVED lines=9> */
.L_x_3499:
[----:B------:R-:W-:Y:S01]  /*14a0*/  IMAD.MOV.U32 R22, RZ, RZ, R15 ;  /* 0x000000ffff167224 */ /* 0x000fe200078e000f */
[----:B------:R-:W-:-:S07]  /*14b0*/  MOV R17, R19 ;  /* 0x0000001300117202 */ /* 0x000fce0000000f00 */
[----:B------:R-:W-:Y:S05]  /*14c0*/  WARPSYNC.COLLECTIVE R21, `(.L_x_3500) ;  /* 0x0000000015087348 */ /* 0x000fea0003c00000 */
[----:B------:R0:W1:Y:S02]  /*14d0*/  SHFL.UP P0, R19, R22, R23, R24 ;  /* 0x0400001716137389 */ /* 0x0000640000000018 */
[----:B01----:R-:W-:Y:S01]  /*14e0*/  ENDCOLLECTIVE ;  /* 0x000000000000791b */ /* 0x003fe20003800000 */
.L_x_3500:
[----:B------:R-:W-:Y:S01]  /*14f0*/  @P3 IADD3 R0, R0, R17, RZ ;  /* 0x0000001100003210 */ /* 0x000fe20007ffe0ff */
[----:B------:R-:W-:Y:S01]  /*1500*/  IMAD.MOV.U32 R22, RZ, RZ, R16 ;  /* 0x000000ffff167224 */ /* 0x000fe200078e0010 */
[----:B------:R-:W-:-:S07]  /*1510*/  MOV R18, R19 ;  /* 0x0000001300127202 */ /* 0x000fce0000000f00 */
[----:B------:R-:W-:Y:S05]  /*1520*/  WARPSYNC.COLLECTIVE R21, `(.L_x_3501) ;  /* 0x0000000015087348 */ /* 0x000fea0003c00000 */
[----:B------:R0:W1:Y:S02]  /*1530*/  SHFL.UP P0, R19, R22, R23, R24 ;  /* 0x0400001716137389 */ /* 0x0000640000000018 */
[----:B01----:R-:W-:Y:S01]  /*1540*/  ENDCOLLECTIVE ;  /* 0x000000000000791b */ /* 0x003fe20003800000 */
.L_x_3501:
        /* <DEDUP_REMOVED lines=9> */
.L_x_3502:
[----:B------:R-:W-:Y:S02]  /*15e0*/  ISETP.GE.AND P3, PT, R14, 0x2, PT ;  /* 0x000000020e00780c */ /* 0x000fe40003f66270 */
[----:B------:R-:W-:Y:S02]  /*15f0*/  ISETP.NE.AND P2, PT, R0, RZ, PT ;  /* 0x000000ff0000720c */ /* 0x000fe40003f45270 */
[----:B------:R-:W-:Y:S01]  /*1600*/  MOV R22, R15 ;  /* 0x0000000f00167202 */ /* 0x000fe20000000f00 */
[----:B------:R-:W-:-:S10]  /*1610*/  IMAD.MOV.U32 R17, RZ, RZ, R19 ;  /* 0x000000ffff117224 */ /* 0x000fd400078e0013 */
[----:B------:R-:W-:Y:S05]  /*1620*/  WARPSYNC.COLLECTIVE R21, `(.L_x_3503) ;  /* 0x0000000015087348 */ /* 0x000fea0003c00000 */
[----:B------:R0:W1:Y:S02]  /*1630*/  SHFL.UP P0, R19, R22, R23, R24 ;  /* 0x0400001716137389 */ /* 0x0000640000000018 */
[----:B01----:R-:W-:Y:S01]  /*1640*/  ENDCOLLECTIVE ;  /* 0x000000000000791b */ /* 0x003fe20003800000 */
.L_x_3503:
[----:B------:R-:W-:Y:S01]  /*1650*/  @P3 IMAD.IADD R0, R0, 0x1, R17 ;  /* 0x0000000100003824 */ /* 0x000fe200078e0211 */
[----:B------:R-:W-:Y:S01]  /*1660*/  MOV R22, R16 ;  /* 0x0000001000167202 */ /* 0x000fe20000000f00 */
[----:B------:R-:W-:-:S07]  /*1670*/  IMAD.MOV.U32 R18, RZ, RZ, R19 ;  /* 0x000000ffff127224 */ /* 0x000fce00078e0013 */
[----:B------:R-:W-:Y:S05]  /*1680*/  WARPSYNC.COLLECTIVE R21, `(.L_x_3504) ;  /* 0x0000000015087348 */ /* 0x000fea0003c00000 */
[----:B------:R0:W1:Y:S02]  /*1690*/  SHFL.UP P0, R19, R22, R23, R24 ;  /* 0x0400001716137389 */ /* 0x0000640000000018 */
[----:B01----:R-:W-:Y:S01]  /*16a0*/  ENDCOLLECTIVE ;  /* 0x000000000000791b */ /* 0x003fe20003800000 */
.L_x_3504:
        /* <DEDUP_REMOVED lines=9> */
.L_x_3505:
[----:B------:R-:W-:Y:S02]  /*1740*/  ISETP.GE.AND P3, PT, R14, 0x4, PT ;  /* 0x000000040e00780c */ /* 0x000fe40003f66270 */
[----:B------:R-:W-:Y:S01]  /*1750*/  ISETP.NE.AND P2, PT, R0, RZ, PT ;  /* 0x000000ff0000720c */ /* 0x000fe20003f45270 */
[----:B------:R-:W-:Y:S01]  /*1760*/  IMAD.MOV.U32 R22, RZ, RZ, R15 ;  /* 0x000000ffff167224 */ /* 0x000fe200078e000f */
[----:B------:R-:W-:-:S11]  /*1770*/  MOV R17, R19 ;  /* 0x0000001300117202 */ /* 0x000fd60000000f00 */
[----:B------:R-:W-:Y:S05]  /*1780*/  WARPSYNC.COLLECTIVE R21, `(.L_x_3506) ;  /* 0x0000000015087348 */ /* 0x000fea0003c00000 */
[----:B------:R0:W1:Y:S02]  /*1790*/  SHFL.UP P0, R19, R22, R23, R24 ;  /* 0x0400001716137389 */ /* 0x0000640000000018 */
[----:B01----:R-:W-:Y:S01]  /*17a0*/  ENDCOLLECTIVE ;  /* 0x000000000000791b */ /* 0x003fe20003800000 */
.L_x_3506:
[----:B------:R-:W-:Y:S01]  /*17b0*/  @P3 IADD3 R0, R0, R17, RZ ;  /* 0x0000001100003210 */ /* 0x000fe20007ffe0ff */
[----:B------:R-:W-:Y:S01]  /*17c0*/  IMAD.MOV.U32 R22, RZ, RZ, R16 ;  /* 0x000000ffff167224 */ /* 0x000fe200078e0010 */
[----:B------:R-:W-:-:S07]  /*17d0*/  MOV R18, R19 ;  /* 0x0000001300127202 */ /* 0x000fce0000000f00 */
[----:B------:R-:W-:Y:S05]  /*17e0*/  WARPSYNC.COLLECTIVE R21, `(.L_x_3507) ;  /* 0x0000000015087348 */ /* 0x000fea0003c00000 */
[----:B------:R0:W1:Y:S02]  /*17f0*/  SHFL.UP P0, R19, R22, R23, R24 ;  /* 0x0400001716137389 */ /* 0x0000640000000018 */
[----:B01----:R-:W-:Y:S01]  /*1800*/  ENDCOLLECTIVE ;  /* 0x000000000000791b */ /* 0x003fe20003800000 */
.L_x_3507:
        /* <DEDUP_REMOVED lines=9> */
.L_x_3508:
[----:B------:R-:W-:Y:S02]  /*18a0*/  ISETP.GE.AND P3, PT, R14, 0x8, PT ;  /* 0x000000080e00780c */ /* 0x000fe40003f66270 */
[----:B------:R-:W-:Y:S02]  /*18b0*/  ISETP.NE.AND P2, PT, R0, RZ, PT ;  /* 0x000000ff0000720c */ /* 0x000fe40003f45270 */
[----:B------:R-:W-:Y:S01]  /*18c0*/  MOV R22, R15 ;  /* 0x0000000f00167202 */ /* 0x000fe20000000f00 */
[----:B------:R-:W-:-:S10]  /*18d0*/  IMAD.MOV.U32 R17, RZ, RZ, R19 ;  /* 0x000000ffff117224 */ /* 0x000fd400078e0013 */
[----:B------:R-:W-:Y:S05]  /*18e0*/  WARPSYNC.COLLECTIVE R21, `(.L_x_3509) ;  /* 0x0000000015087348 */ /* 0x000fea0003c00000 */
[----:B------:R0:W1:Y:S02]  /*18f0*/  SHFL.UP P0, R19, R22, R23, R24 ;  /* 0x0400001716137389 */ /* 0x0000640000000018 */
[----:B01----:R-:W-:Y:S01]  /*1900*/  ENDCOLLECTIVE ;  /* 0x000000000000791b */ /* 0x003fe20003800000 */
.L_x_3509:
[----:B------:R-:W-:Y:S01]  /*1910*/  @P3 IMAD.IADD R0, R0, 0x1, R17 ;  /* 0x0000000100003824 */ /* 0x000fe200078e0211 */
[----:B------:R-:W-:Y:S01]  /*1920*/  MOV R22, R16 ;  /* 0x0000001000167202 */ /* 0x000fe20000000f00 */
[----:B------:R-:W-:-:S07]  /*1930*/  IMAD.MOV.U32 R18, RZ, RZ, R19 ;  /* 0x000000ffff127224 */ /* 0x000fce00078e0013 */
[----:B------:R-:W-:Y:S05]  /*1940*/  WARPSYNC.COLLECTIVE R21, `(.L_x_3510) ;  /* 0x0000000015087348 */ /* 0x000fea0003c00000 */
[----:B------:R0:W1:Y:S02]  /*1950*/  SHFL.UP P0, R19, R22, R23, R24 ;  /* 0x0400001716137389 */ /* 0x0000640000000018 */
[----:B01----:R-:W-:Y:S01]  /*1960*/  ENDCOLLECTIVE ;  /* 0x000000000000791b */ /* 0x003fe20003800000 */
.L_x_3510:
        /* <DEDUP_REMOVED lines=9> */
.L_x_3511:
[----:B------:R-:W-:Y:S01]  /*1a00*/  ISETP.GE.AND P2, PT, R14, 0x10, PT ;  /* 0x000000100e00780c */ /* 0x000fe20003f46270 */
[----:B------:R-:W-:Y:S01]  /*1a10*/  IMAD.MOV.U32 R22, RZ, RZ, R15 ;  /* 0x000000ffff167224 */ /* 0x000fe200078e000f */
[----:B------:R-:W-:-:S11]  /*1a20*/  MOV R17, R19 ;  /* 0x0000001300117202 */ /* 0x000fd60000000f00 */
[----:B------:R-:W-:Y:S05]  /*1a30*/  WARPSYNC.COLLECTIVE R21, `(.L_x_3512) ;  /* 0x0000000015087348 */ /* 0x000fea0003c00000 */
[----:B------:R0:W1:Y:S02]  /*1a40*/  SHFL.UP P0, R19, R22, R23, R24 ;  /* 0x0400001716137389 */ /* 0x0000640000000018 */
[----:B01----:R-:W-:Y:S01]  /*1a50*/  ENDCOLLECTIVE ;  /* 0x000000000000791b */ /* 0x003fe20003800000 */
.L_x_3512:
[----:B------:R-:W-:Y:S01]  /*1a60*/  IMAD.MOV.U32 R22, RZ, RZ, R16 ;  /* 0x000000ffff167224 */ /* 0x000fe200078e0010 */
[----:B------:R-:W-:-:S07]  /*1a70*/  MOV R18, R19 ;  /* 0x0000001300127202 */ /* 0x000fce0000000f00 */
[----:B------:R-:W-:Y:S05]  /*1a80*/  WARPSYNC.COLLECTIVE R21, `(.L_x_3513) ;  /* 0x0000000015087348 */ /* 0x000fea0003c00000 */
[----:B------:R0:W1:Y:S02]  /*1a90*/  SHFL.UP P0, R19, R22, R23, R24 ;  /* 0x0400001716137389 */ /* 0x0000640000000018 */
[----:B01----:R-:W-:Y:S01]  /*1aa0*/  ENDCOLLECTIVE ;  /* 0x000000000000791b */ /* 0x003fe20003800000 */
.L_x_3513:
        /* <DEDUP_REMOVED lines=11> */
.L_x_3514:
[----:B------:R-:W-:Y:S01]  /*1b60*/  MOV R22, R15 ;  /* 0x0000000f00167202 */ /* 0x000fe20000000f00 */
[----:B------:R-:W-:-:S07]  /*1b70*/  IMAD.MOV.U32 R17, RZ, RZ, R19 ;  /* 0x000000ffff117224 */ /* 0x000fce00078e0013 */
[----:B------:R-:W-:Y:S05]  /*1b80*/  WARPSYNC.COLLECTIVE R21, `(.L_x_3515) ;  /* 0x0000000015087348 */ /* 0x000fea0003c00000 */
[----:B------:R0:W1:Y:S02]  /*1b90*/  SHFL.UP P0, R19, R22, R23, R24 ;  /* 0x0400001716137389 */ /* 0x0000640000000018 */
[----:B01----:R-:W-:Y:S01]  /*1ba0*/  ENDCOLLECTIVE ;  /* 0x000000000000791b */ /* 0x003fe20003800000 */
.L_x_3515:
[----:B------:R-:W-:Y:S01]  /*1bb0*/  MOV R22, R16 ;  /* 0x0000001000167202 */ /* 0x000fe20000000f00 */
[----:B------:R-:W-:-:S07]  /*1bc0*/  IMAD.MOV.U32 R14, RZ, RZ, R19 ;  /* 0x000000ffff0e7224 */ /* 0x000fce00078e0013 */
[----:B------:R-:W-:Y:S05]  /*1bd0*/  WARPSYNC.COLLECTIVE R21, `(.L_x_3516) ;  /* 0x0000000015087348 */ /* 0x000fea0003c00000 */
[----:B------:R0:W1:Y:S02]  /*1be0*/  SHFL.UP P0, R19, R22, R23, R24 ;  /* 0x0400001716137389 */ /* 0x0000640000000018 */
[----:B01----:R-:W-:Y:S01]  /*1bf0*/  ENDCOLLECTIVE ;  /* 0x000000000000791b */ /* 0x003fe20003800000 */
.L_x_3516:
[----:B------:R-:W-:Y:S05]  /*1c00*/  BRA `(.L_x_3517) ;  /* 0xfffffff400447947 */ /* 0x000fea000383ffff */
.L_x_3518:
        /* <DEDUP_REMOVED lines=15> */
.L_x_4510:


//--------------------- .text._Z30group_norm_nhwc_fwd_sum_kernelI11Fp16IOFp32WLi128EEv26Group_norm_nhwc_fwd_params --------------------------
	.section	.text._Z30group_norm_nhwc_fwd_sum_kernelI11Fp16IOFp32WLi128EEv26Group_norm_nhwc_fwd_params,"ax",@progbits
	.align	128
        .global         _Z30group_norm_nhwc_fwd_sum_kernelI11Fp16IOFp32WLi128EEv26Group_norm_nhwc_fwd_params
        .type           _Z30group_norm_nhwc_fwd_sum_kernelI11Fp16IOFp32WLi128EEv26Group_norm_nhwc_fwd_params,@function
        .size           _Z30group_norm_nhwc_fwd_sum_kernelI11Fp16IOFp32WLi128EEv26Group_norm_nhwc_fwd_params,(.L_x_4511 - _Z30group_norm_nhwc_fwd_sum_kernelI11Fp16IOFp32WLi128EEv26Group_norm_nhwc_fwd_params)
        .other          _Z30group_norm_nhwc_fwd_sum_kernelI11Fp16IOFp32WLi128EEv26Group_norm_nhwc_fwd_params,@"STO_CUDA_ENTRY STV_DEFAULT"
_Z30group_norm_nhwc_fwd_sum_kernelI11Fp16IOFp32WLi128EEv26Group_norm_nhwc_fwd_params:
.text._Z30group_norm_nhwc_fwd_sum_kernelI11Fp16IOFp32WLi128EEv26Group_norm_nhwc_fwd_params:
        /* <DEDUP_REMOVED lines=40> */
.L_x_3521:
        /* <DEDUP_REMOVED lines=27> */
.L_x_3520:
        /* <DEDUP_REMOVED lines=14> */
.L_x_3522:
        /* <DEDUP_REMOVED lines=94> */
.L_x_3519:
[----:B------:R-:W-:Y:S01]  /*0af0*/  ULDC UR5, c[0x0][0x29c] ;  /* 0x0000a70000057ab9 */ /* 0x000fe20000000800 */
[----:B------:R-:W-:Y:S01]  /*0b00*/  IMAD.MOV.U32 R6, RZ, RZ, RZ ;  /* 0x000000ffff067224 */ /* 0x000fe200078e00ff */
[----:B------:R-:W0:Y:S01]  /*0b10*/  I2F.U32.RP R3, UR5 ;  /* 0x0000000500037d06 */ /* 0x000e220008209000 */
[----:B------:R-:W-:-:S07]  /*0b20*/  ISETP.NE.U32.AND P2, PT, RZ, UR5, PT ;  /* 0x00000005ff007c0c */ /* 0x000fce000bf45070 */
[----:B0-----:R-:W0:Y:S02]  /*0b30*/  MUFU.RCP R3, R3 ;  /* 0x0000000300037308 */ /* 0x001e240000001000 */
[----:B0-----:R-:W-:Y:S02]  /*0b40*/  IADD3 R7, R3, 0xffffffe, RZ ;  /* 0x0ffffffe03077810 */ /* 0x001fe40007ffe0ff */
[----:B------:R-:W-:-:S04]  /*0b50*/  MOV R3, 0x400 ;  /* 0x0000040000037802 */ /* 0x000fc80000000f00 */
[----:B------:R-:W0:Y:S02]  /*0b60*/  F2I.FTZ.U32.TRUNC.NTZ R7, R7 ;  /* 0x0000000700077305 */ /* 0x000e24000021f000 */
[----:B0-----:R-:W-:-:S04]  /*0b70*/  IMAD.MOV R5, RZ, RZ, -R7 ;  /* 0x000000ffff057224 */ /* 0x001fc800078e0a07 */
        /* <DEDUP_REMOVED lines=10> */
[----:B------:R-:W-:-:S13]  /*0c20*/  ISETP.GE.U32.AND P1, PT, R8, UR5, PT ;  /* 0x0000000508007c0c */ /* 0x000fda000bf26070 */
[----:B------:R-:W-:Y:S02]  /*0c30*/  @P1 IADD3 R5, R5, 0x1, RZ ;  /* 0x0000000105051810 */ /* 0x000fe40007ffe0ff */
        /* <DEDUP_REMOVED lines=26> */
[----:B0-----:R-:W0:Y:S04]  /*0de0*/  LDS R8, [R4+0x3c] ;  /* 0x00003c0004087984 */ /* 0x001e280000000800 */
        /* <DEDUP_REMOVED lines=10> */
[----:B------:R-:W-:Y:S02]  /*0e90*/  FSEL R11, R2, R15, !P2 ;  /* 0x0000000f020b7208 */ /* 0x000fe40005000000 */
[----:B------:R-:W-:Y:S01]  /*0ea0*/  IADD3 R0, R19, R21, R12 ;  /* 0x0000001513007210 */ /* 0x000fe20007ffe00c */
[----:B------:R-:W-:Y:S02]  /*0eb0*/  FADD.FTZ R9, R9, R10 ;  /* 0x0000000a09097221 */ /* 0x000fe40000010000 */
[----:B0-----:R-:W-:Y:S01]  /*0ec0*/  FADD.FTZ R11, R11, R8 ;  /* 0x000000080b0b7221 */ /* 0x001fe20000010000 */
[----:B------:R-:W-:Y:S01]  /*0ed0*/  ISETP.NE.AND P3, PT, R13, RZ, PT ;  /* 0x000000ff0d00720c */ /* 0x000fe20003f65270 */
[----:B------:R-:W-:-:S03]  /*0ee0*/  IMAD.IADD R23, R0, 0x1, R13 ;  /* 0x0000000100177824 */ /* 0x000fc600078e020d */
[----:B------:R-:W-:Y:S02]  /*0ef0*/  FSEL R22, R9, R10, !P3 ;  /* 0x0000000a09167208 */ /* 0x000fe40005800000 */
        /* <DEDUP_REMOVED lines=58> */
.L_x_3543:
        /* <DEDUP_REMOVED lines=28> */
.L_x_3523:
[----:B--2---:R-:W2:Y:S01]  /*1460*/  S2R R13, SR_TID.X ;  /* 0x00000000000d7919 */ /* 0x004ea20000002100 */
[----:B0-----:R-:W-:Y:S01]  /*1470*/  IMAD R0, R5, UR5, RZ ;  /* 0x0000000505007c24 */ /* 0x001fe2000f8e02ff */
[----:B------:R-:W-:Y:S05]  /*1480*/  WARPSYNC.ALL ;  /* 0x0000000000007948 */ /* 0x000fea0003800000 */
[----:B--2---:R-:W-:Y:S01]  /*1490*/  LEA R0, R13, -R0, 0x1 ;  /* 0x800000000d007211 */ /* 0x004fe200078e08ff */
        /* <DEDUP_REMOVED lines=20> */
[----:B------:R-:W0:Y:S02]  /*15e0*/  LDC.64 R4, c[0x0][0x250] ;  /* 0x00009400ff047b82 */ /* 0x000e240000000a00 */
[----:B------:R-:W-:-:S05]  /*15f0*/  LEA R0, R13, R0, 0x3 ;  /* 0x000000000d007211 */ /* 0x000fca00078e18ff */
[----:B------:R-:W3:Y:S01]  /*1600*/  LDS.64 R6, [R0] ;  /* 0x0000000000067984 */ /* 0x000ee20000000a00 */
[----:B--2---:R-:W-:-:S05]  /*1610*/  IMAD.SHL.U32 R3, R3, 0x2, RZ ;  /* 0x0000000203037824 */ /* 0x004fca00078e00ff */
[C---:B------:R-:W-:Y:S01]  /*1620*/  IADD3 R9, R3.reuse, 0x1, RZ ;  /* 0x0000000103097810 */ /* 0x040fe20007ffe0ff */
[----:B------:R-:W-:-:S04]  /*1630*/  IMAD R3, R3, UR4, R2 ;  /* 0x0000000403037c24 */ /* 0x000fc8000f8e0202 */
[----:B------:R-:W-:Y:S02]  /*1640*/  IMAD R9, R9, UR4, R2 ;  /* 0x0000000409097c24 */ /* 0x000fe4000f8e0202 */
[----:B0-----:R-:W-:-:S04]  /*1650*/  IMAD.WIDE R2, R3, 0x4, R4 ;  /* 0x0000000403027825 */ /* 0x001fc800078e0204 */
[----:B------:R-:W-:Y:S01]  /*1660*/  IMAD.WIDE R4, R9, 0x4, R4 ;  /* 0x0000000409047825 */ /* 0x000fe200078e0204 */
[----:B---3--:R-:W-:Y:S04]  /*1670*/  REDG.E.ADD.F32.FTZ.RN.STRONG.GPU desc[UR6][R2.64], R6 ;  /* 0x00000006020079a6 */ /* 0x008fe8000c10f386 */
[----:B------:R-:W-:Y:S01]  /*1680*/  REDG.E.ADD.F32.FTZ.RN.STRONG.GPU desc[UR6][R4.64], R7 ;  /* 0x00000007040079a6 */ /* 0x000fe2000c10f386 */
[----:B------:R-:W-:Y:S05]  /*1690*/  EXIT ;  /* 0x000000000000794d */ /* 0x000fea0003800000 */
.L_x_3524:
        /* <DEDUP_REMOVED lines=9> */
.L_x_3525:
[----:B------:R-:W-:Y:S02]  /*1730*/  ISETP.GE.AND P6, PT, R24, 0x8, PT ;  /* 0x000000081800780c */ /* 0x000fe40003fc6270 */
[----:B------:R-:W-:Y:S01]  /*1740*/  MOV R11, R22 ;  /* 0x00000016000b7202 */ /* 0x000fe20000000f00 */
[----:B------:R-:W-:-:S10]  /*1750*/  IMAD.MOV.U32 R26, RZ, RZ, R27 ;  /* 0x000000ffff1a7224 */ /* 0x000fd400078e001b */
[----:B------:R-:W-:Y:S05]  /*1760*/  WARPSYNC.COLLECTIVE R0, `(.L_x_3526) ;  /* 0x0000000000087348 */ /* 0x000fea0003c00000 */
[----:B------:R0:W1:Y:S02]  /*1770*/  SHFL.UP P0, R27, R11, R2, R9 ;  /* 0x040000020b1b7389 */ /* 0x0000640000000009 */
[----:B01----:R-:W-:Y:S01]  /*1780*/  ENDCOLLECTIVE ;  /* 0x000000000000791b */ /* 0x003fe20003800000 */
.L_x_3526:
[----:B------:R-:W-:Y:S01]  /*1790*/  @P5 IMAD.IADD R23, R23, 0x1, R26 ;  /* 0x0000000117175824 */ /* 0x000fe200078e021a */
[----:B------:R-:W-:Y:S01]  /*17a0*/  MOV R11, R4 ;  /* 0x00000004000b7202 */ /* 0x000fe20000000f00 */
[----:B------:R-:W-:-:S07]  /*17b0*/  IMAD.MOV.U32 R25, RZ, RZ, R27 ;  /* 0x000000ffff197224 */ /* 0x000fce00078e001b */
[----:B------:R-:W-:Y:S05]  /*17c0*/  WARPSYNC.COLLECTIVE R0, `(.L_x_3527) ;  /* 0x0000000000087348 */ /* 0x000fea0003c00000 */
[----:B------:R0:W1:Y:S02]  /*17d0*/  SHFL.UP P0, R27, R11, R2, R9 ;  /* 0x040000020b1b7389 */ /* 0x0000640000000009 */
[----:B01----:R-:W-:Y:S01]  /*17e0*/  ENDCOLLECTIVE ;  /* 0x000000000000791b */ /* 0x003fe20003800000 */
.L_x_3527:
        /* <DEDUP_REMOVED lines=9> */
.L_x_3528:
[----:B------:R-:W-:Y:S02]  /*1880*/  ISETP.GE.AND P5, PT, R24, 0x2, PT ;  /* 0x000000021800780c */ /* 0x000fe40003fa6270 */
[----:B------:R-:W-:Y:S01]  /*1890*/  ISETP.NE.AND P4, PT, R23, RZ, PT ;  /* 0x000000ff1700720c */ /* 0x000fe20003f85270 */
[----:B------:R-:W-:Y:S01]  /*18a0*/  IMAD.MOV.U32 R11, RZ, RZ, R22 ;  /* 0x000000ffff0b7224 */ /* 0x000fe200078e0016 */
[----:B------:R-:W-:-:S11]  /*18b0*/  MOV R26, R27 ;  /* 0x0000001b001a7202 */ /* 0x000fd60000000f00 */
[----:B------:R-:W-:Y:S05]  /*18c0*/  WARPSYNC.COLLECTIVE R0, `(.L_x_3529) ;  /* 0x0000000000087348 */ /* 0x000fea0003c00000 */
[----:B------:R0:W1:Y:S02]  /*18d0*/  SHFL.UP P0, R27, R11, R2, R9 ;  /* 0x040000020b1b7389 */ /* 0x0000640000000009 */
[----:B01----:R-:W-:Y:S01]  /*18e0*/  ENDCOLLECTIVE ;  /* 0x000000000000791b */ /* 0x003fe20003800000 */
.L_x_3529:
[----:B------:R-:W-:Y:S01]  /*18f0*/  @P5 IADD3 R23, R23, R26, RZ ;  /* 0x0000001a17175210 */ /* 0x000fe20007ffe0ff */
[----:B------:R-:W-:Y:S01]  /*1900*/  IMAD.MOV.U32 R11, RZ, RZ, R4 ;  /* 0x000000ffff0b7224 */ /* 0x000fe200078e0004 */
[----:B------:R-:W-:-:S07]  /*1910*/  MOV R25, R27 ;  /* 0x0000001b00197202 */ /* 0x000fce0000000f00 */
[----:B------:R-:W-:Y:S05]  /*1920*/  WARPSYNC.COLLECTIVE R0, `(.L_x_3530) ;  /* 0x0000000000087348 */ /* 0x000fea0003c00000 */
[----:B------:R0:W1:Y:S02]  /*1930*/  SHFL.UP P0, R27, R11, R2, R9 ;  /* 0x040000020b1b7389 */ /* 0x0000640000000009 */
[----:B01----:R-:W-:Y:S01]  /*1940*/  ENDCOLLECTIVE ;  /* 0x000000000000791b */ /* 0x003fe20003800000 */
.L_x_3530:
        /* <DEDUP_REMOVED lines=9> */
.L_x_3531:
[----:B------:R-:W-:Y:S02]  /*19e0*/  ISETP.GE.AND P5, PT, R24, 0x4, PT ;  /* 0x000000041800780c */ /* 0x000fe40003fa6270 */
[----:B------:R-:W-:Y:S02]  /*19f0*/  ISETP.NE.AND P4, PT, R23, RZ, PT ;  /* 0x000000ff1700720c */ /* 0x000fe40003f85270 */
[----:B------:R-:W-:Y:S01]  /*1a00*/  MOV R11, R22 ;  /* 0x00000016000b7202 */ /* 0x000fe20000000f00 */
[----:B------:R-:W-:-:S10]  /*1a10*/  IMAD.MOV.U32 R26, RZ, RZ, R27 ;  /* 0x000000ffff1a7224 */ /* 0x000fd400078e001b */
[----:B------:R-:W-:Y:S05]  /*1a20*/  WARPSYNC.COLLECTIVE R0, `(.L_x_3532) ;  /* 0x0000000000087348 */ /* 0x000fea0003c00000 */
[----:B------:R0:W1:Y:S02]  /*1a30*/  SHFL.UP P0, R27, R11, R2, R9 ;  /* 0x040000020b1b7389 */ /* 0x0000640000000009 */
[----:B01----:R-:W-:Y:S01]  /*1a40*/  ENDCOLLECTIVE ;  /* 0x000000000000791b */ /* 0x003fe20003800000 */
.L_x_3532:
[----:B------:R-:W-:Y:S01]  /*1a50*/  @P5 IMAD.IADD R23, R23, 0x1, R26 ;  /* 0x0000000117175824 */ /* 0x000fe200078e021a */
[----:B------:R-:W-:Y:S01]  /*1a60*/  MOV R11, R4 ;  /* 0x00000004000b7202 */ /* 0x000fe20000000f00 */
[----:B------:R-:W-:-:S07]  /*1a70*/  IMAD.MOV.U32 R25, RZ, RZ, R27 ;  /* 0x000000ffff197224 */ /* 0x000fce00078e001b */
[----:B------:R-:W-:Y:S05]  /*1a80*/  WARPSYNC.COLLECTIVE R0, `(.L_x_3533) ;  /* 0x0000000000087348 */ /* 0x000fea0003c00000 */
[----:B------:R0:W1:Y:S02]  /*1a90*/  SHFL.UP P0, R27, R11, R2, R9 ;  /* 0x040000020b1b7389 */ /* 0x0000640000000009 */
[----:B01----:R-:W-:Y:S01]  /*1aa0*/  ENDCOLLECTIVE ;  /* 0x000000000000791b */ /* 0x003fe20003800000 */
.L_x_3533:
        /* <DEDUP_REMOVED lines=9> */
.L_x_3534:
        /* <DEDUP_REMOVED lines=8> */
.L_x_3535:
[----:B------:R-:W-:Y:S01]  /*1bc0*/  @P6 IADD3 R23, R23, R26, RZ ;  /* 0x0000001a17176210 */ /* 0x000fe20007ffe0ff */
[----:B------:R-:W-:Y:S01]  /*1bd0*/  IMAD.MOV.U32 R11, RZ, RZ, R4 ;  /* 0x000000ffff0b7224 */ /* 0x000fe200078e0004 */
[----:B------:R-:W-:-:S07]  /*1be0*/  MOV R25, R27 ;  /* 0x0000001b00197202 */ /* 0x000fce0000000f00 */
[----:B------:R-:W-:Y:S05]  /*1bf0*/  WARPSYNC.COLLECTIVE R0, `(.L_x_3536) ;  /* 0x0000000000087348 */ /* 0x000fea0003c00000 */
[----:B------:R0:W1:Y:S02]  /*1c00*/  SHFL.UP P0, R27, R11, R2, R9 ;  /* 0x040000020b1b7389 */ /* 0x0000640000000009 */
[----:B01----:R-:W-:Y:S01]  /*1c10*/  ENDCOLLECTIVE ;  /* 0x000000000000791b */ /* 0x003fe20003800000 */
.L_x_3536:
        /* <DEDUP_REMOVED lines=9> */
.L_x_3537:
[----:B------:R-:W-:Y:S01]  /*1cb0*/  ISETP.NE.AND P5, PT, R23, RZ, PT ;  /* 0x000000ff1700720c */ /* 0x000fe20003fa5270 */
[----:B------:R-:W-:Y:S02]  /*1cc0*/  IMAD.MOV.U32 R11, RZ, RZ, R22 ;  /* 0x000000ffff0b7224 */ /* 0x000fe400078e0016 */
[----:B------:R-:W-:-:S10]  /*1cd0*/  IMAD.MOV.U32 R26, RZ, RZ, R27 ;  /* 0x000000ffff1a7224 */ /* 0x000fd400078e001b */
[----:B------:R-:W-:Y:S05]  /*1ce0*/  WARPSYNC.COLLECTIVE R0, `(.L_x_3538) ;  /* 0x0000000000087348 */ /* 0x000fea0003c00000 */
[----:B------:R0:W1:Y:S02]  /*1cf0*/  SHFL.UP P0, R27, R11, R2, R9 ;  /* 0x040000020b1b7389 */ /* 0x0000640000000009 */
[----:B01----:R-:W-:Y:S01]  /*1d00*/  ENDCOLLECTIVE ;  /* 0x000000000000791b */ /* 0x003fe20003800000 */
.L_x_3538:
[----:B------:R-:W-:Y:S01]  /*1d10*/  @P4 IADD3 R23, R23, R26, RZ ;  /* 0x0000001a17174210 */ /* 0x000fe20007ffe0ff */
[----:B------:R-:W-:Y:S01]  /*1d20*/  IMAD.MOV.U32 R11, RZ, RZ, R4 ;  /* 0x000000ffff0b7224 */ /* 0x000fe200078e0004 */
[----:B------:R-:W-:-:S07]  /*1d30*/  MOV R25, R27 ;  /* 0x0000001b00197202 */ /* 0x000fce0000000f00 */
[----:B------:R-:W-:Y:S05]  /*1d40*/  WARPSYNC.COLLECTIVE R0, `(.L_x_3539) ;  /* 0x0000000000087348 */ /* 0x000fea0003c00000 */
[----:B------:R0:W1:Y:S02]  /*1d50*/  SHFL.UP P0, R27, R11, R2, R9 ;  /* 0x040000020b1b7389 */ /* 0x0000640000000009 */
[----:B01----:R-:W-:Y:S01]  /*1d60*/  ENDCOLLECTIVE ;  /* 0x000000000000791b */ /* 0x003fe20003800000 */
.L_x_3539:
        /* <DEDUP_REMOVED lines=9> */
.L_x_3540:
[----:B------:R-:W-:Y:S01]  /*1e00*/  IMAD.MOV.U32 R11, RZ, RZ, R22 ;  /* 0x000000ffff0b7224 */ /* 0x000fe200078e0016 */
[----:B------:R-:W-:-:S07]  /*1e10*/  MOV R25, R27 ;  /* 0x0000001b00197202 */ /* 0x000fce0000000f00 */
[----:B------:R-:W-:Y:S05]  /*1e20*/  WARPSYNC.COLLECTIVE R0, `(.L_x_3541) ;  /* 0x0000000000087348 */ /* 0x000fea0003c00000 */
[----:B------:R0:W1:Y:S02]  /*1e30*/  SHFL.UP P0, R27, R11, R2, R9 ;  /* 0x040000020b1b7389 */ /* 0x0000640000000009 */
[----:B01----:R-:W-:Y:S01]  /*1e40*/  ENDCOLLECTIVE ;  /* 0x000000000000791b */ /* 0x003fe20003800000 */
.L_x_3541:
[----:B------:R-:W-:Y:S01]  /*1e50*/  IMAD.MOV.U32 R11, RZ, RZ, R4 ;  /* 0x000000ffff0b7224 */ /* 0x000fe200078e0004 */
[----:B------:R-:W-:-:S07]  /*1e60*/  MOV R22, R27 ;  /* 0x0000001b00167202 */ /* 0x000fce0000000f00 */
[----:B------:R-:W-:Y:S05]  /*1e70*/  WARPSYNC.COLLECTIVE R0, `(.L_x_3542) ;  /* 0x0000000000087348 */ /* 0x000fea0003c00000 */
[----:B------:R0:W1:Y:S02]  /*1e80*/  SHFL.UP P0, R27, R11, R2, R9 ;  /* 0x040000020b1b7389 */ /* 0x0000640000000009 */
[----:B01----:R-:W-:Y:S01]  /*1e90*/  ENDCOLLECTIVE ;  /* 0x000000000000791b */ /* 0x003fe20003800000 */
.L_x_3542:
[----:B------:R-:W-:Y:S02]  /*1ea0*/  MOV R4, R27 ;  /* 0x0000001b00047202 */ /* 0x000fe40000000f00 */
[----:B------:R-:W-:-:S05]  /*1eb0*/  LEA R27, R6, R3, 0x18 ;  /* 0x00000003061b7211 */ /* 0x000fca00078ec0ff */
[----:B------:R-:W-:Y:S01]  /*1ec0*/  IMAD R27, R24, 0x3c, R27 ;  /* 0x0000003c181b7824 */ /* 0x000fe200078e021b */
[----:B------:R-:W-:Y:S06]  /*1ed0*/  BRA `(.L_x_3543) ;  /* 0xfffffff000f07947 */ /* 0x000fec000383ffff */
.L_x_3544:
        /* <DEDUP_REMOVED lines=10> */
.L_x_4511:


//--------------------- .text._Z30group_norm_nhwc_fwd_sum_kernelI11Fp16IOFp32WLi192EEv26Group_norm_nhwc_fwd_params --------------------------
	.section	.text._Z30group_norm_nhwc_fwd_sum_kernelI11Fp16IOFp32WLi192EEv26Group_norm_nhwc_fwd_params,"ax",@progbits
	.align	128
        .global         _Z30group_norm_nhwc_fwd_sum_kernelI11Fp16IOFp32WLi192EEv26Group_norm_nhwc_fwd_params
        .type           _Z30group_norm_nhwc_fwd_sum_kernelI11Fp16IOFp32WLi192EEv26Group_norm_nhwc_fwd_params,@function
        .size           _Z30group_norm_nhwc_fwd_sum_kernelI11Fp16IOFp32WLi192EEv26Group_norm_nhwc_fwd_params,(.L_x_4512 - _Z30group_norm_nhwc_fwd_sum_kernelI11Fp16IOFp32WLi192EEv26Group_norm_nhwc_fwd_params)
        .other          _Z30group_norm_nhwc_fwd_sum_kernelI11Fp16IOFp32WLi192EEv26Group_norm_nhwc_fwd_params,@"STO_CUDA_ENTRY STV_DEFAULT"
_Z30group_norm_nhwc_fwd_sum_kernelI11Fp16IOFp32WLi192EEv26Group_norm_nhwc_fwd_params:
.text._Z30group_norm_nhwc_fwd_sum_kernelI11Fp16IOFp32WLi192EEv26Group_norm_nhwc_fwd_params:
        /* <DEDUP_REMOVED lines=40> */
.L_x_3547:
        /* <DEDUP_REMOVED lines=27> */
.L_x_3546:
        /* <DEDUP_REMOVED lines=14> */
.L_x_3548:
        /* <DEDUP_REMOVED lines=94> */
.L_x_3545:
        /* <DEDUP_REMOVED lines=140> */
.L_x_3570:
        /* <DEDUP_REMOVED lines=48> */
.L_x_3550:
[----:B------:R-:W-:Y:S05]  /*16b0*/  BSYNC B0 ;  /* 0x0000000000007941 */ /* 0x000fea0003800000 */
.L_x_3549:
        /* <DEDUP_REMOVED lines=44> */
.L_x_3551:
        /* <DEDUP_REMOVED lines=8> */
.L_x_3552:
[----:B------:R-:W-:Y:S01]  /*1a00*/  MOV R23, R24 ;  /* 0x0000001800177202 */ /* 0x000fe20000000f00 */
[----:B------:R-:W-:-:S07]  /*1a10*/  IMAD.MOV.U32 R0, RZ, RZ, R28 ;  /* 0x000000ffff007224 */ /* 0x000fce00078e001c */
[----:B------:R-:W-:Y:S05]  /*1a20*/  WARPSYNC.COLLECTIVE R26, `(.L_x_3553) ;  /* 0x000000001a087348 */ /* 0x000fea0003c00000 */
[----:B------:R0:W1:Y:S02]  /*1a30*/  SHFL.UP P0, R28, R23, R22, R25 ;  /* 0x04000016171c7389 */ /* 0x0000640000000019 */
[----:B01----:R-:W-:Y:S01]  /*1a40*/  ENDCOLLECTIVE ;  /* 0x000000000000791b */ /* 0x003fe20003800000 */
.L_x_3553:
[----:B------:R-:W-:Y:S01]  /*1a50*/  IMAD.MOV.U32 R23, RZ, RZ, R2 ;  /* 0x000000ffff177224 */ /* 0x000fe200078e0002 */
[----:B------:R-:W-:Y:S01]  /*1a60*/  ISETP.GE.AND P0, PT, R29, 0x1, PT ;  /* 0x000000011d00780c */ /* 0x000fe20003f06270 */
[----:B------:R-:W-:-:S12]  /*1a70*/  FADD.FTZ R28, R24, R28 ;  /* 0x0000001c181c7221 */ /* 0x000fd80000010000 */
[----:B------:R-:W-:-:S07]  /*1a80*/  @P0 FSEL R24, R28, R24, !P6 ;  /* 0x000000181c180208 */ /* 0x000fce0007000000 */
[----:B------:R-:W-:Y:S05]  /*1a90*/  WARPSYNC.COLLECTIVE R26, `(.L_x_3554) ;  /* 0x000000001a087348 */ /* 0x000fea0003c00000 */
[----:B------:R0:W1:Y:S02]  /*1aa0*/  SHFL.UP P0, R28, R23, R22, R25 ;  /* 0x04000016171c7389 */ /* 0x0000640000000019 */
[----:B01----:R-:W-:Y:S01]  /*1ab0*/  ENDCOLLECTIVE ;  /* 0x000000000000791b */ /* 0x003fe20003800000 */
.L_x_3554:
[----:B------:R-:W-:Y:S01]  /*1ac0*/  HFMA2.MMA R22, -RZ, RZ, 0, 1.1920928955078125e-07 ;  /* 0x00000002ff167435 */ /* 0x000fe200000001ff */
        /* <DEDUP_REMOVED lines=10> */
.L_x_3555:
[----:B------:R-:W-:Y:S01]  /*1b70*/  MOV R23, R24 ;  /* 0x0000001800177202 */ /* 0x000fe20000000f00 */
[----:B------:R-:W-:-:S07]  /*1b80*/  IMAD.MOV.U32 R0, RZ, RZ, R28 ;  /* 0x000000ffff007224 */ /* 0x000fce00078e001c */
[----:B------:R-:W-:Y:S05]  /*1b90*/  WARPSYNC.COLLECTIVE R26, `(.L_x_3556) ;  /* 0x000000001a087348 */ /* 0x000fea0003c00000 */
[----:B------:R0:W1:Y:S02]  /*1ba0*/  SHFL.UP P0, R28, R23, R22, R25 ;  /* 0x04000016171c7389 */ /* 0x0000640000000019 */
[----:B01----:R-:W-:Y:S01]  /*1bb0*/  ENDCOLLECTIVE ;  /* 0x000000000000791b */ /* 0x003fe20003800000 */
.L_x_3556:
[----:B------:R-:W-:Y:S01]  /*1bc0*/  IMAD.MOV.U32 R23, RZ, RZ, R2 ;  /* 0x000000ffff177224 */ /* 0x000fe200078e0002 */
[----:B------:R-:W-:Y:S01]  /*1bd0*/  ISETP.GE.AND P0, PT, R29, 0x2, PT ;  /* 0x000000021d00780c */ /* 0x000fe20003f06270 */
[----:B------:R-:W-:-:S12]  /*1be0*/  FADD.FTZ R28, R24, R28 ;  /* 0x0000001c181c7221 */ /* 0x000fd80000010000 */
[----:B------:R-:W-:-:S07]  /*1bf0*/  @P0 FSEL R24, R28, R24, !P6 ;  /* 0x000000181c180208 */ /* 0x000fce0007000000 */
[----:B------:R-:W-:Y:S05]  /*1c00*/  WARPSYNC.COLLECTIVE R26, `(.L_x_3557) ;  /* 0x000000001a087348 */ /* 0x000fea0003c00000 */
[----:B------:R0:W1:Y:S02]  /*1c10*/  SHFL.UP P0, R28, R23, R22, R25 ;  /* 0x04000016171c7389 */ /* 0x0000640000000019 */
[----:B01----:R-:W-:Y:S01]  /*1c20*/  ENDCOLLECTIVE ;  /* 0x000000000000791b */ /* 0x003fe20003800000 */
.L_x_3557:
[----:B------:R-:W-:Y:S01]  /*1c30*/  IMAD.MOV.U32 R22, RZ, RZ, 0x4 ;  /* 0x00000004ff167424 */ /* 0x000fe200078e00ff */
[----:B------:R-:W-:Y:S02]  /*1c40*/  ISETP.GE.AND P0, PT, R29, 0x2, PT ;  /* 0x000000021d00780c */ /* 0x000fe40003f06270 */
[----:B------:R-:W-:-:S05]  /*1c50*/  MOV R23, R28 ;  /* 0x0000001c00177202 */ /* 0x000fca0000000f00 */
[----:B------:R-:W-:-:S06]  /*1c60*/  FADD.FTZ R28, R2, R23 ;  /* 0x00000017021c7221 */ /* 0x000fcc0000010000 */
[----:B------:R-:W-:Y:S01]  /*1c70*/  @P0 IMAD.IADD R27, R27, 0x1, R0 ;  /* 0x000000011b1b0824 */ /* 0x000fe200078e0200 */
[----:B------:R-:W-:-:S04]  /*1c80*/  @P0 FSEL R2, R28, R2, !P6 ;  /* 0x000000021c020208 */ /* 0x000fc80007000000 */
[----:B------:R-:W-:Y:S02]  /*1c90*/  MOV R23, R27 ;  /* 0x0000001b00177202 */ /* 0x000fe40000000f00 */
[----:B------:R-:W-:-:S13]  /*1ca0*/  ISETP.NE.AND P6, PT, R27, RZ, PT ;  /* 0x000000ff1b00720c */ /* 0x000fda0003fc5270 */
[----:B------:R-:W-:Y:S05]  /*1cb0*/  WARPSYNC.COLLECTIVE R26, `(.L_x_3558) ;  /* 0x000000001a087348 */ /* 0x000fea0003c00000 */
[----:B------:R0:W1:Y:S02]  /*1cc0*/  SHFL.UP P0, R28, R23, R22, R25 ;  /* 0x04000016171c7389 */ /* 0x0000640000000019 */
[----:B01----:R-:W-:Y:S01]  /*1cd0*/  ENDCOLLECTIVE ;  /* 0x000000000000791b */ /* 0x003fe20003800000 */
.L_x_3558:
[----:B------:R-:W-:Y:S01]  /*1ce0*/  IMAD.MOV.U32 R23, RZ, RZ, R24 ;  /* 0x000000ffff177224 */ /* 0x000fe200078e0018 */
[----:B------:R-:W-:-:S07]  /*1cf0*/  MOV R0, R28 ;  /* 0x0000001c00007202 */ /* 0x000fce0000000f00 */
[----:B------:R-:W-:Y:S05]  /*1d00*/  WARPSYNC.COLLECTIVE R26, `(.L_x_3559) ;  /* 0x000000001a087348 */ /* 0x000fea0003c00000 */
[----:B------:R0:W1:Y:S02]  /*1d10*/  SHFL.UP P0, R28, R23, R22, R25 ;  /* 0x04000016171c7389 */ /* 0x0000640000000019 */
[----:B01----:R-:W-:Y:S01]  /*1d20*/  ENDCOLLECTIVE ;  /* 0x000000000000791b */ /* 0x003fe20003800000 */
.L_x_3559:
[----:B------:R-:W-:Y:S02]  /*1d30*/  MOV R23, R2 ;  /* 0x0000000200177202 */ /* 0x000fe40000000f00 */
[----:B------:R-:W-:Y:S01]  /*1d40*/  ISETP.GE.AND P0, PT, R29, 0x4, PT ;  /* 0x000000041d00780c */ /* 0x000fe20003f06270 */
[----:B------:R-:W-:-:S12]  /*1d50*/  FADD.FTZ R28, R24, R28 ;  /* 0x0000001c181c7221 */ /* 0x000fd80000010000 */
[----:B------:R-:W-:-:S07]  /*1d60*/  @P0 FSEL R24, R28, R24, !P6 ;  /* 0x000000181c180208 */ /* 0x000fce0007000000 */
[----:B------:R-:W-:Y:S05]  /*1d70*/  WARPSYNC.COLLECTIVE R26, `(.L_x_3560) ;  /* 0x000000001a087348 */ /* 0x000fea0003c00000 */
[----:B------:R0:W1:Y:S02]  /*1d80*/  SHFL.UP P0, R28, R23, R22, R25 ;  /* 0x04000016171c7389 */ /* 0x0000640000000019 */
[----:B01----:R-:W-:Y:S01]  /*1d90*/  ENDCOLLECTIVE ;  /* 0x000000000000791b */ /* 0x003fe20003800000 */
.L_x_3560:
[----:B------:R-:W-:Y:S01]  /*1da0*/  HFMA2.MMA R22, -RZ, RZ, 0, 4.76837158203125e-07 ;  /* 0x00000008ff167435 */ /* 0x000fe200000001ff */
        /* <DEDUP_REMOVED lines=10> */
.L_x_3561:
[----:B------:R-:W-:Y:S01]  /*1e50*/  MOV R23, R24 ;  /* 0x0000001800177202 */ /* 0x000fe20000000f00 */
[----:B------:R-:W-:-:S07]  /*1e60*/  IMAD.MOV.U32 R0, RZ, RZ, R28 ;  /* 0x000000ffff007224 */ /* 0x000fce00078e001c */
[----:B------:R-:W-:Y:S05]  /*1e70*/  WARPSYNC.COLLECTIVE R26, `(.L_x_3562) ;  /* 0x000000001a087348 */ /* 0x000fea0003c00000 */
[----:B------:R0:W1:Y:S02]  /*1e80*/  SHFL.UP P0, R28, R23, R22, R25 ;  /* 0x04000016171c7389 */ /* 0x0000640000000019 */
[----:B01----:R-:W-:Y:S01]  /*1e90*/  ENDCOLLECTIVE ;  /* 0x000000000000791b */ /* 0x003fe20003800000 */
.L_x_3562:
[----:B------:R-:W-:Y:S01]  /*1ea0*/  IMAD.MOV.U32 R23, RZ, RZ, R2 ;  /* 0x000000ffff177224 */ /* 0x000fe200078e0002 */
[----:B------:R-:W-:Y:S01]  /*1eb0*/  ISETP.GE.AND P0, PT, R29, 0x8, PT ;  /* 0x000000081d00780c */ /* 0x000fe20003f06270 */
[----:B------:R-:W-:-:S12]  /*1ec0*/  FADD.FTZ R28, R24, R28 ;  /* 0x0000001c181c7221 */ /* 0x000fd80000010000 */
[----:B------:R-:W-:-:S07]  /*1ed0*/  @P0 FSEL R24, R28, R24, !P6 ;  /* 0x000000181c180208 */ /* 0x000fce0007000000 */
[----:B------:R-:W-:Y:S05]  /*1ee0*/  WARPSYNC.COLLECTIVE R26, `(.L_x_3563) ;  /* 0x000000001a087348 */ /* 0x000fea0003c00000 */
[----:B------:R0:W1:Y:S02]  /*1ef0*/  SHFL.UP P0, R28, R23, R22, R25 ;  /* 0x04000016171c7389 */ /* 0x0000640000000019 */
[----:B01----:R-:W-:Y:S01]  /*1f00*/  ENDCOLLECTIVE ;  /* 0x000000000000791b */ /* 0x003fe20003800000 */
.L_x_3563:
        /* <DEDUP_REMOVED lines=11> */
.L_x_3564:
[----:B------:R-:W-:Y:S01]  /*1fc0*/  IMAD.MOV.U32 R23, RZ, RZ, R24 ;  /* 0x000000ffff177224 */ /* 0x000fe200078e0018 */
[----:B------:R-:W-:-:S13]  /*1fd0*/  ISETP.GE.AND P0, PT, R29, 0x10, PT ;  /* 0x000000101d00780c */ /* 0x000fda0003f06270 */
[----:B------:R-:W-:-:S07]  /*1fe0*/  @P0 IADD3 R27, R27, R28, RZ ;  /* 0x0000001c1b1b0210 */ /* 0x000fce0007ffe0ff */
[----:B------:R-:W-:Y:S05]  /*1ff0*/  WARPSYNC.COLLECTIVE R26, `(.L_x_3565) ;  /* 0x000000001a087348 */ /* 0x000fea0003c00000 */
[----:B------:R0:W1:Y:S02]  /*2000*/  SHFL.UP P0, R28, R23, R22, R25 ;  /* 0x04000016171c7389 */ /* 0x0000640000000019 */
[----:B01----:R-:W-:Y:S01]  /*2010*/  ENDCOLLECTIVE ;  /* 0x000000000000791b */ /* 0x003fe20003800000 */
.L_x_3565:
[----:B------:R-:W-:Y:S01]  /*2020*/  IMAD.MOV.U32 R23, RZ, RZ, R2 ;  /* 0x000000ffff177224 */ /* 0x000fe200078e0002 */
[----:B------:R-:W-:-:S07]  /*2030*/  MOV R0, R28 ;  /* 0x0000001c00007202 */ /* 0x000fce0000000f00 */
[----:B------:R-:W-:Y:S05]  /*2040*/  WARPSYNC.COLLECTIVE R26, `(.L_x_3566) ;  /* 0x000000001a087348 */ /* 0x000fea0003c00000 */
[----:B------:R0:W1:Y:S02]  /*2050*/  SHFL.UP P0, R28, R23, R22, R25 ;  /* 0x04000016171c7389 */ /* 0x0000640000000019 */
[----:B01----:R-:W-:Y:S01]  /*2060*/  ENDCOLLECTIVE ;  /* 0x000000000000791b */ /* 0x003fe20003800000 */
.L_x_3566:
[----:B------:R-:W-:Y:S01]  /*2070*/  HFMA2.MMA R22, -RZ, RZ, 0, 5.9604644775390625e-08 ;  /* 0x00000001ff167435 */ /* 0x000fe200000001ff */
[----:B------:R-:W-:Y:S01]  /*2080*/  ISETP.GE.AND P0, PT, R29, 0x10, PT ;  /* 0x000000101d00780c */ /* 0x000fe20003f06270 */
[----:B------:R-:W-:Y:S01]  /*2090*/  FADD.FTZ R29, R24, R0 ;  /* 0x00000000181d7221 */ /* 0x000fe20000010000 */
[----:B------:R-:W-:Y:S01]  /*20a0*/  MOV R23, R28 ;  /* 0x0000001c00177202 */ /* 0x000fe20000000f00 */
[----:B------:R-:W0:Y:S04]  /*20b0*/  S2R R0, SR_TID.X ;  /* 0x0000000000007919 */ /* 0x000e280000002100 */
[----:B------:R-:W-:Y:S01]  /*20c0*/  FADD.FTZ R28, R2, R23 ;  /* 0x00000017021c7221 */ /* 0x000fe20000010000 */
[----:B------:R-:W-:-:S05]  /*20d0*/  IMAD.MOV.U32 R23, RZ, RZ, R27 ;  /* 0x000000ffff177224 */ /* 0x000fca00078e001b */
[----:B------:R-:W-:Y:S02]  /*20e0*/  @P0 FSEL R2, R28, R2, !P6 ;  /* 0x000000021c020208 */ /* 0x000fe40007000000 */
[----:B------:R-:W-:-:S07]  /*20f0*/  @P0 FSEL R24, R29, R24, !P6 ;  /* 0x000000181d180208 */ /* 0x000fce0007000000 */
[----:B0-----:R-:W-:Y:S05]  /*2100*/  WARPSYNC.COLLECTIVE R26, `(.L_x_3567) ;  /* 0x000000001a087348 */ /* 0x001fea0003c00000 */
[----:B------:R1:W2:Y:S02]  /*2110*/  SHFL.UP P0, R28, R23, R22, R25 ;  /* 0x04000016171c7389 */ /* 0x0002a40000000019 */
[----:B012---:R-:W-:Y:S01]  /*2120*/  ENDCOLLECTIVE ;  /* 0x000000000000791b */ /* 0x007fe20003800000 */
.L_x_3567:
[----:B------:R-:W-:Y:S01]  /*2130*/  MOV R23, R24 ;  /* 0x0000001800177202 */ /* 0x000fe20000000f00 */
[----:B------:R-:W-:-:S07]  /*2140*/  IMAD.MOV.U32 R29, RZ, RZ, R28 ;  /* 0x000000ffff1d7224 */ /* 0x000fce00078e001c */
[----:B------:R-:W-:Y:S05]  /*2150*/  WARPSYNC.COLLECTIVE R26, `(.L_x_3568) ;  /* 0x000000001a087348 */ /* 0x000fea0003c00000 */
[----:B------:R0:W1:Y:S02]  /*2160*/  SHFL.UP P0, R28, R23, R22, R25 ;  /* 0x04000016171c7389 */ /* 0x0000640000000019 */
[----:B01----:R-:W-:Y:S01]  /*2170*/  ENDCOLLECTIVE ;  /* 0x000000000000791b */ /* 0x003fe20003800000 */
.L_x_3568:
[----:B------:R-:W-:Y:S01]  /*2180*/  MOV R23, R2 ;  /* 0x0000000200177202 */ /* 0x000fe20000000f00 */
[----:B------:R-:W-:-:S07]  /*2190*/  IMAD.MOV.U32 R24, RZ, RZ, R28 ;  /* 0x000000ffff187224 */ /* 0x000fce00078e001c */
[----:B------:R-:W-:Y:S05]  /*21a0*/  WARPSYNC.COLLECTIVE R26, `(.L_x_3569) ;  /* 0x000000001a087348 */ /* 0x000fea0003c00000 */
[----:B------:R0:W1:Y:S02]  /*21b0*/  SHFL.UP P0, R28, R23, R22, R25 ;  /* 0x04000016171c7389 */ /* 0x0000640000000019 */
[----:B01----:R-:W-:Y:S01]  /*21c0*/  ENDCOLLECTIVE ;  /* 0x000000000000791b */ /* 0x003fe20003800000 */
.L_x_3569:
[----:B------:R-:W-:Y:S05]  /*21d0*/  BRA `(.L_x_3570) ;  /* 0xfffffff000747947 */ /* 0x000fea000383ffff */
.L_x_3571:
        /* <DEDUP_REMOVED lines=10> */
.L_x_4512:


//--------------------- .text._Z30group_norm_nhwc_fwd_sum_kernelI11Fp16IOFp32WLi448EEv26Group_norm_nhwc_fwd_params --------------------------
	.section	.text._Z30group_norm_nhwc_fwd_sum_kernelI11Fp16IOFp32WLi448EEv26Group_norm_nhwc_fwd_params,"ax",@progbits
	.align	128
        .global         _Z30group_norm_nhwc_fwd_sum_kernelI11Fp16IOFp32WLi448EEv26Group_norm_nhwc_fwd_params
        .type           _Z30group_norm_nhwc_fwd_sum_kernelI11Fp16IOFp32WLi448EEv26Group_norm_nhwc_fwd_params,@function
        .size           _Z30group_norm_nhwc_fwd_sum_kernelI11Fp16IOFp32WLi448EEv26Group_norm_nhwc_fwd_params,(.L_x_4513 - _Z30group_norm_nhwc_fwd_sum_kernelI11Fp16IOFp32WLi448EEv26Group_norm_nhwc_fwd_params)
        .other          _Z30group_norm_nhwc_fwd_sum_kernelI11Fp16IOFp32WLi448EEv26Group_norm_nhwc_fwd_params,@"STO_CUDA_ENTRY STV_DEFAULT"
_Z30group_norm_nhwc_fwd_sum_kernelI11Fp16IOFp32WLi448EEv26Group_norm_nhwc_fwd_params:
.text._Z30group_norm_nhwc_fwd_sum_kernelI11Fp16IOFp32WLi448EEv26Group_norm_nhwc_fwd_params:
        /* <DEDUP_REMOVED lines=20> */
[----:B------:R-:W-:Y:S02]  /*0140*/  IMAD.MOV.U32 R5, RZ, RZ, RZ ;  /* 0x000000ffff057224 */ /* 0x000fe400078e00ff */
[----:B------:R-:W-:Y:S01]  /*0150*/  IMAD.MOV.U32 R18, RZ, RZ, R16 ;  /* 0x000000ffff127224 */ /* 0x000fe200078e0010 */
        /* <DEDUP_REMOVED lines=20> */
.L_x_3574:
        /* <DEDUP_REMOVED lines=10> */
[----:B------:R-:W-:Y:S01]  /*0340*/  PRMT R10, RZ, 0x5410, RZ ;  /* 0x00005410ff0a7816 */ /* 0x000fe200000000ff */
[----:B------:R-:W-:Y:S01]  /*0350*/  VIADD R17, R17, 0xffffffff ;  /* 0xffffffff11117836 */ /* 0x000fe20000000000 */
[----:B------:R-:W-:-:S04]  /*0360*/  IADD3 R18, P2, R18, 0x1, RZ ;  /* 0x0000000112127810 */ /* 0x000fc80007f5e0ff */
[----:B------:R-:W-:Y:S02]  /*0370*/  ISETP.NE.AND P1, PT, R17, RZ, PT ;  /* 0x000000ff1100720c */ /* 0x000fe40003f25270 */
[----:B------:R-:W-:Y:S02]  /*0380*/  IADD3.X R21, RZ, R21, RZ, P2, !PT ;  /* 0x00000015ff157210 */ /* 0x000fe400017fe4ff */
[----:B--2---:R-:W-:-:S04]  /*0390*/  @!P0 PRMT R10, R14, 0x7632, R10 ;  /* 0x000076320e0a8816 */ /* 0x004fc8000000000a */
[----:B------:R-:W-:-:S05]  /*03a0*/  @!P0 PRMT R10, R10, 0x5410, R14 ;  /* 0x000054100a0a8816 */ /* 0x000fca000000000e */
[--C-:B------:R-:W-:Y:S02]  /*03b0*/  HADD2.F32 R11, -RZ, R10.reuse.H0_H0 ;  /* 0x2000000aff0b7230 */ /* 0x100fe40000004100 */
[----:B------:R-:W-:-:S03]  /*03c0*/  HADD2.F32 R10, -RZ, R10.H1_H1 ;  /* 0x3000000aff0a7230 */ /* 0x000fc60000004100 */
[----:B------:R-:W-:Y:S02]  /*03d0*/  FMUL.FTZ R19, R11, R11 ;  /* 0x0000000b0b137220 */ /* 0x000fe40000410000 */
[C---:B------:R-:W-:Y:S02]  /*03e0*/  FADD.FTZ R11, R10.reuse, R11 ;  /* 0x0000000b0a0b7221 */ /* 0x040fe40000010000 */
[----:B------:R-:W-:Y:S02]  /*03f0*/  FFMA.FTZ R10, R10, R10, R19 ;  /* 0x0000000a0a0a7223 */ /* 0x000fe40000010013 */
[----:B------:R-:W-:Y:S02]  /*0400*/  FADD.FTZ R6, R11, R6 ;  /* 0x000000060b067221 */ /* 0x000fe40000010000 */
[----:B------:R-:W-:Y:S01]  /*0410*/  FADD.FTZ R5, R10, R5 ;  /* 0x000000050a057221 */ /* 0x000fe20000010000 */
[----:B------:R-:W-:Y:S06]  /*0420*/  @P1 BRA `(.L_x_3574) ;  /* 0xfffffffc009c1947 */ /* 0x000fec000383ffff */
.L_x_3573:
        /* <DEDUP_REMOVED lines=8> */
[----:B------:R-:W-:Y:S01]  /*04b0*/  SHF.R.S32.HI R15, RZ, 0x1f, R18 ;  /* 0x0000001fff0f7819 */ /* 0x000fe20000011412 */
[----:B------:R-:W-:Y:S01]  /*04c0*/  VIADD R16, R18, 0x1 ;  /* 0x0000000112107836 */ /* 0x000fe20000000000 */
[----:B------:R-:W-:Y:S02]  /*04d0*/  ISETP.GE.AND.EX P0, PT, R9, UR7, PT, P0 ;  /* 0x0000000709007c0c */ /* 0x000fe4000bf06300 */
[----:B------:R-:W-:Y:S02]  /*04e0*/  SHF.R.S32.HI R21, RZ, 0x1f, R12 ;  /* 0x0000001fff157819 */ /* 0x000fe4000001140c */
[----:B------:R-:W-:-:S02]  /*04f0*/  SHF.R.S32.HI R19, RZ, 0x1f, R14 ;  /* 0x0000001fff137819 */ /* 0x000fc4000001140e */
[----:B------:R-:W-:-:S07]  /*0500*/  SHF.R.S32.HI R17, RZ, 0x1f, R16 ;  /* 0x0000001fff117819 */ /* 0x000fce0000011410 */
.L_x_3575:
        /* <DEDUP_REMOVED lines=10> */
[----:B-1----:R-:W-:Y:S02]  /*05b0*/  @!P0 IMAD R34, R17, R32, RZ ;  /* 0x0000002011228224 */ /* 0x002fe400078e02ff */
[----:B------:R-:W-:Y:S01]  /*05c0*/  @!P0 IMAD.IADD R20, R25, 0x1, R31 ;  /* 0x0000000119148824 */ /* 0x000fe200078e021f */
[----:B------:R-:W-:Y:S01]  /*05d0*/  @!P0 MOV R31, R13 ;  /* 0x0000000d001f8202 */ /* 0x000fe20000000f00 */
[----:B------:R-:W-:Y:S02]  /*05e0*/  @!P0 IMAD.MOV.U32 R30, RZ, RZ, R2 ;  /* 0x000000ffff1e8224 */ /* 0x000fe400078e0002 */
[----:B------:R-:W-:Y:S01]  /*05f0*/  @!P0 IMAD R33, R16, R33, R34 ;  /* 0x0000002110218224 */ /* 0x000fe200078e0222 */
[----:B------:R-:W1:Y:S01]  /*0600*/  @!P0 LDC.64 R8, c[0x0][0x270] ;  /* 0x00009c00ff088b82 */ /* 0x000e620000000a00 */
[----:B--2---:R-:W-:Y:S01]  /*0610*/  @!P0 LEA R28, P1, R24, R28, 0x1 ;  /* 0x0000001c181c8211 */ /* 0x004fe200078208ff */
[----:B------:R-:W-:-:S03]  /*0620*/  @!P0 IMAD.WIDE.U32 R30, R16, R32, R30 ;  /* 0x00000020101e8225 */ /* 0x000fc600078e001e */
[----:B------:R-:W-:Y:S01]  /*0630*/  @!P0 LEA.HI.X R29, R24, R29, R20, 0x1, P1 ;  /* 0x0000001d181d8211 */ /* 0x000fe200008f0c14 */
[----:B------:R-:W-:Y:S02]  /*0640*/  @!P0 IMAD.IADD R20, R31, 0x1, R33 ;  /* 0x000000011f148824 */ /* 0x000fe400078e0221 */
[----:B------:R-:W2:Y:S01]  /*0650*/  @!P0 LDC.64 R10, c[0x0][0x220] ;  /* 0x00008800ff0a8b82 */ /* 0x000ea20000000a00 */
[C---:B---3--:R-:W-:Y:S01]  /*0660*/  @!P0 LEA R32, P1, R30.reuse, R26, 0x1 ;  /* 0x0000001a1e208211 */ /* 0x048fe200078208ff */
[----:B------:R-:W3:Y:S01]  /*0670*/  @!P0 LDG.E R28, desc[UR4][R28.64] ;  /* 0x000000041c1c8981 */ /* 0x000ee2000c1e1900 */
[----:B------:R-:W-:Y:S02]  /*0680*/  @!P0 IMAD.MOV.U32 R26, RZ, RZ, R2 ;  /* 0x000000ffff1a8224 */ /* 0x000fe400078e0002 */
[----:B------:R-:W-:-:S03]  /*0690*/  @!P0 LEA.HI.X R33, R30, R27, R20, 0x1, P1 ;  /* 0x0000001b1e218211 */ /* 0x000fc600008f0c14 */
[----:B------:R-:W4:Y:S01]  /*06a0*/  @!P0 LDC.64 R24, c[0x0][0x220] ;  /* 0x00008800ff188b82 */ /* 0x000f220000000a00 */
[-C--:B0-----:R-:W-:Y:S01]  /*06b0*/  @!P0 IMAD R20, R19, R22.reuse, RZ ;  /* 0x0000001613148224 */ /* 0x081fe200078e02ff */
[----:B------:R-:W5:Y:S01]  /*06c0*/  @!P0 LDG.E R32, desc[UR4][R32.64] ;  /* 0x0000000420208981 */ /* 0x000f62000c1e1900 */
[----:B------:R-:W-:Y:S02]  /*06d0*/  @!P0 IMAD.MOV.U32 R27, RZ, RZ, R13 ;  /* 0x000000ffff1b8224 */ /* 0x000fe400078e000d */
[C---:B------:R-:W-:Y:S02]  /*06e0*/  @!P0 IMAD R23, R14.reuse, R23, R20 ;  /* 0x000000170e178224 */ /* 0x040fe400078e0214 */
[----:B------:R-:W-:-:S04]  /*06f0*/  @!P0 IMAD.WIDE.U32 R26, R14, R22, R26 ;  /* 0x000000160e1a8225 */ /* 0x000fc800078e001a */
[----:B------:R-:W-:Y:S01]  /*0700*/  @!P0 IMAD.MOV.U32 R22, RZ, RZ, R2 ;  /* 0x000000ffff168224 */ /* 0x000fe200078e0002 */
[----:B------:R-:W-:Y:S01]  /*0710*/  @!P0 IADD3 R20, R27, R23, RZ ;  /* 0x000000171b148210 */ /* 0x000fe20007ffe0ff */
[----:B------:R-:W-:Y:S02]  /*0720*/  @!P0 IMAD.MOV.U32 R23, RZ, RZ, R13 ;  /* 0x000000ffff178224 */ /* 0x000fe400078e000d */
[----:B-1----:R-:W-:Y:S01]  /*0730*/  @!P0 IMAD R30, R21, R8, RZ ;  /* 0x00000008151e8224 */ /* 0x002fe200078e02ff */
[----:B--2---:R-:W-:Y:S01]  /*0740*/  @!P0 LEA R10, P1, R26, R10, 0x1 ;  /* 0x0000000a1a0a8211 */ /* 0x004fe200078208ff */
[----:B------:R-:W-:-:S03]  /*0750*/  @!P0 IMAD.WIDE.U32 R22, R12, R8, R22 ;  /* 0x000000080c168225 */ /* 0x000fc600078e0016 */
[----:B------:R-:W-:Y:S01]  /*0760*/  @!P0 LEA.HI.X R11, R26, R11, R20, 0x1, P1 ;  /* 0x0000000b1a0b8211 */ /* 0x000fe200008f0c14 */
[----:B------:R-:W-:-:S04]  /*0770*/  @!P0 IMAD R9, R12, R9, R30 ;  /* 0x000000090c098224 */ /* 0x000fc800078e021e */
[----:B------:R-:W-:Y:S01]  /*0780*/  @!P0 IMAD.IADD R8, R23, 0x1, R9 ;  /* 0x0000000117088824 */ /* 0x000fe200078e0209 */
[C---:B----4-:R-:W-:Y:S01]  /*0790*/  @!P0 LEA R24, P1, R22.reuse, R24, 0x1 ;  /* 0x0000001816188211 */ /* 0x050fe200078208ff */
[----:B------:R0:W2:Y:S03]  /*07a0*/  @!P0 LDG.E R23, desc[UR4][R10.64] ;  /* 0x000000040a178981 */ /* 0x0000a6000c1e1900 */
[----:B------:R-:W-:-:S05]  /*07b0*/  @!P0 LEA.HI.X R25, R22, R25, R8, 0x1, P1 ;  /* 0x0000001916198211 */ /* 0x000fca00008f0c08 */
[----:B------:R-:W4:Y:S01]  /*07c0*/  @!P0 LDG.E R24, desc[UR4][R24.64] ;  /* 0x0000000418188981 */ /* 0x000f22000c1e1900 */
[----:B------:R-:W-:Y:S02]  /*07d0*/  PRMT R8, R8, 0x5410, RZ ;  /* 0x0000541008087816 */ /* 0x000fe400000000ff */
        /* <DEDUP_REMOVED lines=10> */
[----:B---3--:R-:W-:-:S02]  /*0880*/  @!P0 PRMT R8, R8, 0x7610, R28 ;  /* 0x0000761008088816 */ /* 0x008fc4000000001c */
[----:B------:R-:W-:Y:S02]  /*0890*/  @!P0 PRMT R9, R28, 0x7610, R9 ;  /* 0x000076101c098816 */ /* 0x000fe40000000009 */
[----:B------:R-:W-:-:S03]  /*08a0*/  PRMT R8, RZ, 0x7610, R8 ;  /* 0x00007610ff087816 */ /* 0x000fc60000000008 */
[----:B------:R-:W-:Y:S02]  /*08b0*/  HADD2.F32 R9, -RZ, R9.H0_H0 ;  /* 0x20000009ff097230 */ /* 0x000fe40000004100 */
[----:B------:R-:W-:Y:S01]  /*08c0*/  HADD2.F32 R20, -RZ, R8.H1_H1 ;  /* 0x30000008ff147230 */ /* 0x000fe20000004100 */
[----:B------:R-:W-:-:S04]  /*08d0*/  PRMT R8, R8, 0x5410, RZ ;  /* 0x0000541008087816 */ /* 0x000fc800000000ff */
[----:B-----5:R-:W-:Y:S01]  /*08e0*/  @!P0 PRMT R8, R32, 0x7632, R8 ;  /* 0x0000763220088816 */ /* 0x020fe20000000008 */
[----:B0-----:R-:W-:Y:S01]  /*08f0*/  FADD.FTZ R11, R9, R20 ;  /* 0x00000014090b7221 */ /* 0x001fe20000010000 */
[----:B------:R-:W-:Y:S02]  /*0900*/  FMUL.FTZ R10, R20, R20 ;  /* 0x00000014140a7220 */ /* 0x000fe40000410000 */
[----:B------:R-:W-:Y:S01]  /*0910*/  @!P0 PRMT R8, R8, 0x5410, R32 ;  /* 0x0000541008088816 */ /* 0x000fe20000000020 */
[----:B------:R-:W-:Y:S01]  /*0920*/  FADD.FTZ R20, R11, R6 ;  /* 0x000000060b147221 */ /* 0x000fe20000010000 */
[----:B------:R-:W-:Y:S01]  /*0930*/  PRMT R6, R6, 0x5410, RZ ;  /* 0x0000541006067816 */ /* 0x000fe200000000ff */
[----:B------:R-:W-:Y:S02]  /*0940*/  FFMA.FTZ R10, R9, R9, R10 ;  /* 0x00000009090a7223 */ /* 0x000fe4000001000a */
[--C-:B------:R-:W-:Y:S02]  /*0950*/  HADD2.F32 R9, -RZ, R8.reuse.H0_H0 ;  /* 0x20000008ff097230 */ /* 0x100fe40000004100 */
[----:B------:R-:W-:-:S02]  /*0960*/  HADD2.F32 R8, -RZ, R8.H1_H1 ;  /* 0x30000008ff087230 */ /* 0x000fc40000004100 */
[----:B------:R-:W-:Y:S01]  /*0970*/  FADD.FTZ R22, R10, R5 ;  /* 0x000000050a167221 */ /* 0x000fe20000010000 */
[----:B------:R-:W-:Y:S01]  /*0980*/  PRMT R10, RZ, 0x7610, R10 ;  /* 0x00007610ff0a7816 */ /* 0x000fe2000000000a */
[----:B------:R-:W-:Y:S01]  /*0990*/  FMUL.FTZ R5, R9, R9 ;  /* 0x0000000909057220 */ /* 0x000fe20000410000 */
[----:B--2---:R-:W-:-:S04]  /*09a0*/  @!P0 PRMT R6, R6, 0x7610, R23 ;  /* 0x0000761006068816 */ /* 0x004fc80000000017 */
[----:B------:R-:W-:Y:S01]  /*09b0*/  PRMT R6, RZ, 0x7610, R6 ;  /* 0x00007610ff067816 */ /* 0x000fe20000000006 */
[C---:B------:R-:W-:Y:S01]  /*09c0*/  FADD.FTZ R9, R8.reuse, R9 ;  /* 0x0000000908097221 */ /* 0x040fe20000010000 */
[----:B------:R-:W-:Y:S01]  /*09d0*/  FFMA.FTZ R5, R8, R8, R5 ;  /* 0x0000000808057223 */ /* 0x000fe20000010005 */
[----:B------:R-:W-:Y:S02]  /*09e0*/  @!P0 PRMT R10, R23, 0x7610, R10 ;  /* 0x00007610170a8816 */ /* 0x000fe4000000000a */
[----:B------:R-:W-:Y:S01]  /*09f0*/  PRMT R8, RZ, 0x7610, R8 ;  /* 0x00007610ff087816 */ /* 0x000fe20000000008 */
[----:B------:R-:W-:Y:S01]  /*0a00*/  HADD2.F32 R11, -RZ, R6.H1_H1 ;  /* 0x30000006ff0b7230 */ /* 0x000fe20000004100 */
[C---:B----4-:R-:W-:Y:S01]  /*0a10*/  @!P0 PRMT R6, R24.reuse, 0x7632, R6 ;  /* 0x0000763218068816 */ /* 0x050fe20000000006 */
[----:B------:R-:W-:Y:S01]  /*0a20*/  HADD2.F32 R10, -RZ, R10.H0_H0 ;  /* 0x2000000aff0a7230 */ /* 0x000fe20000004100 */
[----:B------:R-:W-:Y:S01]  /*0a30*/  @!P0 PRMT R8, R24, 0x7610, R8 ;  /* 0x0000761018088816 */ /* 0x000fe20000000008 */
[----:B------:R-:W-:Y:S01]  /*0a40*/  FADD.FTZ R22, R22, R5 ;  /* 0x0000000516167221 */ /* 0x000fe20000010000 */
[----:B------:R-:W-:Y:S01]  /*0a50*/  FADD.FTZ R20, R20, R9 ;  /* 0x0000000914147221 */ /* 0x000fe20000010000 */
[----:B------:R-:W-:-:S02]  /*0a60*/  HADD2.F32 R5, -RZ, R6.H0_H0 ;  /* 0x20000006ff057230 */ /* 0x000fc40000004100 */
[----:B------:R-:W-:Y:S01]  /*0a70*/  FMUL.FTZ R9, R11, R11 ;  /* 0x0000000b0b097220 */ /* 0x000fe20000410000 */
[----:B------:R-:W-:Y:S02]  /*0a80*/  HADD2.F32 R8, -RZ, R8.H0_H0 ;  /* 0x20000008ff087230 */ /* 0x000fe40000004100 */
[C---:B------:R-:W-:Y:S01]  /*0a90*/  FADD.FTZ R11, R10.reuse, R11 ;  /* 0x0000000b0a0b7221 */ /* 0x040fe20000010000 */
[----:B------:R-:W-:Y:S01]  /*0aa0*/  FFMA.FTZ R9, R10, R10, R9 ;  /* 0x0000000a0a097223 */ /* 0x000fe20000010009 */
[----:B------:R-:W-:Y:S02]  /*0ab0*/  FMUL.FTZ R23, R5, R5 ;  /* 0x0000000505177220 */ /* 0x000fe40000410000 */
[----:B------:R-:W-:Y:S01]  /*0ac0*/  FADD.FTZ R20, R20, R11 ;  /* 0x0000000b14147221 */ /* 0x000fe20000010000 */
[----:B------:R-:W-:Y:S01]  /*0ad0*/  FADD.FTZ R5, R8, R5 ;  /* 0x0000000508057221 */ /* 0x000fe20000010000 */
[----:B------:R-:W-:Y:S01]  /*0ae0*/  FADD.FTZ R22, R22, R9 ;  /* 0x0000000916167221 */ /* 0x000fe20000010000 */
[----:B------:R-:W-:-:S02]  /*0af0*/  FFMA.FTZ R23, R8, R8, R23 ;  /* 0x0000000808177223 */ /* 0x000fc40000010017 */
[----:B------:R-:W-:Y:S02]  /*0b00*/  FADD.FTZ R6, R20, R5 ;  /* 0x0000000514067221 */ /* 0x000fe40000010000 */
[----:B------:R-:W-:Y:S01]  /*0b10*/  FADD.FTZ R5, R22, R23 ;  /* 0x0000001716057221 */ /* 0x000fe20000010000 */
[----:B------:R-:W-:Y:S06]  /*0b20*/  @!P1 BRA `(.L_x_3575) ;  /* 0xfffffff800789947 */ /* 0x000fec000383ffff */
.L_x_3572:
        /* <DEDUP_REMOVED lines=219> */
.L_x_3597:
        /* <DEDUP_REMOVED lines=73> */
[----:B------:R0:W-:Y:S03]  /*1d70*/  STS [R3+0x24], R44 ;  /* 0x0000242c03007388 */ /* 0x0001e60000000800 */
[----:B------:R-:W-:Y:S01]  /*1d80*/  IADD3 R18, R18, R21, RZ ;  /* 0x0000001512127210 */ /* 0x000fe20007ffe0ff */
[----:B------:R0:W-:Y:S04]  /*1d90*/  STS [R3+0x34], R40 ;  /* 0x0000342803007388 */ /* 0x0001e80000000800 */
        /* <DEDUP_REMOVED lines=38> */
.L_x_3577:
[----:B------:R-:W-:Y:S05]  /*2000*/  BSYNC B0 ;  /* 0x0000000000007941 */ /* 0x000fea0003800000 */
.L_x_3576:
        /* <DEDUP_REMOVED lines=45> */
.L_x_3578:
        /* <DEDUP_REMOVED lines=11> */
.L_x_3579:
[----:B------:R-:W-:Y:S01]  /*2390*/  MOV R3, R4 ;  /* 0x0000000400037202 */ /* 0x000fe20000000f00 */
[----:B------:R-:W-:Y:S02]  /*23a0*/  IMAD.MOV.U32 R52, RZ, RZ, R0 ;  /* 0x000000ffff347224 */ /* 0x000fe400078e0000 */
[----:B------:R-:W-:Y:S02]  /*23b0*/  IMAD.MOV.U32 R0, RZ, RZ, 0x1 ;  /* 0x00000001ff007424 */ /* 0x000fe400078e00ff */
[----:B------:R-:W-:-:S07]  /*23c0*/  @P1 IMAD.IADD R5, R5, 0x1, R52 ;  /* 0x0000000105051824 */ /* 0x000fce00078e0234 */
[----:B------:R-:W-:Y:S05]  /*23d0*/  WARPSYNC.COLLECTIVE R50, `(.L_x_3580) ;  /* 0x0000000032087348 */ /* 0x000fea0003c00000 */
[----:B------:R0:W1:Y:S02]  /*23e0*/  SHFL.UP P6, R0, R3, R0, R49 ;  /* 0x0400000003007389 */ /* 0x00006400000c0031 */
[----:B01----:R-:W-:Y:S01]  /*23f0*/  ENDCOLLECTIVE ;  /* 0x000000000000791b */ /* 0x003fe20003800000 */
.L_x_3580:
[----:B------:R-:W-:Y:S01]  /*2400*/  FADD.FTZ R3, R4, R0 ;  /* 0x0000000004037221 */ /* 0x000fe20000010000 */
[----:B------:R-:W-:-:S04]  /*2410*/  HFMA2.MMA R0, -RZ, RZ, 0, 5.9604644775390625e-08 ;  /* 0x00000001ff007435 */ /* 0x000fc800000001ff */
[----:B------:R-:W-:Y:S01]  /*2420*/  @P1 FSEL R4, R3, R4, !P0 ;  /* 0x0000000403041208 */ /* 0x000fe20004000000 */
[----:B------:R-:W-:-:S07]  /*2430*/  IMAD.MOV.U32 R3, RZ, RZ, R2 ;  /* 0x000000ffff037224 */ /* 0x000fce00078e0002 */
[----:B------:R-:W-:Y:S05]  /*2440*/  WARPSYNC.COLLECTIVE R50, `(.L_x_3581) ;  /* 0x0000000032087348 */ /* 0x000fea0003c00000 */
[----:B------:R0:W1:Y:S02]  /*2450*/  SHFL.UP P6, R0, R3, R0, R49 ;  /* 0x0400000003007389 */ /* 0x00006400000c0031 */
[----:B01----:R-:W-:Y:S01]  /*2460*/  ENDCOLLECTIVE ;  /* 0x000000000000791b */ /* 0x003fe20003800000 */
.L_x_3581:
        /* <DEDUP_REMOVED lines=11> */
.L_x_3582:
[----:B------:R-:W-:Y:S01]  /*2520*/  IMAD.MOV.U32 R3, RZ, RZ, R4 ;  /* 0x000000ffff037224 */ /* 0x000fe200078e0004 */
[----:B------:R-:W-:Y:S01]  /*2530*/  MOV R52, R0 ;  /* 0x0000000000347202 */ /* 0x000fe20000000f00 */
[----:B------:R-:W-:-:S03]  /*2540*/  IMAD.MOV.U32 R0, RZ, RZ, 0x2 ;  /* 0x00000002ff007424 */ /* 0x000fc600078e00ff */
[----:B------:R-:W-:-:S07]  /*2550*/  @P0 IADD3 R5, R5, R52, RZ ;  /* 0x0000003405050210 */ /* 0x000fce0007ffe0ff */
[----:B------:R-:W-:Y:S05]  /*2560*/  WARPSYNC.COLLECTIVE R50, `(.L_x_3583) ;  /* 0x0000000032087348 */ /* 0x000fea0003c00000 */
[----:B------:R0:W1:Y:S02]  /*2570*/  SHFL.UP P6, R0, R3, R0, R49 ;  /* 0x0400000003007389 */ /* 0x00006400000c0031 */
[----:B01----:R-:W-:Y:S01]  /*2580*/  ENDCOLLECTIVE ;  /* 0x000000000000791b */ /* 0x003fe20003800000 */
.L_x_3583:
[----:B------:R-:W-:Y:S01]  /*2590*/  FADD.FTZ R3, R4, R0 ;  /* 0x0000000004037221 */ /* 0x000fe20000010000 */
[----:B------:R-:W-:-:S04]  /*25a0*/  IMAD.MOV.U32 R0, RZ, RZ, 0x2 ;  /* 0x00000002ff007424 */ /* 0x000fc800078e00ff */
[----:B------:R-:W-:Y:S02]  /*25b0*/  @P0 FSEL R4, R3, R4, !P1 ;  /* 0x0000000403040208 */ /* 0x000fe40004800000 */
[----:B------:R-:W-:-:S07]  /*25c0*/  MOV R3, R2 ;  /* 0x0000000200037202 */ /* 0x000fce0000000f00 */
[----:B------:R-:W-:Y:S05]  /*25d0*/  WARPSYNC.COLLECTIVE R50, `(.L_x_3584) ;  /* 0x0000000032087348 */ /* 0x000fea0003c00000 */
[----:B------:R0:W1:Y:S02]  /*25e0*/  SHFL.UP P6, R0, R3, R0, R49 ;  /* 0x0400000003007389 */ /* 0x00006400000c0031 */
[----:B01----:R-:W-:Y:S01]  /*25f0*/  ENDCOLLECTIVE ;  /* 0x000000000000791b */ /* 0x003fe20003800000 */
.L_x_3584:
        /* <DEDUP_REMOVED lines=11> */
.L_x_3585:
[----:B------:R-:W-:Y:S02]  /*26b0*/  IMAD.MOV.U32 R3, RZ, RZ, R4 ;  /* 0x000000ffff037224 */ /* 0x000fe400078e0004 */
[----:B------:R-:W-:Y:S01]  /*26c0*/  IMAD.MOV.U32 R52, RZ, RZ, R0 ;  /* 0x000000ffff347224 */ /* 0x000fe200078e0000 */
[----:B------:R-:W-:-:S03]  /*26d0*/  MOV R0, 0x4 ;  /* 0x0000000400007802 */ /* 0x000fc60000000f00 */
[----:B------:R-:W-:-:S07]  /*26e0*/  @P0 IMAD.IADD R5, R5, 0x1, R52 ;  /* 0x0000000105050824 */ /* 0x000fce00078e0234 */
[----:B------:R-:W-:Y:S05]  /*26f0*/  WARPSYNC.COLLECTIVE R50, `(.L_x_3586) ;  /* 0x0000000032087348 */ /* 0x000fea0003c00000 */
[----:B------:R0:W1:Y:S02]  /*2700*/  SHFL.UP P6, R0, R3, R0, R49 ;  /* 0x0400000003007389 */ /* 0x00006400000c0031 */
[----:B01----:R-:W-:Y:S01]  /*2710*/  ENDCOLLECTIVE ;  /* 0x000000000000791b */ /* 0x003fe20003800000 */
.L_x_3586:
[----:B------:R-:W-:Y:S01]  /*2720*/  FADD.FTZ R3, R4, R0 ;  /* 0x0000000004037221 */ /* 0x000fe20000010000 */
[----:B------:R-:W-:-:S04]  /*2730*/  IMAD.MOV.U32 R0, RZ, RZ, 0x4 ;  /* 0x00000004ff007424 */ /* 0x000fc800078e00ff */
[----:B------:R-:W-:Y:S01]  /*2740*/  @P0 FSEL R4, R3, R4, !P1 ;  /* 0x0000000403040208 */ /* 0x000fe20004800000 */
[----:B------:R-:W-:-:S07]  /*2750*/  IMAD.MOV.U32 R3, RZ, RZ, R2 ;  /* 0x000000ffff037224 */ /* 0x000fce00078e0002 */
[----:B------:R-:W-:Y:S05]  /*2760*/  WARPSYNC.COLLECTIVE R50, `(.L_x_3587) ;  /* 0x0000000032087348 */ /* 0x000fea0003c00000 */
[----:B------:R0:W1:Y:S02]  /*2770*/  SHFL.UP P6, R0, R3, R0, R49 ;  /* 0x0400000003007389 */ /* 0x00006400000c0031 */
[----:B01----:R-:W-:Y:S01]  /*2780*/  ENDCOLLECTIVE ;  /* 0x000000000000791b */ /* 0x003fe20003800000 */
.L_x_3587:
        /* <DEDUP_REMOVED lines=11> */
.L_x_3588:
[----:B------:R-:W-:Y:S01]  /*2840*/  MOV R3, R4 ;  /* 0x0000000400037202 */ /* 0x000fe20000000f00 */
[----:B------:R-:W-:Y:S02]  /*2850*/  IMAD.MOV.U32 R52, RZ, RZ, R0 ;  /* 0x000000ffff347224 */ /* 0x000fe400078e0000 */
[----:B------:R-:W-:Y:S02]  /*2860*/  IMAD.MOV.U32 R0, RZ, RZ, 0x8 ;  /* 0x00000008ff007424 */ /* 0x000fe400078e00ff */
[----:B------:R-:W-:-:S07]  /*2870*/  @P0 IMAD.IADD R5, R5, 0x1, R52 ;  /* 0x0000000105050824 */ /* 0x000fce00078e0234 */
[----:B------:R-:W-:Y:S05]  /*2880*/  WARPSYNC.COLLECTIVE R50, `(.L_x_3589) ;  /* 0x0000000032087348 */ /* 0x000fea0003c00000 */
[----:B------:R0:W1:Y:S02]  /*2890*/  SHFL.UP P6, R0, R3, R0, R49 ;  /* 0x0400000003007389 */ /* 0x00006400000c0031 */
[----:B01----:R-:W-:Y:S01]  /*28a0*/  ENDCOLLECTIVE ;  /* 0x000000000000791b */ /* 0x003fe20003800000 */
.L_x_3589:
[----:B------:R-:W-:Y:S01]  /*28b0*/  FADD.FTZ R3, R4, R0 ;  /* 0x0000000004037221 */ /* 0x000fe20000010000 */
[----:B------:R-:W-:-:S04]  /*28c0*/  HFMA2.MMA R0, -RZ, RZ, 0, 4.76837158203125e-07 ;  /* 0x00000008ff007435 */ /* 0x000fc800000001ff */
[----:B------:R-:W-:Y:S01]  /*28d0*/  @P0 FSEL R4, R3, R4, !P1 ;  /* 0x0000000403040208 */ /* 0x000fe20004800000 */
[----:B------:R-:W-:-:S07]  /*28e0*/  IMAD.MOV.U32 R3, RZ, RZ, R2 ;  /* 0x000000ffff037224 */ /* 0x000fce00078e0002 */
[----:B------:R-:W-:Y:S05]  /*28f0*/  WARPSYNC.COLLECTIVE R50, `(.L_x_3590) ;  /* 0x0000000032087348 */ /* 0x000fea0003c00000 */
[----:B------:R0:W1:Y:S02]  /*2900*/  SHFL.UP P6, R0, R3, R0, R49 ;  /* 0x0400000003007389 */ /* 0x00006400000c0031 */
[----:B01----:R-:W-:Y:S01]  /*2910*/  ENDCOLLECTIVE ;  /* 0x000000000000791b */ /* 0x003fe20003800000 */
.L_x_3590:
        /* <DEDUP_REMOVED lines=11> */
.L_x_3591:
        /* <DEDUP_REMOVED lines=8> */
.L_x_3592:
[----:B------:R-:W-:Y:S02]  /*2a50*/  IMAD.MOV.U32 R3, RZ, RZ, R2 ;  /* 0x000000ffff037224 */ /* 0x000fe400078e0002 */
[----:B------:R-:W-:Y:S01]  /*2a60*/  IMAD.MOV.U32 R52, RZ, RZ, R0 ;  /* 0x000000ffff347224 */ /* 0x000fe200078e0000 */
[----:B------:R-:W-:-:S07]  /*2a70*/  MOV R0, 0x10 ;  /* 0x0000001000007802 */ /* 0x000fce0000000f00 */
[----:B------:R-:W-:Y:S05]  /*2a80*/  WARPSYNC.COLLECTIVE R50, `(.L_x_3593) ;  /* 0x0000000032087348 */ /* 0x000fea0003c00000 */
[----:B------:R0:W1:Y:S02]  /*2a90*/  SHFL.UP P6, R0, R3, R0, R49 ;  /* 0x0400000003007389 */ /* 0x00006400000c0031 */
[----:B01----:R-:W-:Y:S01]  /*2aa0*/  ENDCOLLECTIVE ;  /* 0x000000000000791b */ /* 0x003fe20003800000 */
.L_x_3593:
        /* <DEDUP_REMOVED lines=11> */
.L_x_3594:
        /* <DEDUP_REMOVED lines=8> */
.L_x_3595:
[----:B------:R-:W-:Y:S02]  /*2be0*/  IMAD.MOV.U32 R3, RZ, RZ, R2 ;  /* 0x000000ffff037224 */ /* 0x000fe400078e0002 */
[----:B------:R-:W-:Y:S01]  /*2bf0*/  IMAD.MOV.U32 R4, RZ, RZ, R0 ;  /* 0x000000ffff047224 */ /* 0x000fe200078e0000 */
[----:B------:R-:W-:-:S11]  /*2c00*/  HFMA2.MMA R0, -RZ, RZ, 0, 5.9604644775390625e-08 ;  /* 0x00000001ff007435 */ /* 0x000fd600000001ff */
[----:B------:R-:W-:Y:S05]  /*2c10*/  WARPSYNC.COLLECTIVE R50, `(.L_x_3596) ;  /* 0x0000000032087348 */ /* 0x000fea0003c00000 */
[----:B------:R0:W1:Y:S02]  /*2c20*/  SHFL.UP P6, R0, R3, R0, R49 ;  /* 0x0400000003007389 */ /* 0x00006400000c0031 */
[----:B01----:R-:W-:Y:S01]  /*2c30*/  ENDCOLLECTIVE ;  /* 0x000000000000791b */ /* 0x003fe20003800000 */
.L_x_3596:
[----:B------:R-:W-:Y:S01]  /*2c40*/  IMAD.MOV.U32 R2, RZ, RZ, R0 ;  /* 0x000000ffff027224 */ /* 0x000fe200078e0000 */
[----:B------:R-:W-:Y:S06]  /*2c50*/  BRA `(.L_x_3597) ;  /* 0xffffffec00207947 */ /* 0x000fec000383ffff */
.L_x_3598:
        /* <DEDUP_REMOVED lines=10> */
.L_x_4513:


//--------------------- .text._Z30group_norm_nhwc_fwd_sum_kernelI11Fp16IOFp32WLi256EEv26Group_norm_nhwc_fwd_params --------------------------
	.section	.text._Z30group_norm_nhwc_fwd_sum_kernelI11Fp16IOFp32WLi256EEv26Group_norm_nhwc_fwd_params,"ax",@progbits
	.align	128
        .global         _Z30group_norm_nhwc_fwd_sum_kernelI11Fp16IOFp32WLi256EEv26Group_norm_nhwc_fwd_params
        .type           _Z30group_norm_nhwc_fwd_sum_kernelI11Fp16IOFp32WLi256EEv26Group_norm_nhwc_fwd_params,@function
        .size           _Z30group_norm_nhwc_fwd_sum_kernelI11Fp16IOFp32WLi256EEv26Group_norm_nhwc_fwd_params,(.L_x_4514 - _Z30group_norm_nhwc_fwd_sum_kernelI11Fp16IOFp32WLi256EEv26Group_norm_nhwc_fwd_params)
        .other          _Z30group_norm_nhwc_fwd_sum_kernelI11Fp16IOFp32WLi256EEv26Group_norm_nhwc_fwd_params,@"STO_CUDA_ENTRY STV_DEFAULT"
_Z30group_norm_nhwc_fwd_sum_kernelI11Fp16IOFp32WLi256EEv26Group_norm_nhwc_fwd_params:
.text._Z30group_norm_nhwc_fwd_sum_kernelI11Fp16IOFp32WLi256EEv26Group_norm_nhwc_fwd_params:
        /* <DEDUP_REMOVED lines=19> */
[----:B------:R-:W-:Y:S02]  /*0130*/  IMAD.IADD R5, R2, 0x1, -R3 ;  /* 0x0000000102057824 */ /* 0x000fe400078e0a03 */
        /* <DEDUP_REMOVED lines=11> */
[----:B------:R-:W-:Y:S01]  /*01f0*/  IMAD.WIDE.U32 R10, R12, UR6, R8 ;  /* 0x000000060c0a7c25 */ /* 0x000fe2000f8e0008 */
[----:B------:R-:W-:-:S03]  /*0200*/  MOV R12, R3 ;  /* 0x00000003000c7202 */ /* 0x000fc60000000f00 */
[----:B------:R-:W-:Y:S01]  /*0210*/  IMAD.IADD R7, R11, 0x1, R7 ;  /* 0x000000010b077824 */ /* 0x000fe200078e0207 */
[----:B------:R-:W-:Y:S06]  /*0220*/  @!P0 BRA `(.L_x_3600) ;  /* 0x0000000000808947 */ /* 0x000fec0003800000 */
[----:B------:R-:W-:Y:S01]  /*0230*/  ULDC.64 UR6, c[0x0][0x270] ;  /* 0x00009c0000067ab9 */ /* 0x000fe20000000a00 */
[----:B------:R-:W-:Y:S01]  /*0240*/  MOV R21, R6 ;  /* 0x0000000600157202 */ /* 0x000fe20000000f00 */
[----:B------:R-:W-:Y:S01]  /*0250*/  IMAD.MOV.U32 R19, RZ, RZ, R3 ;  /* 0x000000ffff137224 */ /* 0x000fe200078e0003 */
[----:B------:R-:W-:Y:S01]  /*0260*/  ISETP.GE.U32.AND P0, PT, R8, UR6, PT ;  /* 0x0000000608007c0c */ /* 0x000fe2000bf06070 */
[----:B------:R-:W-:-:S03]  /*0270*/  IMAD.MOV.U32 R28, RZ, RZ, RZ ;  /* 0x000000ffff1c7224 */ /* 0x000fc600078e00ff */
[----:B------:R-:W-:-:S13]  /*0280*/  ISETP.GE.AND.EX P0, PT, R9, UR7, PT, P0 ;  /* 0x0000000709007c0c */ /* 0x000fda000bf06300 */
.L_x_3601:
        /* <DEDUP_REMOVED lines=11> */
[----:B------:R-:W-:-:S05]  /*0340*/  VIADD R5, R5, 0xffffffff ;  /* 0xffffffff05057836 */ /* 0x000fca0000000000 */
[----:B------:R-:W-:Y:S02]  /*0350*/  ISETP.NE.AND P1, PT, R5, RZ, PT ;  /* 0x000000ff0500720c */ /* 0x000fe40003f25270 */
[----:B--2---:R-:W-:-:S04]  /*0360*/  @!P0 PRMT R6, R12, 0x7632, R6 ;  /* 0x000076320c068816 */ /* 0x004fc80000000006 */
[----:B------:R-:W-:Y:S02]  /*0370*/  @!P0 PRMT R6, R6, 0x5410, R12 ;  /* 0x0000541006068816 */ /* 0x000fe4000000000c */
[----:B------:R-:W-:-:S03]  /*0380*/  IADD3 R12, P2, R19, 0x1, RZ ;  /* 0x00000001130c7810 */ /* 0x000fc60007f5e0ff */
[--C-:B------:R-:W-:Y:S01]  /*0390*/  HADD2.F32 R15, -RZ, R6.reuse.H0_H0 ;  /* 0x20000006ff0f7230 */ /* 0x100fe20000004100 */
[----:B------:R-:W-:Y:S01]  /*03a0*/  IADD3.X R21, RZ, R21, RZ, P2, !PT ;  /* 0x00000015ff157210 */ /* 0x000fe200017fe4ff */
[----:B------:R-:W-:Y:S02]  /*03b0*/  HADD2.F32 R6, -RZ, R6.H1_H1 ;  /* 0x30000006ff067230 */ /* 0x000fe40000004100 */
[----:B------:R-:W-:Y:S02]  /*03c0*/  IMAD.MOV.U32 R19, RZ, RZ, R12 ;  /* 0x000000ffff137224 */ /* 0x000fe400078e000c */
[----:B------:R-:W-:Y:S01]  /*03d0*/  FMUL.FTZ R17, R15, R15 ;  /* 0x0000000f0f117220 */ /* 0x000fe20000410000 */
[----:B------:R-:W-:-:S03]  /*03e0*/  FADD.FTZ R15, R6, R15 ;  /* 0x0000000f060f7221 */ /* 0x000fc60000010000 */
[----:B------:R-:W-:Y:S01]  /*03f0*/  FFMA.FTZ R17, R6, R6, R17 ;  /* 0x0000000606117223 */ /* 0x000fe20000010011 */
[----:B------:R-:W-:-:S03]  /*0400*/  FADD.FTZ R30, R15, R30 ;  /* 0x0000001e0f1e7221 */ /* 0x000fc60000010000 */
[----:B------:R-:W-:Y:S01]  /*0410*/  FADD.FTZ R28, R17, R28 ;  /* 0x0000001c111c7221 */ /* 0x000fe20000010000 */
[----:B------:R-:W-:Y:S06]  /*0420*/  @P1 BRA `(.L_x_3601) ;  /* 0xfffffffc00981947 */ /* 0x000fec000383ffff */
.L_x_3600:
        /* <DEDUP_REMOVED lines=15> */
.L_x_3602:
[----:B------:R-:W0:Y:S01]  /*0520*/  @!P0 LDC.64 R20, c[0x0][0x270] ;  /* 0x00009c00ff148b82 */ /* 0x000e220000000a00 */
[----:B------:R-:W-:Y:S01]  /*0530*/  @!P0 MOV R18, R10 ;  /* 0x0000000a00128202 */ /* 0x000fe20000000f00 */
[----:B------:R-:W-:-:S06]  /*0540*/  @!P0 IMAD.MOV.U32 R19, RZ, RZ, R7 ;  /* 0x000000ffff138224 */ /* 0x000fcc00078e0007 */
[----:B------:R-:W1:Y:S08]  /*0550*/  @!P0 LDC.64 R12, c[0x0][0x220] ;  /* 0x00008800ff0c8b82 */ /* 0x000e700000000a00 */
[----:B------:R-:W2:Y:S01]  /*0560*/  @!P0 LDC.64 R14, c[0x0][0x270] ;  /* 0x00009c00ff0e8b82 */ /* 0x000ea20000000a00 */
[----:B0-----:R-:W-:-:S07]  /*0570*/  @!P0 IMAD R22, R5, R20, RZ ;  /* 0x0000001405168224 */ /* 0x001fce00078e02ff */
[----:B------:R-:W0:Y:S01]  /*0580*/  @!P0 LDC.64 R16, c[0x0][0x220] ;  /* 0x00008800ff108b82 */ /* 0x000e220000000a00 */
[----:B------:R-:W-:-:S04]  /*0590*/  @!P0 IMAD.WIDE.U32 R18, R3, R20, R18 ;  /* 0x0000001403128225 */ /* 0x000fc800078e0012 */
[----:B------:R-:W-:Y:S01]  /*05a0*/  @!P0 IMAD R23, R3, R21, R22 ;  /* 0x0000001503178224 */ /* 0x000fe200078e0216 */
[----:B-1----:R-:W-:Y:S02]  /*05b0*/  @!P0 LEA R12, P1, R18, R12, 0x1 ;  /* 0x0000000c120c8211 */ /* 0x002fe400078208ff */
[----:B------:R-:W1:Y:S01]  /*05c0*/  @!P0 LDC.64 R20, c[0x0][0x270] ;  /* 0x00009c00ff148b82 */ /* 0x000e620000000a00 */
[----:B------:R-:W-:-:S05]  /*05d0*/  @!P0 IMAD.IADD R19, R19, 0x1, R23 ;  /* 0x0000000113138824 */ /* 0x000fca00078e0217 */
[----:B------:R-:W-:Y:S01]  /*05e0*/  @!P0 LEA.HI.X R13, R18, R13, R19, 0x1, P1 ;  /* 0x0000000d120d8211 */ /* 0x000fe200008f0c13 */
[----:B--2---:R-:W-:Y:S01]  /*05f0*/  @!P0 IMAD R31, R9, R14, RZ ;  /* 0x0000000e091f8224 */ /* 0x004fe200078e02ff */
[----:B------:R-:W-:Y:S01]  /*0600*/  @!P0 MOV R18, R10 ;  /* 0x0000000a00128202 */ /* 0x000fe20000000f00 */
[----:B------:R-:W-:Y:S01]  /*0610*/  @!P0 IMAD.MOV.U32 R19, RZ, RZ, R7 ;  /* 0x000000ffff138224 */ /* 0x000fe200078e0007 */
[----:B------:R-:W2:Y:S01]  /*0620*/  @!P0 LDC.64 R22, c[0x0][0x270] ;  /* 0x00009c00ff168b82 */ /* 0x000ea20000000a00 */
[C---:B------:R-:W-:Y:S02]  /*0630*/  @!P0 IMAD R31, R26.reuse, R15, R31 ;  /* 0x0000000f1a1f8224 */ /* 0x040fe400078e021f */
[----:B------:R-:W-:-:S04]  /*0640*/  @!P0 IMAD.WIDE.U32 R18, R26, R14, R18 ;  /* 0x0000000e1a128225 */ /* 0x000fc800078e0012 */
[----:B------:R-:W-:Y:S01]  /*0650*/  @!P0 IMAD.IADD R19, R19, 0x1, R31 ;  /* 0x0000000113138824 */ /* 0x000fe200078e021f */
[----:B------:R-:W3:Y:S01]  /*0660*/  @!P0 LDC.64 R24, c[0x0][0x220] ;  /* 0x00008800ff188b82 */ /* 0x000ee20000000a00 */
[----:B------:R4:W5:Y:S01]  /*0670*/  @!P0 LDG.E R31, desc[UR4][R12.64] ;  /* 0x000000040c1f8981 */ /* 0x000962000c1e1900 */
[----:B0-----:R-:W-:-:S06]  /*0680*/  @!P0 LEA R16, P1, R18, R16, 0x1 ;  /* 0x0000001012108211 */ /* 0x001fcc00078208ff */
[----:B------:R-:W0:Y:S01]  /*0690*/  @!P0 LDC.64 R14, c[0x0][0x220] ;  /* 0x00008800ff0e8b82 */ /* 0x000e220000000a00 */
[----:B------:R-:W-:Y:S01]  /*06a0*/  @!P0 LEA.HI.X R17, R18, R17, R19, 0x1, P1 ;  /* 0x0000001112118211 */ /* 0x000fe200008f0c13 */
[----:B-1----:R-:W-:Y:S01]  /*06b0*/  @!P0 IMAD R32, R27, R20, RZ ;  /* 0x000000141b208224 */ /* 0x002fe200078e02ff */
[----:B----4-:R-:W-:Y:S01]  /*06c0*/  @!P0 MOV R12, R10 ;  /* 0x0000000a000c8202 */ /* 0x010fe20000000f00 */
[----:B------:R-:W-:Y:S02]  /*06d0*/  @!P0 IMAD.MOV.U32 R13, RZ, RZ, R7 ;  /* 0x000000ffff0d8224 */ /* 0x000fe400078e0007 */
[----:B------:R-:W4:Y:S01]  /*06e0*/  @!P0 LDG.E R16, desc[UR4][R16.64] ;  /* 0x0000000410108981 */ /* 0x000f22000c1e1900 */
[C---:B------:R-:W-:Y:S02]  /*06f0*/  @!P0 IMAD R21, R8.reuse, R21, R32 ;  /* 0x0000001508158224 */ /* 0x040fe400078e0220 */
[----:B------:R-:W-:-:S04]  /*0700*/  @!P0 IMAD.WIDE.U32 R18, R8, R20, R12 ;  /* 0x0000001408128225 */ /* 0x000fc800078e000c */
[----:B--2---:R-:W-:Y:S02]  /*0710*/  @!P0 IMAD R20, R29, R22, RZ ;  /* 0x000000161d148224 */ /* 0x004fe400078e02ff */
[----:B------:R-:W-:Y:S01]  /*0720*/  @!P0 IMAD.IADD R19, R19, 0x1, R21 ;  /* 0x0000000113138824 */ /* 0x000fe200078e0215 */
[----:B---3--:R-:W-:Y:S01]  /*0730*/  @!P0 LEA R24, P1, R18, R24, 0x1 ;  /* 0x0000001812188211 */ /* 0x008fe200078208ff */
[----:B------:R-:W-:-:S04]  /*0740*/  @!P0 IMAD.WIDE.U32 R12, R6, R22, R12 ;  /* 0x00000016060c8225 */ /* 0x000fc800078e000c */
[----:B------:R-:W-:Y:S01]  /*0750*/  @!P0 IMAD R23, R6, R23, R20 ;  /* 0x0000001706178224 */ /* 0x000fe200078e0214 */
[----:B------:R-:W-:Y:S02]  /*0760*/  @!P0 LEA.HI.X R25, R18, R25, R19, 0x1, P1 ;  /* 0x0000001912198211 */ /* 0x000fe400008f0c13 */
[C---:B0-----:R-:W-:Y:S02]  /*0770*/  @!P0 LEA R14, P1, R12.reuse, R14, 0x1 ;  /* 0x0000000e0c0e8211 */ /* 0x041fe400078208ff */
[----:B------:R-:W-:Y:S01]  /*0780*/  @!P0 IADD3 R13, R13, R23, RZ ;  /* 0x000000170d0d8210 */ /* 0x000fe20007ffe0ff */
[----:B------:R-:W2:Y:S03]  /*0790*/  @!P0 LDG.E R24, desc[UR4][R24.64] ;  /* 0x0000000418188981 */ /* 0x000ea6000c1e1900 */
[----:B------:R-:W-:-:S05]  /*07a0*/  @!P0 LEA.HI.X R15, R12, R15, R13, 0x1, P1 ;  /* 0x0000000f0c0f8211 */ /* 0x000fca00008f0c0d */
[----:B------:R0:W3:Y:S01]  /*07b0*/  @!P0 LDG.E R14, desc[UR4][R14.64] ;  /* 0x000000040e0e8981 */ /* 0x0000e2000c1e1900 */
[----:B------:R-:W-:Y:S02]  /*07c0*/  PRMT R12, R12, 0x5410, RZ ;  /* 0x000054100c0c7816 */ /* 0x000fe400000000ff */
[----:B------:R-:W-:Y:S02]  /*07d0*/  PRMT R13, RZ, 0x7610, R13 ;  /* 0x00007610ff0d7816 */ /* 0x000fe4000000000d */
        /* <DEDUP_REMOVED lines=9> */
[----:B-----5:R-:W-:-:S04]  /*0870*/  @!P0 PRMT R12, R12, 0x7610, R31 ;  /* 0x000076100c0c8816 */ /* 0x020fc8000000001f */
[----:B------:R-:W-:Y:S02]  /*0880*/  PRMT R12, RZ, 0x7610, R12 ;  /* 0x00007610ff0c7816 */ /* 0x000fe4000000000c */
[----:B------:R-:W-:-:S03]  /*0890*/  @!P0 PRMT R13, R31, 0x7610, R13 ;  /* 0x000076101f0d8816 */ /* 0x000fc6000000000d */
[----:B------:R-:W-:Y:S01]  /*08a0*/  HADD2.F32 R18, -RZ, R12.H1_H1 ;  /* 0x3000000cff127230 */ /* 0x000fe20000004100 */
[----:B------:R-:W-:Y:S01]  /*08b0*/  PRMT R12, R12, 0x5410, RZ ;  /* 0x000054100c0c7816 */ /* 0x000fe200000000ff */
[----:B------:R-:W-:-:S03]  /*08c0*/  HADD2.F32 R13, -RZ, R13.H0_H0 ;  /* 0x2000000dff0d7230 */ /* 0x000fc60000004100 */
[----:B----4-:R-:W-:Y:S01]  /*08d0*/  @!P0 PRMT R12, R16, 0x7632, R12 ;  /* 0x00007632100c8816 */ /* 0x010fe2000000000c */
[----:B------:R-:W-:-:S03]  /*08e0*/  FMUL.FTZ R20, R18, R18 ;  /* 0x0000001212147220 */ /* 0x000fc60000410000 */
[----:B------:R-:W-:Y:S01]  /*08f0*/  @!P0 PRMT R12, R12, 0x5410, R16 ;  /* 0x000054100c0c8816 */ /* 0x000fe20000000010 */
[C---:B0-----:R-:W-:Y:S01]  /*0900*/  FADD.FTZ R15, R13.reuse, R18 ;  /* 0x000000120d0f7221 */ /* 0x041fe20000010000 */
[----:B------:R-:W-:-:S03]  /*0910*/  FFMA.FTZ R13, R13, R13, R20 ;  /* 0x0000000d0d0d7223 */ /* 0x000fc60000010014 */
[--C-:B------:R-:W-:Y:S02]  /*0920*/  HADD2.F32 R17, -RZ, R12.reuse.H0_H0 ;  /* 0x2000000cff117230 */ /* 0x100fe40000004100 */
[----:B------:R-:W-:Y:S01]  /*0930*/  FADD.FTZ R30, R15, R30 ;  /* 0x0000001e0f1e7221 */ /* 0x000fe20000010000 */
[----:B------:R-:W-:Y:S02]  /*0940*/  HADD2.F32 R12, -RZ, R12.H1_H1 ;  /* 0x3000000cff0c7230 */ /* 0x000fe40000004100 */
[----:B------:R-:W-:Y:S01]  /*0950*/  FADD.FTZ R28, R13, R28 ;  /* 0x0000001c0d1c7221 */ /* 0x000fe20000010000 */
[----:B------:R-:W-:Y:S01]  /*0960*/  PRMT R15, RZ, 0x5410, RZ ;  /* 0x00005410ff0f7816 */ /* 0x000fe200000000ff */
[----:B------:R-:W-:Y:S01]  /*0970*/  FMUL.FTZ R13, R17, R17 ;  /* 0x00000011110d7220 */ /* 0x000fe20000410000 */
[----:B------:R-:W-:-:S03]  /*0980*/  FADD.FTZ R17, R12, R17 ;  /* 0x000000110c117221 */ /* 0x000fc60000010000 */
[----:B------:R-:W-:Y:S01]  /*0990*/  FFMA.FTZ R13, R12, R12, R13 ;  /* 0x0000000c0c0d7223 */ /* 0x000fe2000001000d */
[----:B------:R-:W-:Y:S02]  /*09a0*/  PRMT R12, RZ, 0x5410, RZ ;  /* 0x00005410ff0c7816 */ /* 0x000fe400000000ff */
[----:B--2---:R-:W-:-:S04]  /*09b0*/  @!P0 PRMT R15, R24, 0x7632, R15 ;  /* 0x00007632180f8816 */ /* 0x004fc8000000000f */
[----:B------:R-:W-:Y:S02]  /*09c0*/  @!P0 PRMT R15, R15, 0x5410, R24 ;  /* 0x000054100f0f8816 */ /* 0x000fe40000000018 */
[----:B---3--:R-:W-:-:S03]  /*09d0*/  @!P0 PRMT R12, R14, 0x7632, R12 ;  /* 0x000076320e0c8816 */ /* 0x008fc6000000000c */
[--C-:B------:R-:W-:Y:S01]  /*09e0*/  HADD2.F32 R16, -RZ, R15.reuse.H0_H0 ;  /* 0x2000000fff107230 */ /* 0x100fe20000004100 */
[----:B------:R-:W-:Y:S01]  /*09f0*/  @!P0 PRMT R12, R12, 0x5410, R14 ;  /* 0x000054100c0c8816 */ /* 0x000fe2000000000e */
[----:B------:R-:W-:Y:S02]  /*0a00*/  HADD2.F32 R15, -RZ, R15.H1_H1 ;  /* 0x3000000fff0f7230 */ /* 0x000fe40000004100 */
[----:B------:R-:W-:Y:S01]  /*0a10*/  FADD.FTZ R19, R28, R13 ;  /* 0x0000000d1c137221 */ /* 0x000fe20000010000 */
[----:B------:R-:W-:Y:S01]  /*0a20*/  FMUL.FTZ R14, R16, R16 ;  /* 0x00000010100e7220 */ /* 0x000fe20000410000 */
[--C-:B------:R-:W-:Y:S02]  /*0a30*/  HADD2.F32 R13, -RZ, R12.reuse.H0_H0 ;  /* 0x2000000cff0d7230 */ /* 0x100fe40000004100 */
[C---:B------:R-:W-:Y:S01]  /*0a40*/  FADD.FTZ R16, R15.reuse, R16 ;  /* 0x000000100f107221 */ /* 0x040fe20000010000 */
[----:B------:R-:W-:Y:S01]  /*0a50*/  FFMA.FTZ R14, R15, R15, R14 ;  /* 0x0000000f0f0e7223 */ /* 0x000fe2000001000e */
[----:B------:R-:W-:-:S02]  /*0a60*/  HADD2.F32 R12, -RZ, R12.H1_H1 ;  /* 0x3000000cff0c7230 */ /* 0x000fc40000004100 */
[----:B------:R-:W-:Y:S01]  /*0a70*/  FADD.FTZ R17, R30, R17 ;  /* 0x000000111e117221 */ /* 0x000fe20000010000 */
        /* <DEDUP_REMOVED lines=8> */
.L_x_3599:
        /* <DEDUP_REMOVED lines=97> */
[----:B0-----:R-:W-:-:S03]  /*1110*/  ISETP.NE.AND P1, PT, R9, RZ, PT ;  /* 0x000000ff0900720c */ /* 0x001fc60003f25270 */
        /* <DEDUP_REMOVED lines=61> */
.L_x_3623:
        /* <DEDUP_REMOVED lines=62> */
.L_x_3603:
        /* <DEDUP_REMOVED lines=43> */
.L_x_3604:
        /* <DEDUP_REMOVED lines=11> */
.L_x_3605:
[----:B------:R-:W-:Y:S01]  /*1c30*/  IMAD.MOV.U32 R3, RZ, RZ, R5 ;  /* 0x000000ffff037224 */ /* 0x000fe200078e0005 */
[----:B------:R-:W-:Y:S01]  /*1c40*/  MOV R33, R0 ;  /* 0x0000000000217202 */ /* 0x000fe20000000f00 */
[----:B------:R-:W-:-:S03]  /*1c50*/  IMAD.MOV.U32 R0, RZ, RZ, 0x1 ;  /* 0x00000001ff007424 */ /* 0x000fc600078e00ff */
[----:B------:R-:W-:-:S07]  /*1c60*/  @P2 IADD3 R6, R6, R33, RZ ;  /* 0x0000002106062210 */ /* 0x000fce0007ffe0ff */
[----:B------:R-:W-:Y:S05]  /*1c70*/  WARPSYNC.COLLECTIVE R32, `(.L_x_3606) ;  /* 0x0000000020087348 */ /* 0x000fea0003c00000 */
[----:B------:R0:W1:Y:S02]  /*1c80*/  SHFL.UP P0, R0, R3, R0, R31 ;  /* 0x0400000003007389 */ /* 0x000064000000001f */
[----:B01----:R-:W-:Y:S01]  /*1c90*/  ENDCOLLECTIVE ;  /* 0x000000000000791b */ /* 0x003fe20003800000 */
.L_x_3606:
[----:B------:R-:W-:Y:S01]  /*1ca0*/  MOV R3, R4 ;  /* 0x0000000400037202 */ /* 0x000fe20000000f00 */
[----:B------:R-:W-:-:S05]  /*1cb0*/  FADD.FTZ R0, R5, R0 ;  /* 0x0000000005007221 */ /* 0x000fca0000010000 */
[----:B------:R-:W-:Y:S01]  /*1cc0*/  @P2 FSEL R5, R0, R5, !P1 ;  /* 0x0000000500052208 */ /* 0x000fe20004800000 */
[----:B------:R-:W-:-:S07]  /*1cd0*/  IMAD.MOV.U32 R0, RZ, RZ, 0x1 ;  /* 0x00000001ff007424 */ /* 0x000fce00078e00ff */
[----:B------:R-:W-:Y:S05]  /*1ce0*/  WARPSYNC.COLLECTIVE R32, `(.L_x_3607) ;  /* 0x0000000020087348 */ /* 0x000fea0003c00000 */
[----:B------:R0:W1:Y:S02]  /*1cf0*/  SHFL.UP P0, R0, R3, R0, R31 ;  /* 0x0400000003007389 */ /* 0x000064000000001f */
[----:B01----:R-:W-:Y:S01]  /*1d00*/  ENDCOLLECTIVE ;  /* 0x000000000000791b */ /* 0x003fe20003800000 */
.L_x_3607:
        /* <DEDUP_REMOVED lines=11> */
.L_x_3608:
[----:B------:R-:W-:Y:S02]  /*1dc0*/  IMAD.MOV.U32 R3, RZ, RZ, R5 ;  /* 0x000000ffff037224 */ /* 0x000fe400078e0005 */
[----:B------:R-:W-:Y:S01]  /*1dd0*/  IMAD.MOV.U32 R33, RZ, RZ, R0 ;  /* 0x000000ffff217224 */ /* 0x000fe200078e0000 */
[----:B------:R-:W-:-:S03]  /*1de0*/  MOV R0, 0x2 ;  /* 0x0000000200007802 */ /* 0x000fc60000000f00 */
[----:B------:R-:W-:-:S07]  /*1df0*/  @P1 IMAD.IADD R6, R6, 0x1, R33 ;  /* 0x0000000106061824 */ /* 0x000fce00078e0221 */
[----:B------:R-:W-:Y:S05]  /*1e00*/  WARPSYNC.COLLECTIVE R32, `(.L_x_3609) ;  /* 0x0000000020087348 */ /* 0x000fea0003c00000 */
[----:B------:R0:W1:Y:S02]  /*1e10*/  SHFL.UP P0, R0, R3, R0, R31 ;  /* 0x0400000003007389 */ /* 0x000064000000001f */
[----:B01----:R-:W-:Y:S01]  /*1e20*/  ENDCOLLECTIVE ;  /* 0x000000000000791b */ /* 0x003fe20003800000 */
.L_x_3609:
[----:B------:R-:W-:Y:S02]  /*1e30*/  IMAD.MOV.U32 R3, RZ, RZ, R4 ;  /* 0x000000ffff037224 */ /* 0x000fe400078e0004 */
[----:B------:R-:W-:-:S05]  /*1e40*/  FADD.FTZ R0, R5, R0 ;  /* 0x0000000005007221 */ /* 0x000fca0000010000 */
[----:B------:R-:W-:Y:S01]  /*1e50*/  @P1 FSEL R5, R0, R5, !P2 ;  /* 0x0000000500051208 */ /* 0x000fe20005000000 */
[----:B------:R-:W-:-:S07]  /*1e60*/  IMAD.MOV.U32 R0, RZ, RZ, 0x2 ;  /* 0x00000002ff007424 */ /* 0x000fce00078e00ff */
[----:B------:R-:W-:Y:S05]  /*1e70*/  WARPSYNC.COLLECTIVE R32, `(.L_x_3610) ;  /* 0x0000000020087348 */ /* 0x000fea0003c00000 */
[----:B------:R0:W1:Y:S02]  /*1e80*/  SHFL.UP P0, R0, R3, R0, R31 ;  /* 0x0400000003007389 */ /* 0x000064000000001f */
[----:B01----:R-:W-:Y:S01]  /*1e90*/  ENDCOLLECTIVE ;  /* 0x000000000000791b */ /* 0x003fe20003800000 */
.L_x_3610:
        /* <DEDUP_REMOVED lines=11> */
.L_x_3611:
[----:B------:R-:W-:Y:S01]  /*1f50*/  MOV R3, R5 ;  /* 0x0000000500037202 */ /* 0x000fe20000000f00 */
[----:B------:R-:W-:Y:S02]  /*1f60*/  IMAD.MOV.U32 R33, RZ, RZ, R0 ;  /* 0x000000ffff217224 */ /* 0x000fe400078e0000 */
[----:B------:R-:W-:Y:S02]  /*1f70*/  IMAD.MOV.U32 R0, RZ, RZ, 0x4 ;  /* 0x00000004ff007424 */ /* 0x000fe400078e00ff */
[----:B------:R-:W-:-:S07]  /*1f80*/  @P1 IMAD.IADD R6, R6, 0x1, R33 ;  /* 0x0000000106061824 */ /* 0x000fce00078e0221 */
[----:B------:R-:W-:Y:S05]  /*1f90*/  WARPSYNC.COLLECTIVE R32, `(.L_x_3612) ;  /* 0x0000000020087348 */ /* 0x000fea0003c00000 */
[----:B------:R0:W1:Y:S02]  /*1fa0*/  SHFL.UP P0, R0, R3, R0, R31 ;  /* 0x0400000003007389 */ /* 0x000064000000001f */
[----:B01----:R-:W-:Y:S01]  /*1fb0*/  ENDCOLLECTIVE ;  /* 0x000000000000791b */ /* 0x003fe20003800000 */
.L_x_3612:
[----:B------:R-:W-:Y:S02]  /*1fc0*/  IMAD.MOV.U32 R3, RZ, RZ, R4 ;  /* 0x000000ffff037224 */ /* 0x000fe400078e0004 */
[----:B------:R-:W-:-:S05]  /*1fd0*/  FADD.FTZ R0, R5, R0 ;  /* 0x0000000005007221 */ /* 0x000fca0000010000 */
[----:B------:R-:W-:Y:S01]  /*1fe0*/  @P1 FSEL R5, R0, R5, !P2 ;  /* 0x0000000500051208 */ /* 0x000fe20005000000 */
[----:B------:R-:W-:-:S11]  /*1ff0*/  HFMA2.MMA R0, -RZ, RZ, 0, 2.384185791015625e-07 ;  /* 0x00000004ff007435 */ /* 0x000fd600000001ff */
[----:B------:R-:W-:Y:S05]  /*2000*/  WARPSYNC.COLLECTIVE R32, `(.L_x_3613) ;  /* 0x0000000020087348 */ /* 0x000fea0003c00000 */
[----:B------:R0:W1:Y:S02]  /*2010*/  SHFL.UP P0, R0, R3, R0, R31 ;  /* 0x0400000003007389 */ /* 0x000064000000001f */
[----:B01----:R-:W-:Y:S01]  /*2020*/  ENDCOLLECTIVE ;  /* 0x000000000000791b */ /* 0x003fe20003800000 */
.L_x_3613:
        /* <DEDUP_REMOVED lines=11> */
.L_x_3614:
[----:B------:R-:W-:Y:S01]  /*20e0*/  IMAD.MOV.U32 R3, RZ, RZ, R5 ;  /* 0x000000ffff037224 */ /* 0x000fe200078e0005 */
[----:B------:R-:W-:Y:S01]  /*20f0*/  MOV R33, R0 ;  /* 0x0000000000217202 */ /* 0x000fe20000000f00 */
[----:B------:R-:W-:-:S03]  /*2100*/  HFMA2.MMA R0, -RZ, RZ, 0, 4.76837158203125e-07 ;  /* 0x00000008ff007435 */ /* 0x000fc600000001ff */
[----:B------:R-:W-:-:S08]  /*2110*/  @P1 IADD3 R6, R6, R33, RZ ;  /* 0x0000002106061210 */ /* 0x000fd00007ffe0ff */
[----:B------:R-:W-:Y:S05]  /*2120*/  WARPSYNC.COLLECTIVE R32, `(.L_x_3615) ;  /* 0x0000000020087348 */ /* 0x000fea0003c00000 */
[----:B------:R0:W1:Y:S02]  /*2130*/  SHFL.UP P0, R0, R3, R0, R31 ;  /* 0x0400000003007389 */ /* 0x000064000000001f */
[----:B01----:R-:W-:Y:S01]  /*2140*/  ENDCOLLECTIVE ;  /* 0x000000000000791b */ /* 0x003fe20003800000 */
.L_x_3615:
[----:B------:R-:W-:Y:S02]  /*2150*/  IMAD.MOV.U32 R3, RZ, RZ, R4 ;  /* 0x000000ffff037224 */ /* 0x000fe400078e0004 */
[----:B------:R-:W-:-:S05]  /*2160*/  FADD.FTZ R0, R5, R0 ;  /* 0x0000000005007221 */ /* 0x000fca0000010000 */
[----:B------:R-:W-:Y:S02]  /*2170*/  @P1 FSEL R5, R0, R5, !P2 ;  /* 0x0000000500051208 */ /* 0x000fe40005000000 */
[----:B------:R-:W-:-:S07]  /*2180*/  MOV R0, 0x8 ;  /* 0x0000000800007802 */ /* 0x000fce0000000f00 */
[----:B------:R-:W-:Y:S05]  /*2190*/  WARPSYNC.COLLECTIVE R32, `(.L_x_3616) ;  /* 0x0000000020087348 */ /* 0x000fea0003c00000 */
[----:B------:R0:W1:Y:S02]  /*21a0*/  SHFL.UP P0, R0, R3, R0, R31 ;  /* 0x0400000003007389 */ /* 0x000064000000001f */
[----:B01----:R-:W-:Y:S01]  /*21b0*/  ENDCOLLECTIVE ;  /* 0x000000000000791b */ /* 0x003fe20003800000 */
.L_x_3616:
        /* <DEDUP_REMOVED lines=11> */
.L_x_3617:
        /* <DEDUP_REMOVED lines=8> */
.L_x_3618:
[----:B------:R-:W-:Y:S01]  /*22f0*/  IMAD.MOV.U32 R3, RZ, RZ, R4 ;  /* 0x000000ffff037224 */ /* 0x000fe200078e0004 */
[----:B------:R-:W-:Y:S01]  /*2300*/  MOV R36, R0 ;  /* 0x0000000000247202 */ /* 0x000fe20000000f00 */
[----:B------:R-:W-:-:S04]  /*2310*/  HFMA2.MMA R0, -RZ, RZ, 0, 9.5367431640625e-07 ;  /* 0x00000010ff007435 */ /* 0x000fc800000001ff */
[----:B------:R-:W-:-:S07]  /*2320*/  FADD.FTZ R36, R5, R36 ;  /* 0x0000002405247221 */ /* 0x000fce0000010000 */
[----:B------:R-:W-:Y:S05]  /*2330*/  WARPSYNC.COLLECTIVE R32, `(.L_x_3619) ;  /* 0x0000000020087348 */ /* 0x000fea0003c00000 */
[----:B------:R0:W1:Y:S02]  /*2340*/  SHFL.UP P0, R0, R3, R0, R31 ;  /* 0x0400000003007389 */ /* 0x000064000000001f */
[----:B01----:R-:W-:Y:S01]  /*2350*/  ENDCOLLECTIVE ;  /* 0x000000000000791b */ /* 0x003fe20003800000 */
.L_x_3619:
        /* <DEDUP_REMOVED lines=10> */
.L_x_3620:
        /* <DEDUP_REMOVED lines=8> */
.L_x_3621:
[----:B------:R-:W-:Y:S01]  /*2480*/  MOV R3, R4 ;  /* 0x0000000400037202 */ /* 0x000fe20000000f00 */
[----:B------:R-:W-:Y:S02]  /*2490*/  IMAD.MOV.U32 R5, RZ, RZ, R0 ;  /* 0x000000ffff057224 */ /* 0x000fe400078e0000 */
[----:B------:R-:W-:-:S07]  /*24a0*/  IMAD.MOV.U32 R0, RZ, RZ, 0x1 ;  /* 0x00000001ff007424 */ /* 0x000fce00078e00ff */
[----:B------:R-:W-:Y:S05]  /*24b0*/  WARPSYNC.COLLECTIVE R32, `(.L_x_3622) ;  /* 0x0000000020087348 */ /* 0x000fea0003c00000 */
[----:B------:R0:W1:Y:S02]  /*24c0*/  SHFL.UP P0, R0, R3, R0, R31 ;  /* 0x0400000003007389 */ /* 0x000064000000001f */
[----:B01----:R-:W-:Y:S01]  /*24d0*/  ENDCOLLECTIVE ;  /* 0x000000000000791b */ /* 0x003fe20003800000 */
.L_x_3622:
[----:B------:R-:W-:Y:S01]  /*24e0*/  MOV R4, R0 ;  /* 0x0000000000047202 */ /* 0x000fe20000000f00 */
[----:B------:R-:W-:Y:S06]  /*24f0*/  BRA `(.L_x_3623) ;  /* 0xffffffec00fc7947 */ /* 0x000fec000383ffff */
.L_x_3624:
        /* <DEDUP_REMOVED lines=16> */
.L_x_4514:


//--------------------- .text._Z30group_norm_nhwc_fwd_sum_kernelI11Fp16IOFp32WLi120EEv26Group_norm_nhwc_fwd_params --------------------------
	.section	.text._Z30group_norm_nhwc_fwd_sum_kernelI11Fp16IOFp32WLi120EEv26Group_norm_nhwc_fwd_params,"ax",@progbits
	.align	128
        .global         _Z30group_norm_nhwc_fwd_sum_kernelI11Fp16IOFp32WLi120EEv26Group_norm_nhwc_fwd_params
        .type           _Z30group_norm_nhwc_fwd_sum_kernelI11Fp16IOFp32WLi120EEv26Group_norm_nhwc_fwd_params,@function
        .size           _Z30group_norm_nhwc_fwd_sum_kernelI11Fp16IOFp32WLi120EEv26Group_norm_nhwc_fwd_params,(.L_x_4515 - _Z30group_norm_nhwc_fwd_sum_kernelI11Fp16IOFp32WLi120EEv26Group_norm_nhwc_fwd_params)
        .other          _Z30group_norm_nhwc_fwd_sum_kernelI11Fp16IOFp32WLi120EEv26Group_norm_nhwc_fwd_params,@"STO_CUDA_ENTRY STV_DEFAULT"
_Z30group_norm_nhwc_fwd_sum_kernelI11Fp16IOFp32WLi120EEv26Group_norm_nhwc_fwd_params:
.text._Z30group_norm_nhwc_fwd_sum_kernelI11Fp16IOFp32WLi120EEv26Group_norm_nhwc_fwd_params:
        /* <DEDUP_REMOVED lines=32> */
[----:B------:R-:W-:-:S04]  /*0200*/  IMAD.WIDE.U32 R8, R8, UR8, R10 ;  /* 0x0000000808087c25 */ /* 0x000fc8000f8e000a */
[----:B------:R-:W-:Y:S01]  /*0210*/  IMAD.IADD R7, R9, 0x1, R7 ;  /* 0x0000000109077824 */ /* 0x000fe200078e0207 */
[----:B------:R-:W-:Y:S06]  /*0220*/  @!P0 BRA `(.L_x_3626) ;  /* 0x00000000007c8947 */ /* 0x000fec0003800000 */
[----:B------:R-:W-:Y:S01]  /*0230*/  ULDC.64 UR10, c[0x0][0x270] ;  /* 0x00009c00000a7ab9 */ /* 0x000fe20000000a00 */
[----:B------:R-:W-:Y:S01]  /*0240*/  MOV R21, R5 ;  /* 0x0000000500157202 */ /* 0x000fe20000000f00 */
[----:B------:R-:W-:Y:S01]  /*0250*/  IMAD.MOV.U32 R22, RZ, RZ, RZ ;  /* 0x000000ffff167224 */ /* 0x000fe200078e00ff */
[----:B------:R-:W-:-:S04]  /*0260*/  ISETP.GE.U32.AND P0, PT, R10, UR10, PT ;  /* 0x0000000a0a007c0c */ /* 0x000fc8000bf06070 */
[----:B------:R-:W-:-:S13]  /*0270*/  ISETP.GE.AND.EX P0, PT, R11, UR11, PT, P0 ;  /* 0x0000000b0b007c0c */ /* 0x000fda000bf06300 */
.L_x_3627:
        /* <DEDUP_REMOVED lines=26> */
.L_x_3626:
        /* <DEDUP_REMOVED lines=9> */
.L_x_3628:
        /* <DEDUP_REMOVED lines=95> */
.L_x_3625:
[----:B------:R-:W-:Y:S01]  /*0aa0*/  ULDC UR9, c[0x0][0x29c] ;  /* 0x0000a70000097ab9 */ /* 0x000fe20000000800 */
[----:B------:R-:W-:Y:S01]  /*0ab0*/  IMAD.MOV.U32 R6, RZ, RZ, RZ ;  /* 0x000000ffff067224 */ /* 0x000fe200078e00ff */
[----:B------:R-:W0:Y:S01]  /*0ac0*/  I2F.U32.RP R2, UR9 ;  /* 0x0000000900027d06 */ /* 0x000e220008209000 */
[----:B------:R-:W-:-:S07]  /*0ad0*/  ISETP.NE.U32.AND P2, PT, RZ, UR9, PT ;  /* 0x00000009ff007c0c */ /* 0x000fce000bf45070 */
[----:B0-----:R-:W0:Y:S02]  /*0ae0*/  MUFU.RCP R2, R2 ;  /* 0x0000000200027308 */ /* 0x001e240000001000 */
[----:B0-----:R-:W-:-:S06]  /*0af0*/  VIADD R7, R2, 0xffffffe ;  /* 0x0ffffffe02077836 */ /* 0x001fcc0000000000 */
[----:B------:R-:W0:Y:S02]  /*0b00*/  F2I.FTZ.U32.TRUNC.NTZ R7, R7 ;  /* 0x0000000700077305 */ /* 0x000e24000021f000 */
[----:B0-----:R-:W-:-:S05]  /*0b10*/  IADD3 R5, RZ, -R7, RZ ;  /* 0x80000007ff057210 */ /* 0x001fca0007ffe0ff */
[----:B------:R-:W-:-:S04]  /*0b20*/  IMAD R5, R5, UR9, RZ ;  /* 0x0000000905057c24 */ /* 0x000fc8000f8e02ff */
[----:B------:R-:W-:Y:S01]  /*0b30*/  IMAD.HI.U32 R5, R7, R5, R6 ;  /* 0x0000000507057227 */ /* 0x000fe200078e0006 */
[----:B------:R-:W-:Y:S01]  /*0b40*/  MOV R7, 0x400 ;  /* 0x0000040000077802 */ /* 0x000fe20000000f00 */
[----:B------:R-:W0:Y:S04]  /*0b50*/  S2R R6, SR_CgaCtaId ;  /* 0x0000000000067919 */ /* 0x000e280000008800 */
[----:B------:R-:W-:-:S05]  /*0b60*/  IMAD.HI.U32 R5, R5, R4, RZ ;  /* 0x0000000405057227 */ /* 0x000fca00078e00ff */
[----:B------:R-:W-:-:S05]  /*0b70*/  IADD3 R9, -R5, RZ, RZ ;  /* 0x000000ff05097210 */ /* 0x000fca0007ffe1ff */
[----:B------:R-:W-:-:S05]  /*0b80*/  IMAD R8, R9, UR9, R4 ;  /* 0x0000000909087c24 */ /* 0x000fca000f8e0204 */
[----:B------:R-:W-:-:S13]  /*0b90*/  ISETP.GE.U32.AND P0, PT, R8, UR9, PT ;  /* 0x0000000908007c0c */ /* 0x000fda000bf06070 */
[----:B------:R-:W-:Y:S01]  /*0ba0*/  @P0 VIADD R8, R8, -UR9 ;  /* 0x8000000908080c36 */ /* 0x000fe20008000000 */
[----:B------:R-:W-:Y:S02]  /*0bb0*/  @P0 IADD3 R5, R5, 0x1, RZ ;  /* 0x0000000105050810 */ /* 0x000fe40007ffe0ff */
[----:B0-----:R-:W-:Y:S02]  /*0bc0*/  LEA R11, R6, R7, 0x18 ;  /* 0x00000007060b7211 */ /* 0x001fe400078ec0ff */
[----:B------:R-:W-:Y:S02]  /*0bd0*/  ISETP.GE.U32.AND P1, PT, R8, UR9, PT ;  /* 0x0000000908007c0c */ /* 0x000fe4000bf26070 */
[----:B------:R-:W-:-:S05]  /*0be0*/  LEA.HI R8, R0, R0, RZ, 0x1e ;  /* 0x0000000000087211 */ /* 0x000fca00078ff0ff */
[----:B------:R-:W-:-:S05]  /*0bf0*/  IMAD R8, R8, 0xc, R11 ;  /* 0x0000000c08087824 */ /* 0x000fca00078e020b */
[----:B------:R0:W-:Y:S01]  /*0c00*/  STS [R8+0x234], R3 ;  /* 0x0002340308007388 */ /* 0x0001e20000000800 */
[----:B------:R-:W-:Y:S01]  /*0c10*/  @P1 VIADD R5, R5, 0x1 ;  /* 0x0000000105051836 */ /* 0x000fe20000000000 */
[----:B------:R-:W-:Y:S02]  /*0c20*/  @!P2 LOP3.LUT R5, RZ, UR9, RZ, 0x33, !PT ;  /* 0x00000009ff05ac12 */ /* 0x000fe4000f8e33ff */
[----:B------:R0:W-:Y:S02]  /*0c30*/  STS [R8+0x238], R22 ;  /* 0x0002381608007388 */ /* 0x0001e40000000800 */
        /* <DEDUP_REMOVED lines=44> */
.L_x_3644:
        /* <DEDUP_REMOVED lines=12> */
.L_x_3632:
[----:B------:R-:W-:Y:S05]  /*0fc0*/  BSYNC B0 ;  /* 0x0000000000007941 */ /* 0x000fea0003800000 */
.L_x_3631:
[----:B------:R-:W-:-:S13]  /*0fd0*/  R2UR UR4, R11 ;  /* 0x000000000b0472ca */ /* 0x000fda00000e0000 */
[----:B------:R-:W-:Y:S05]  /*0fe0*/  BRA.DIV UR4, `(.L_x_3633) ;  /* 0x0000000a04907947 */ /* 0x000fea000b800000 */
[----:B------:R-:W-:Y:S01]  /*0ff0*/  NOP ;  /* 0x0000000000007918 */ /* 0x000fe20000000000 */
[----:B------:R1:W-:Y:S04]  /*1000*/  STS [R10+0xc0], R3 ;  /* 0x0000c0030a007388 */ /* 0x0003e80000000800 */
[----:B------:R1:W-:Y:S04]  /*1010*/  STS [R10+0xc4], R12 ;  /* 0x0000c40c0a007388 */ /* 0x0003e80000000800 */
[----:B------:R1:W-:Y:S01]  /*1020*/  STS [R10+0xc8], R13 ;  /* 0x0000c80d0a007388 */ /* 0x0003e20000000800 */
[----:B------:R-:W-:Y:S01]  /*1030*/  NOP ;  /* 0x0000000000007918 */ /* 0x000fe20000000000 */
.L_x_3648:
        /* <DEDUP_REMOVED lines=12> */
.L_x_3635:
[----:B------:R-:W-:Y:S05]  /*1100*/  BSYNC B0 ;  /* 0x0000000000007941 */ /* 0x000fea0003800000 */
.L_x_3634:
[----:B------:R-:W-:-:S13]  /*1110*/  R2UR UR4, R11 ;  /* 0x000000000b0472ca */ /* 0x000fda00000e0000 */
[----:B------:R-:W-:Y:S05]  /*1120*/  BRA.DIV UR4, `(.L_x_3636) ;  /* 0x0000000a04707947 */ /* 0x000fea000b800000 */
[----:B------:R-:W-:Y:S01]  /*1130*/  NOP ;  /* 0x0000000000007918 */ /* 0x000fe20000000000 */
[----:B------:R2:W-:Y:S04]  /*1140*/  STS [R10+0xc0], R3 ;  /* 0x0000c0030a007388 */ /* 0x0005e80000000800 */
[----:B------:R2:W-:Y:S04]  /*1150*/  STS [R10+0xc4], R12 ;  /* 0x0000c40c0a007388 */ /* 0x0005e80000000800 */
[----:B------:R2:W-:Y:S01]  /*1160*/  STS [R10+0xc8], R13 ;  /* 0x0000c80d0a007388 */ /* 0x0005e20000000800 */
[----:B------:R-:W-:Y:S01]  /*1170*/  NOP ;  /* 0x0000000000007918 */ /* 0x000fe20000000000 */
.L_x_3652:
        /* <DEDUP_REMOVED lines=12> */
.L_x_3638:
[----:B------:R-:W-:Y:S05]  /*1240*/  BSYNC B0 ;  /* 0x0000000000007941 */ /* 0x000fea0003800000 */
.L_x_3637:
[----:B------:R-:W-:-:S13]  /*1250*/  R2UR UR4, R11 ;  /* 0x000000000b0472ca */ /* 0x000fda00000e0000 */
[----:B------:R-:W-:Y:S05]  /*1260*/  BRA.DIV UR4, `(.L_x_3639) ;  /* 0x0000000a04507947 */ /* 0x000fea000b800000 */
[----:B------:R-:W-:Y:S01]  /*1270*/  NOP ;  /* 0x0000000000007918 */ /* 0x000fe20000000000 */
[----:B------:R3:W-:Y:S04]  /*1280*/  STS [R10+0xc0], R3 ;  /* 0x0000c0030a007388 */ /* 0x0007e80000000800 */
[----:B------:R3:W-:Y:S04]  /*1290*/  STS [R10+0xc4], R12 ;  /* 0x0000c40c0a007388 */ /* 0x0007e80000000800 */
[----:B------:R3:W-:Y:S01]  /*12a0*/  STS [R10+0xc8], R13 ;  /* 0x0000c80d0a007388 */ /* 0x0007e20000000800 */
[----:B------:R-:W-:Y:S01]  /*12b0*/  NOP ;  /* 0x0000000000007918 */ /* 0x000fe20000000000 */
.L_x_3656:
        /* <DEDUP_REMOVED lines=12> */
.L_x_3641:
[----:B------:R-:W-:Y:S05]  /*1380*/  BSYNC B0 ;  /* 0x0000000000007941 */ /* 0x000fea0003800000 */
.L_x_3640:
        /* <DEDUP_REMOVED lines=25> */
.L_x_3662:
        /* <DEDUP_REMOVED lines=46> */
.L_x_3629:
        /* <DEDUP_REMOVED lines=31> */
.L_x_3630:
[----:B0-----:R-:W-:Y:S05]  /*19f0*/  WARPSYNC.COLLECTIVE R11, `(.L_x_3643) ;  /* 0x000000000b087348 */ /* 0x001fea0003c00000 */
[----:B------:R-:W-:Y:S01]  /*1a00*/  NOP ;  /* 0x0000000000007918 */ /* 0x000fe20000000000 */
[----:B0-----:R-:W-:Y:S01]  /*1a10*/  ENDCOLLECTIVE ;  /* 0x000000000000791b */ /* 0x001fe20003800000 */
.L_x_3643:
[----:B------:R-:W-:Y:S05]  /*1a20*/  BRA `(.L_x_3644) ;  /* 0xfffffff400347947 */ /* 0x000fea000383ffff */
.L_x_3633:
[----:B------:R-:W-:Y:S01]  /*1a30*/  BSSY B0, `(.L_x_3645) ;  /* 0x0000004000007945 */ /* 0x000fe20003800000 */
[----:B0-----:R-:W-:Y:S05]  /*1a40*/  WARPSYNC.COLLECTIVE R11, `(.L_x_3646) ;  /* 0x000000000b087348 */ /* 0x001fea0003c00000 */
[----:B------:R-:W-:Y:S01]  /*1a50*/  NOP ;  /* 0x0000000000007918 */ /* 0x000fe20000000000 */
[----:B0-----:R-:W-:Y:S01]  /*1a60*/  ENDCOLLECTIVE ;  /* 0x000000000000791b */ /* 0x001fe20003800000 */
.L_x_3646:
[----:B------:R-:W-:Y:S05]  /*1a70*/  BSYNC B0 ;  /* 0x0000000000007941 */ /* 0x000fea0003800000 */
.L_x_3645:
[----:B------:R0:W-:Y:S04]  /*1a80*/  STS [R10+0xc0], R3 ;  /* 0x0000c0030a007388 */ /* 0x0001e80000000800 */
[----:B------:R0:W-:Y:S04]  /*1a90*/  STS [R10+0xc4], R12 ;  /* 0x0000c40c0a007388 */ /* 0x0001e80000000800 */
[----:B------:R0:W-:Y:S02]  /*1aa0*/  STS [R10+0xc8], R13 ;  /* 0x0000c80d0a007388 */ /* 0x0001e40000000800 */
[----:B0-----:R-:W-:Y:S05]  /*1ab0*/  WARPSYNC.COLLECTIVE R11, `(.L_x_3647) ;  /* 0x000000000b087348 */ /* 0x001fea0003c00000 */
[----:B------:R-:W-:Y:S01]  /*1ac0*/  NOP ;  /* 0x0000000000007918 */ /* 0x000fe20000000000 */
[----:B0-----:R-:W-:Y:S01]  /*1ad0*/  ENDCOLLECTIVE ;  /* 0x000000000000791b */ /* 0x001fe20003800000 */
.L_x_3647:
[----:B------:R-:W-:Y:S05]  /*1ae0*/  BRA `(.L_x_3648) ;  /* 0xfffffff400547947 */ /* 0x000fea000383ffff */
.L_x_3636:
[----:B------:R-:W-:Y:S01]  /*1af0*/  BSSY B0, `(.L_x_3649) ;  /* 0x0000004000007945 */ /* 0x000fe20003800000 */
[----:B01----:R-:W-:Y:S05]  /*1b00*/  WARPSYNC.COLLECTIVE R11, `(.L_x_3650) ;  /* 0x000000000b087348 */ /* 0x003fea0003c00000 */
[----:B------:R-:W-:Y:S01]  /*1b10*/  NOP ;  /* 0x0000000000007918 */ /* 0x000fe20000000000 */
[----:B01----:R-:W-:Y:S01]  /*1b20*/  ENDCOLLECTIVE ;  /* 0x000000000000791b */ /* 0x003fe20003800000 */
.L_x_3650:
[----:B------:R-:W-:Y:S05]  /*1b30*/  BSYNC B0 ;  /* 0x0000000000007941 */ /* 0x000fea0003800000 */
.L_x_3649:
[----:B------:R0:W-:Y:S04]  /*1b40*/  STS [R10+0xc0], R3 ;  /* 0x0000c0030a007388 */ /* 0x0001e80000000800 */
[----:B------:R0:W-:Y:S04]  /*1b50*/  STS [R10+0xc4], R12 ;  /* 0x0000c40c0a007388 */ /* 0x0001e80000000800 */
[----:B------:R0:W-:Y:S02]  /*1b60*/  STS [R10+0xc8], R13 ;  /* 0x0000c80d0a007388 */ /* 0x0001e40000000800 */
[----:B0-----:R-:W-:Y:S05]  /*1b70*/  WARPSYNC.COLLECTIVE R11, `(.L_x_3651) ;  /* 0x000000000b087348 */ /* 0x001fea0003c00000 */
[----:B------:R-:W-:Y:S01]  /*1b80*/  NOP ;  /* 0x0000000000007918 */ /* 0x000fe20000000000 */
[----:B0-----:R-:W-:Y:S01]  /*1b90*/  ENDCOLLECTIVE ;  /* 0x000000000000791b */ /* 0x001fe20003800000 */
.L_x_3651:
[----:B------:R-:W-:Y:S05]  /*1ba0*/  BRA `(.L_x_3652) ;  /* 0xfffffff400747947 */ /* 0x000fea000383ffff */
.L_x_3639:
[----:B------:R-:W-:Y:S01]  /*1bb0*/  BSSY B0, `(.L_x_3653) ;  /* 0x0000004000007945 */ /* 0x000fe20003800000 */
[----:B012---:R-:W-:Y:S05]  /*1bc0*/  WARPSYNC.COLLECTIVE R11, `(.L_x_3654) ;  /* 0x000000000b087348 */ /* 0x007fea0003c00000 */
[----:B------:R-:W-:Y:S01]  /*1bd0*/  NOP ;  /* 0x0000000000007918 */ /* 0x000fe20000000000 */
[----:B012---:R-:W-:Y:S01]  /*1be0*/  ENDCOLLECTIVE ;  /* 0x000000000000791b */ /* 0x007fe20003800000 */
.L_x_3654:
[----:B------:R-:W-:Y:S05]  /*1bf0*/  BSYNC B0 ;  /* 0x0000000000007941 */ /* 0x000fea0003800000 */
.L_x_3653:
[----:B------:R0:W-:Y:S04]  /*1c00*/  STS [R10+0xc0], R3 ;  /* 0x0000c0030a007388 */ /* 0x0001e80000000800 */
[----:B------:R0:W-:Y:S04]  /*1c10*/  STS [R10+0xc4], R12 ;  /* 0x0000c40c0a007388 */ /* 0x0001e80000000800 */
[----:B------:R0:W-:Y:S02]  /*1c20*/  STS [R10+0xc8], R13 ;  /* 0x0000c80d0a007388 */ /* 0x0001e40000000800 */
[----:B0-----:R-:W-:Y:S05]  /*1c30*/  WARPSYNC.COLLECTIVE R11, `(.L_x_3655) ;  /* 0x000000000b087348 */ /* 0x001fea0003c00000 */
[----:B------:R-:W-:Y:S01]  /*1c40*/  NOP ;  /* 0x0000000000007918 */ /* 0x000fe20000000000 */
[----:B0-----:R-:W-:Y:S01]  /*1c50*/  ENDCOLLECTIVE ;  /* 0x000000000000791b */ /* 0x001fe20003800000 */
.L_x_3655:
[----:B------:R-:W-:Y:S05]  /*1c60*/  BRA `(.L_x_3656) ;  /* 0xfffffff400947947 */ /* 0x000fea000383ffff */
.L_x_3642:
[----:B------:R-:W-:Y:S01]  /*1c70*/  BSSY B0, `(.L_x_3657) ;  /* 0x0000005000007945 */ /* 0x000fe20003800000 */
[----:B------:R-:W-:-:S13]  /*1c80*/  ISETP.GE.U32.AND P0, PT, R2, 0x10, PT ;  /* 0x000000100200780c */ /* 0x000fda0003f06070 */
[----:B0123--:R-:W-:Y:S05]  /*1c90*/  WARPSYNC.COLLECTIVE R11, `(.L_x_3658) ;  /* 0x000000000b087348 */ /* 0x00ffea0003c00000 */
[----:B------:R-:W-:Y:S01]  /*1ca0*/  NOP ;  /* 0x0000000000007918 */ /* 0x000fe20000000000 */
[----:B0123--:R-:W-:Y:S01]  /*1cb0*/  ENDCOLLECTIVE ;  /* 0x000000000000791b */ /* 0x00ffe20003800000 */
.L_x_3658:
[----:B------:R-:W-:Y:S05]  /*1cc0*/  BSYNC B0 ;  /* 0x0000000000007941 */ /* 0x000fea0003800000 */
.L_x_3657:
[----:B------:R0:W-:Y:S01]  /*1cd0*/  STS [R10+0xc0], R3 ;  /* 0x0000c0030a007388 */ /* 0x0001e20000000800 */
[----:B------:R-:W-:-:S03]  /*1ce0*/  ISETP.NE.OR P1, PT, R3, RZ, !P0 ;  /* 0x000000ff0300720c */ /* 0x000fc60004725670 */
[----:B------:R0:W-:Y:S04]  /*1cf0*/  STS [R10+0xc4], R12 ;  /* 0x0000c40c0a007388 */ /* 0x0001e80000000800 */
[----:B------:R0:W-:Y:S06]  /*1d00*/  STS [R10+0xc8], R13 ;  /* 0x0000c80d0a007388 */ /* 0x0001ec0000000800 */
[----:B0-----:R-:W-:Y:S05]  /*1d10*/  WARPSYNC.COLLECTIVE R11, `(.L_x_3659) ;  /* 0x000000000b087348 */ /* 0x001fea0003c00000 */
[----:B------:R-:W-:Y:S01]  /*1d20*/  NOP ;  /* 0x0000000000007918 */ /* 0x000fe20000000000 */
[----:B0-----:R-:W-:Y:S01]  /*1d30*/  ENDCOLLECTIVE ;  /* 0x000000000000791b */ /* 0x001fe20003800000 */
.L_x_3659:
        /* <DEDUP_REMOVED lines=9> */
.L_x_3660:
        /* <DEDUP_REMOVED lines=9> */
.L_x_3661:
[----:B------:R-:W-:Y:S05]  /*1e60*/  BRA `(.L_x_3662) ;  /* 0xfffffff400ac7947 */ /* 0x000fea000383ffff */
.L_x_3663:
        /* <DEDUP_REMOVED lines=9> */
.L_x_4515:


//--------------------- .text._Z30group_norm_nhwc_fwd_sum_kernelI11Fp16IOFp32WLi140EEv26Group_norm_nhwc_fwd_params --------------------------
	.section	.text._Z30group_norm_nhwc_fwd_sum_kernelI11Fp16IOFp32WLi140EEv26Group_norm_nhwc_fwd_params,"ax",@progbits
	.align	128
        .global         _Z30group_norm_nhwc_fwd_sum_kernelI11Fp16IOFp32WLi140EEv26Group_norm_nhwc_fwd_params
        .type           _Z30group_norm_nhwc_fwd_sum_kernelI11Fp16IOFp32WLi140EEv26Group_norm_nhwc_fwd_params,@function
        .size           _Z30group_norm_nhwc_fwd_sum_kernelI11Fp16IOFp32WLi140EEv26Group_norm_nhwc_fwd_params,(.L_x_4516 - _Z30group_norm_nhwc_fwd_sum_kernelI11Fp16IOFp32WLi140EEv26Group_norm_nhwc_fwd_params)
        .other          _Z30group_norm_nhwc_fwd_sum_kernelI11Fp16IOFp32WLi140EEv26Group_norm_nhwc_fwd_params,@"STO_CUDA_ENTRY STV_DEFAULT"
_Z30group_norm_nhwc_fwd_sum_kernelI11Fp16IOFp32WLi140EEv26Group_norm_nhwc_fwd_params:
.text._Z30group_norm_nhwc_fwd_sum_kernelI11Fp16IOFp32WLi140EEv26Group_norm_nhwc_fwd_params:
        /* <DEDUP_REMOVED lines=40> */
.L_x_3666:
        /* <DEDUP_REMOVED lines=26> */
.L_x_3665:
        /* <DEDUP_REMOVED lines=9> */
.L_x_3667:
        /* <DEDUP_REMOVED lines=95> */
.L_x_3664:
        /* <DEDUP_REMOVED lines=10> */
[----:B------:R-:W-:Y:S01]  /*0b40*/  IMAD.HI.U32 R7, R7, R9, R6 ;  /* 0x0000000907077227 */ /* 0x000fe200078e0006 */
[----:B------:R-:W-:-:S05]  /*0b50*/  MOV R6, 0x400 ;  /* 0x0000040000067802 */ /* 0x000fca0000000f00 */
[----:B------:R-:W-:-:S05]  /*0b60*/  IMAD.HI.U32 R2, R7, R4, RZ ;  /* 0x0000000407027227 */ /* 0x000fca00078e00ff */
[----:B------:R-:W-:-:S05]  /*0b70*/  IADD3 R7, -R2, RZ, RZ ;  /* 0x000000ff02077210 */ /* 0x000fca0007ffe1ff */
[----:B------:R-:W-:-:S05]  /*0b80*/  IMAD R7, R7, UR9, R4 ;  /* 0x0000000907077c24 */ /* 0x000fca000f8e0204 */
[----:B------:R-:W-:-:S13]  /*0b90*/  ISETP.GE.U32.AND P0, PT, R7, UR9, PT ;  /* 0x0000000907007c0c */ /* 0x000fda000bf06070 */
[----:B------:R-:W-:Y:S01]  /*0ba0*/  @P0 VIADD R7, R7, -UR9 ;  /* 0x8000000907070c36 */ /* 0x000fe20008000000 */
[----:B------:R-:W-:-:S04]  /*0bb0*/  @P0 IADD3 R2, R2, 0x1, RZ ;  /* 0x0000000102020810 */ /* 0x000fc80007ffe0ff */
[----:B------:R-:W-:-:S13]  /*0bc0*/  ISETP.GE.U32.AND P1, PT, R7, UR9, PT ;  /* 0x0000000907007c0c */ /* 0x000fda000bf26070 */
        /* <DEDUP_REMOVED lines=56> */
.L_x_3683:
        /* <DEDUP_REMOVED lines=12> */
.L_x_3671:
[----:B------:R-:W-:Y:S05]  /*1010*/  BSYNC B0 ;  /* 0x0000000000007941 */ /* 0x000fea0003800000 */
.L_x_3670:
[----:B------:R-:W-:-:S13]  /*1020*/  R2UR UR4, R7 ;  /* 0x00000000070472ca */ /* 0x000fda00000e0000 */
[----:B------:R-:W-:Y:S05]  /*1030*/  BRA.DIV UR4, `(.L_x_3672) ;  /* 0x0000000a04c87947 */ /* 0x000fea000b800000 */
[----:B------:R-:W-:Y:S01]  /*1040*/  NOP ;  /* 0x0000000000007918 */ /* 0x000fe20000000000 */
[----:B------:R1:W-:Y:S04]  /*1050*/  STS [R12+0xc0], R9 ;  /* 0x0000c0090c007388 */ /* 0x0003e80000000800 */
[----:B------:R1:W-:Y:S04]  /*1060*/  STS [R12+0xc4], R11 ;  /* 0x0000c40b0c007388 */ /* 0x0003e80000000800 */
[----:B------:R1:W-:Y:S01]  /*1070*/  STS [R12+0xc8], R10 ;  /* 0x0000c80a0c007388 */ /* 0x0003e20000000800 */
[----:B------:R-:W-:Y:S01]  /*1080*/  NOP ;  /* 0x0000000000007918 */ /* 0x000fe20000000000 */
.L_x_3687:
        /* <DEDUP_REMOVED lines=12> */
.L_x_3674:
[----:B------:R-:W-:Y:S05]  /*1150*/  BSYNC B0 ;  /* 0x0000000000007941 */ /* 0x000fea0003800000 */
.L_x_3673:
[----:B------:R-:W-:-:S13]  /*1160*/  R2UR UR4, R7 ;  /* 0x00000000070472ca */ /* 0x000fda00000e0000 */
[----:B------:R-:W-:Y:S05]  /*1170*/  BRA.DIV UR4, `(.L_x_3675) ;  /* 0x0000000a04a87947 */ /* 0x000fea000b800000 */
[----:B------:R-:W-:Y:S01]  /*1180*/  NOP ;  /* 0x0000000000007918 */ /* 0x000fe20000000000 */
[----:B------:R2:W-:Y:S04]  /*1190*/  STS [R12+0xc0], R9 ;  /* 0x0000c0090c007388 */ /* 0x0005e80000000800 */
[----:B------:R2:W-:Y:S04]  /*11a0*/  STS [R12+0xc4], R11 ;  /* 0x0000c40b0c007388 */ /* 0x0005e80000000800 */
[----:B------:R2:W-:Y:S01]  /*11b0*/  STS [R12+0xc8], R10 ;  /* 0x0000c80a0c007388 */ /* 0x0005e20000000800 */
[----:B------:R-:W-:Y:S01]  /*11c0*/  NOP ;  /* 0x0000000000007918 */ /* 0x000fe20000000000 */
.L_x_3691:
        /* <DEDUP_REMOVED lines=12> */
.L_x_3677:
[----:B------:R-:W-:Y:S05]  /*1290*/  BSYNC B0 ;  /* 0x0000000000007941 */ /* 0x000fea0003800000 */
.L_x_3676:
[----:B------:R-:W-:-:S13]  /*12a0*/  R2UR UR4, R7 ;  /* 0x00000000070472ca */ /* 0x000fda00000e0000 */
[----:B------:R-:W-:Y:S05]  /*12b0*/  BRA.DIV UR4, `(.L_x_3678) ;  /* 0x0000000a04887947 */ /* 0x000fea000b800000 */
[----:B------:R-:W-:Y:S01]  /*12c0*/  NOP ;  /* 0x0000000000007918 */ /* 0x000fe20000000000 */
[----:B------:R3:W-:Y:S04]  /*12d0*/  STS [R12+0xc0], R9 ;  /* 0x0000c0090c007388 */ /* 0x0007e80000000800 */
[----:B------:R3:W-:Y:S04]  /*12e0*/  STS [R12+0xc4], R11 ;  /* 0x0000c40b0c007388 */ /* 0x0007e80000000800 */
[----:B------:R3:W-:Y:S01]  /*12f0*/  STS [R12+0xc8], R10 ;  /* 0x0000c80a0c007388 */ /* 0x0007e20000000800 */
[----:B------:R-:W-:Y:S01]  /*1300*/  NOP ;  /* 0x0000000000007918 */ /* 0x000fe20000000000 */
.L_x_3695:
        /* <DEDUP_REMOVED lines=12> */
.L_x_3680:
[----:B------:R-:W-:Y:S05]  /*13d0*/  BSYNC B0 ;  /* 0x0000000000007941 */ /* 0x000fea0003800000 */
.L_x_3679:
        /* <DEDUP_REMOVED lines=25> */
.L_x_3701:
        /* <DEDUP_REMOVED lines=19> */
[----:B0-----:R-:W0:Y:S01]  /*16a0*/  LDS R11, [R3+0x22c] ;  /* 0x00022c00030b7984 */ /* 0x001e220000000800 */
[----:B---3--:R-:W-:-:S03]  /*16b0*/  @P1 IADD3 R22, R13, R22, RZ ;  /* 0x000000160d161210 */ /* 0x008fc60007ffe0ff */
[----:B------:R-:W2:Y:S02]  /*16c0*/  LDS R9, [R3+0x230] ;  /* 0x0002300003097984 */ /* 0x000ea40000000800 */
        /* <DEDUP_REMOVED lines=19> */
[----:B0-----:R-:W-:-:S03]  /*1800*/  @!P0 FADD.FTZ R11, R11, R18 ;  /* 0x000000120b0b8221 */ /* 0x001fc60000010000 */
[----:B------:R1:W-:Y:S01]  /*1810*/  STS [R27+0x228], R12 ;  /* 0x0002280c1b007388 */ /* 0x0003e20000000800 */
[----:B--2---:R-:W-:-:S03]  /*1820*/  @!P0 FADD.FTZ R9, R9, R20 ;  /* 0x0000001409098221 */ /* 0x004fc60000010000 */
        /* <DEDUP_REMOVED lines=14> */
.L_x_3668:
[----:B0-----:R-:W-:Y:S01]  /*1910*/  LEA R3, R5, R6, 0x18 ;  /* 0x0000000605037211 */ /* 0x001fe200078ec0ff */
        /* <DEDUP_REMOVED lines=32> */
.L_x_3669:
[----:B0-----:R-:W-:Y:S05]  /*1b20*/  WARPSYNC.COLLECTIVE R7, `(.L_x_3682) ;  /* 0x0000000007087348 */ /* 0x001fea0003c00000 */
[----:B------:R-:W-:Y:S01]  /*1b30*/  NOP ;  /* 0x0000000000007918 */ /* 0x000fe20000000000 */
[----:B0-----:R-:W-:Y:S01]  /*1b40*/  ENDCOLLECTIVE ;  /* 0x000000000000791b */ /* 0x001fe20003800000 */
.L_x_3682:
[----:B------:R-:W-:Y:S05]  /*1b50*/  BRA `(.L_x_3683) ;  /* 0xfffffff000fc7947 */ /* 0x000fea000383ffff */
.L_x_3672:
[----:B------:R-:W-:Y:S01]  /*1b60*/  BSSY B0, `(.L_x_3684) ;  /* 0x0000004000007945 */ /* 0x000fe20003800000 */
[----:B0-----:R-:W-:Y:S05]  /*1b70*/  WARPSYNC.COLLECTIVE R7, `(.L_x_3685) ;  /* 0x0000000007087348 */ /* 0x001fea0003c00000 */
[----:B------:R-:W-:Y:S01]  /*1b80*/  NOP ;  /* 0x0000000000007918 */ /* 0x000fe20000000000 */
[----:B0-----:R-:W-:Y:S01]  /*1b90*/  ENDCOLLECTIVE ;  /* 0x000000000000791b */ /* 0x001fe20003800000 */
.L_x_3685:
[----:B------:R-:W-:Y:S05]  /*1ba0*/  BSYNC B0 ;  /* 0x0000000000007941 */ /* 0x000fea0003800000 */
.L_x_3684:
[----:B------:R0:W-:Y:S04]  /*1bb0*/  STS [R12+0xc0], R9 ;  /* 0x0000c0090c007388 */ /* 0x0001e80000000800 */
[----:B------:R0:W-:Y:S04]  /*1bc0*/  STS [R12+0xc4], R11 ;  /* 0x0000c40b0c007388 */ /* 0x0001e80000000800 */
[----:B------:R0:W-:Y:S02]  /*1bd0*/  STS [R12+0xc8], R10 ;  /* 0x0000c80a0c007388 */ /* 0x0001e40000000800 */
[----:B0-----:R-:W-:Y:S05]  /*1be0*/  WARPSYNC.COLLECTIVE R7, `(.L_x_3686) ;  /* 0x0000000007087348 */ /* 0x001fea0003c00000 */
[----:B------:R-:W-:Y:S01]  /*1bf0*/  NOP ;  /* 0x0000000000007918 */ /* 0x000fe20000000000 */
[----:B0-----:R-:W-:Y:S01]  /*1c00*/  ENDCOLLECTIVE ;  /* 0x000000000000791b */ /* 0x001fe20003800000 */
.L_x_3686:
[----:B------:R-:W-:Y:S05]  /*1c10*/  BRA `(.L_x_3687) ;  /* 0xfffffff4001c7947 */ /* 0x000fea000383ffff */
.L_x_3675:
[----:B------:R-:W-:Y:S01]  /*1c20*/  BSSY B0, `(.L_x_3688) ;  /* 0x0000004000007945 */ /* 0x000fe20003800000 */
[----:B01----:R-:W-:Y:S05]  /*1c30*/  WARPSYNC.COLLECTIVE R7, `(.L_x_3689) ;  /* 0x0000000007087348 */ /* 0x003fea0003c00000 */
[----:B------:R-:W-:Y:S01]  /*1c40*/  NOP ;  /* 0x0000000000007918 */ /* 0x000fe20000000000 */
[----:B01----:R-:W-:Y:S01]  /*1c50*/  ENDCOLLECTIVE ;  /* 0x000000000000791b */ /* 0x003fe20003800000 */
.L_x_3689:
[----:B------:R-:W-:Y:S05]  /*1c60*/  BSYNC B0 ;  /* 0x0000000000007941 */ /* 0x000fea0003800000 */
.L_x_3688:
[----:B------:R0:W-:Y:S04]  /*1c70*/  STS [R12+0xc0], R9 ;  /* 0x0000c0090c007388 */ /* 0x0001e80000000800 */
[----:B------:R0:W-:Y:S04]  /*1c80*/  STS [R12+0xc4], R11 ;  /* 0x0000c40b0c007388 */ /* 0x0001e80000000800 */
[----:B------:R0:W-:Y:S02]  /*1c90*/  STS [R12+0xc8], R10 ;  /* 0x0000c80a0c007388 */ /* 0x0001e40000000800 */
[----:B0-----:R-:W-:Y:S05]  /*1ca0*/  WARPSYNC.COLLECTIVE R7, `(.L_x_3690) ;  /* 0x0000000007087348 */ /* 0x001fea0003c00000 */
[----:B------:R-:W-:Y:S01]  /*1cb0*/  NOP ;  /* 0x0000000000007918 */ /* 0x000fe20000000000 */
[----:B0-----:R-:W-:Y:S01]  /*1cc0*/  ENDCOLLECTIVE ;  /* 0x000000000000791b */ /* 0x001fe20003800000 */
.L_x_3690:
[----:B------:R-:W-:Y:S05]  /*1cd0*/  BRA `(.L_x_3691) ;  /* 0xfffffff4003c7947 */ /* 0x000fea000383ffff */
.L_x_3678:
[----:B------:R-:W-:Y:S01]  /*1ce0*/  BSSY B0, `(.L_x_3692) ;  /* 0x0000004000007945 */ /* 0x000fe20003800000 */
[----:B012---:R-:W-:Y:S05]  /*1cf0*/  WARPSYNC.COLLECTIVE R7, `(.L_x_3693) ;  /* 0x0000000007087348 */ /* 0x007fea0003c00000 */
[----:B------:R-:W-:Y:S01]  /*1d00*/  NOP ;  /* 0x0000000000007918 */ /* 0x000fe20000000000 */
[----:B012---:R-:W-:Y:S01]  /*1d10*/  ENDCOLLECTIVE ;  /* 0x000000000000791b */ /* 0x007fe20003800000 */
.L_x_3693:
[----:B------:R-:W-:Y:S05]  /*1d20*/  BSYNC B0 ;  /* 0x0000000000007941 */ /* 0x000fea0003800000 */
.L_x_3692:
[----:B------:R0:W-:Y:S04]  /*1d30*/  STS [R12+0xc0], R9 ;  /* 0x0000c0090c007388 */ /* 0x0001e80000000800 */
[----:B------:R0:W-:Y:S04]  /*1d40*/  STS [R12+0xc4], R11 ;  /* 0x0000c40b0c007388 */ /* 0x0001e80000000800 */
[----:B------:R0:W-:Y:S02]  /*1d50*/  STS [R12+0xc8], R10 ;  /* 0x0000c80a0c007388 */ /* 0x0001e40000000800 */
[----:B0-----:R-:W-:Y:S05]  /*1d60*/  WARPSYNC.COLLECTIVE R7, `(.L_x_3694) ;  /* 0x0000000007087348 */ /* 0x001fea0003c00000 */
[----:B------:R-:W-:Y:S01]  /*1d70*/  NOP ;  /* 0x0000000000007918 */ /* 0x000fe20000000000 */
[----:B0-----:R-:W-:Y:S01]  /*1d80*/  ENDCOLLECTIVE ;  /* 0x000000000000791b */ /* 0x001fe20003800000 */
.L_x_3694:
[----:B------:R-:W-:Y:S05]  /*1d90*/  BRA `(.L_x_3695) ;  /* 0xfffffff4005c7947 */ /* 0x000fea000383ffff */
.L_x_3681:
[----:B------:R-:W-:Y:S01]  /*1da0*/  BSSY B0, `(.L_x_3696) ;  /* 0x0000005000007945 */ /* 0x000fe20003800000 */
[----:B------:R-:W-:-:S13]  /*1db0*/  ISETP.GE.U32.AND P0, PT, R8, 0x10, PT ;  /* 0x000000100800780c */ /* 0x000fda0003f06070 */
[----:B0123--:R-:W-:Y:S05]  /*1dc0*/  WARPSYNC.COLLECTIVE R7, `(.L_x_3697) ;  /* 0x0000000007087348 */ /* 0x00ffea0003c00000 */
[----:B------:R-:W-:Y:S01]  /*1dd0*/  NOP ;  /* 0x0000000000007918 */ /* 0x000fe20000000000 */
[----:B0123--:R-:W-:Y:S01]  /*1de0*/  ENDCOLLECTIVE ;  /* 0x000000000000791b */ /* 0x00ffe20003800000 */
.L_x_3697:
[----:B------:R-:W-:Y:S05]  /*1df0*/  BSYNC B0 ;  /* 0x0000000000007941 */ /* 0x000fea0003800000 */
.L_x_3696:
[----:B------:R0:W-:Y:S01]  /*1e00*/  STS [R12+0xc0], R9 ;  /* 0x0000c0090c007388 */ /* 0x0001e20000000800 */
[----:B------:R-:W-:-:S03]  /*1e10*/  ISETP.NE.OR P1, PT, R9, RZ, !P0 ;  /* 0x000000ff0900720c */ /* 0x000fc60004725670 */
[----:B------:R0:W-:Y:S04]  /*1e20*/  STS [R12+0xc4], R11 ;  /* 0x0000c40b0c007388 */ /* 0x0001e80000000800 */
[----:B------:R0:W-:Y:S06]  /*1e30*/  STS [R12+0xc8], R10 ;  /* 0x0000c80a0c007388 */ /* 0x0001ec0000000800 */
[----:B0-----:R-:W-:Y:S05]  /*1e40*/  WARPSYNC.COLLECTIVE R7, `(.L_x_3698) ;  /* 0x0000000007087348 */ /* 0x001fea0003c00000 */
[----:B------:R-:W-:Y:S01]  /*1e50*/  NOP ;  /* 0x0000000000007918 */ /* 0x000fe20000000000 */
[----:B0-----:R-:W-:Y:S01]  /*1e60*/  ENDCOLLECTIVE ;  /* 0x000000000000791b */ /* 0x001fe20003800000 */
.L_x_3698:
        /* <DEDUP_REMOVED lines=9> */
.L_x_3699:
        /* <DEDUP_REMOVED lines=9> */
.L_x_3700:
[----:B------:R-:W-:Y:S05]  /*1f90*/  BRA `(.L_x_3701) ;  /* 0xfffffff400747947 */ /* 0x000fea000383ffff */
.L_x_3702:
        /* <DEDUP_REMOVED lines=14> */
.L_x_4516:


//--------------------- .text._Z30group_norm_nhwc_fwd_sum_kernelI11Fp16IOFp32WLi160EEv26Group_norm_nhwc_fwd_params --------------------------
	.section	.text._Z30group_norm_nhwc_fwd_sum_kernelI11Fp16IOFp32WLi160EEv26Group_norm_nhwc_fwd_params,"ax",@progbits
	.align	128
        .global         _Z30group_norm_nhwc_fwd_sum_kernelI11Fp16IOFp32WLi160EEv26Group_norm_nhwc_fwd_params
        .type           _Z30group_norm_nhwc_fwd_sum_kernelI11Fp16IOFp32WLi160EEv26Group_norm_nhwc_fwd_params,@function
        .size           _Z30group_norm_nhwc_fwd_sum_kernelI11Fp16IOFp32WLi160EEv26Group_norm_nhwc_fwd_params,(.L_x_4517 - _Z30group_norm_nhwc_fwd_sum_kernelI11Fp16IOFp32WLi160EEv26Group_norm_nhwc_fwd_params)
        .other          _Z30group_norm_nhwc_fwd_sum_kernelI11Fp16IOFp32WLi160EEv26Group_norm_nhwc_fwd_params,@"STO_CUDA_ENTRY STV_DEFAULT"
_Z30group_norm_nhwc_fwd_sum_kernelI11Fp16IOFp32WLi160EEv26Group_norm_nhwc_fwd_params:
.text._Z30group_norm_nhwc_fwd_sum_kernelI11Fp16IOFp32WLi160EEv26Group_norm_nhwc_fwd_params:
        /* <DEDUP_REMOVED lines=40> */
.L_x_3705:
        /* <DEDUP_REMOVED lines=27> */
.L_x_3704:
        /* <DEDUP_REMOVED lines=14> */
.L_x_3706:
        /* <DEDUP_REMOVED lines=94> */
.L_x_3703:
[----:B------:R-:W-:Y:S01]  /*0af0*/  ULDC UR6, c[0x0][0x29c] ;  /* 0x0000a70000067ab9 */ /* 0x000fe20000000800 */
[----:B------:R-:W0:Y:S01]  /*0b00*/  S2R R8, SR_CgaCtaId ;  /* 0x0000000000087919 */ /* 0x000e220000008800 */
[----:B------:R-:W1:Y:S01]  /*0b10*/  I2F.U32.RP R5, UR6 ;  /* 0x0000000600057d06 */ /* 0x000e620008209000 */
[----:B------:R-:W-:-:S07]  /*0b20*/  ISETP.NE.U32.AND P2, PT, RZ, UR6, PT ;  /* 0x00000006ff007c0c */ /* 0x000fce000bf45070 */
[----:B-1----:R-:W1:Y:S02]  /*0b30*/  MUFU.RCP R5, R5 ;  /* 0x0000000500057308 */ /* 0x002e640000001000 */
[----:B-1----:R-:W-:Y:S02]  /*0b40*/  IADD3 R6, R5, 0xffffffe, RZ ;  /* 0x0ffffffe05067810 */ /* 0x002fe40007ffe0ff */
        /* <DEDUP_REMOVED lines=116> */
[----:B------:R-:W-:Y:S02]  /*1290*/  @P5 FSEL R2, R27, R2, !P0 ;  /* 0x000000021b025208 */ /* 0x000fe40004000000 */
[----:B--2---:R-:W-:Y:S02]  /*12a0*/  @P5 IADD3 R23, R23, R26, RZ ;  /* 0x0000001a17175210 */ /* 0x004fe40007ffe0ff */
[----:B------:R-:W-:Y:S02]  /*12b0*/  @P5 FSEL R22, R25, R22, !P0 ;  /* 0x0000001619165208 */ /* 0x000fe40004000000 */
[----:B------:R-:W0:Y:S04]  /*12c0*/  SHFL.UP PT, R2, R2, 0x1, RZ ;  /* 0x0420000002027989 */ /* 0x000e2800000e00ff */
[----:B------:R1:W2:Y:S04]  /*12d0*/  SHFL.UP PT, R25, R23, 0x1, RZ ;  /* 0x0420000017197989 */ /* 0x0002a800000e00ff */
[----:B---3--:R-:W4:Y:S02]  /*12e0*/  SHFL.UP PT, R22, R22, 0x1, RZ ;  /* 0x0420000016167989 */ /* 0x008f2400000e00ff */
.L_x_3727:
[----:B------:R-:W-:Y:S01]  /*12f0*/  ISETP.NE.AND P5, PT, R24, RZ, PT ;  /* 0x000000ff1800720c */ /* 0x000fe20003fa5270 */
[----:B------:R-:W3:Y:S01]  /*1300*/  S2R R5, SR_CgaCtaId ;  /* 0x0000000000057919 */ /* 0x000ee20000008800 */
[----:B------:R-:W-:Y:S02]  /*1310*/  PLOP3.LUT P0, PT, PT, PT, PT, 0x80, 0x0 ;  /* 0x000000000000781c */ /* 0x000fe40003f0f070 */
[----:B------:R-:W-:Y:S01]  /*1320*/  MOV R0, 0x400 ;  /* 0x0000040000007802 */ /* 0x000fe20000000f00 */
[----:B------:R-:W5:Y:S08]  /*1330*/  S2R R20, SR_TID.X ;  /* 0x0000000000147919 */ /* 0x000f700000002100 */
[----:B------:R-:W-:Y:S01]  /*1340*/  @P5 ISETP.NE.AND P6, PT, R7, RZ, PT ;  /* 0x000000ff0700520c */ /* 0x000fe20003fc5270 */
[----:B--2---:R-:W-:-:S03]  /*1350*/  @P5 IMAD.IADD R7, R25, 0x1, R7 ;  /* 0x0000000119075824 */ /* 0x004fc600078e0207 */
[----:B------:R-:W-:Y:S01]  /*1360*/  @P5 PLOP3.LUT P0, PT, P6, PT, PT, 0x80, 0x0 ;  /* 0x000000000000581c */ /* 0x000fe2000370f070 */
[----:B------:R-:W-:-:S05]  /*1370*/  IMAD.IADD R19, R19, 0x1, R7 ;  /* 0x0000000113137824 */ /* 0x000fca00078e0207 */
[----:B------:R-:W-:-:S05]  /*1380*/  IADD3 R14, R14, R19, RZ ;  /* 0x000000130e0e7210 */ /* 0x000fca0007ffe0ff */
[----:B------:R-:W-:Y:S02]  /*1390*/  IMAD.IADD R13, R13, 0x1, R14 ;  /* 0x000000010d0d7824 */ /* 0x000fe400078e020e */
[----:B----4-:R-:W-:Y:S01]  /*13a0*/  @!P0 FADD.FTZ R17, R22, R17 ;  /* 0x0000001116118221 */ /* 0x010fe20000010000 */
[----:B0-----:R-:W-:Y:S01]  /*13b0*/  @!P0 FADD.FTZ R15, R2, R15 ;  /* 0x0000000f020f8221 */ /* 0x001fe20000010000 */
[----:B------:R-:W-:Y:S01]  /*13c0*/  IMAD.IADD R8, R8, 0x1, R13 ;  /* 0x0000000108087824 */ /* 0x000fe200078e020d */
[----:B---3--:R-:W-:Y:S01]  /*13d0*/  LEA R5, R5, R0, 0x18 ;  /* 0x0000000005057211 */ /* 0x008fe200078ec0ff */
[----:B------:R-:W-:Y:S01]  /*13e0*/  @!P1 FADD.FTZ R18, R18, R17 ;  /* 0x0000001112129221 */ /* 0x000fe20000010000 */
[----:B------:R-:W-:-:S03]  /*13f0*/  @!P1 FADD.FTZ R16, R16, R15 ;  /* 0x0000000f10109221 */ /* 0x000fc60000010000 */
[----:B------:R-:W-:Y:S01]  /*1400*/  @!P2 FADD.FTZ R12, R12, R18 ;  /* 0x000000120c0ca221 */ /* 0x000fe20000010000 */
[----:B------:R-:W-:Y:S01]  /*1410*/  @!P2 FADD.FTZ R10, R10, R16 ;  /* 0x000000100a0aa221 */ /* 0x000fe20000010000 */
[----:B-----5:R-:W-:Y:S02]  /*1420*/  IMAD R5, R20, 0x3c, R5 ;  /* 0x0000003c14057824 */ /* 0x020fe400078e0205 */
        /* <DEDUP_REMOVED lines=19> */
.L_x_3707:
        /* <DEDUP_REMOVED lines=8> */
[----:B---3--:R-:W-:Y:S01]  /*15e0*/  IMAD R10, R2, 0xc, R5 ;  /* 0x0000000c020a7824 */ /* 0x008fe200078e0205 */
[----:B----4-:R-:W-:Y:S01]  /*15f0*/  LEA R0, R7, -R0, 0x1 ;  /* 0x8000000007007211 */ /* 0x010fe200078e08ff */
        /* <DEDUP_REMOVED lines=32> */
.L_x_3708:
        /* <DEDUP_REMOVED lines=9> */
.L_x_3709:
[----:B------:R-:W-:Y:S01]  /*1890*/  MOV R5, R22 ;  /* 0x0000001600057202 */ /* 0x000fe20000000f00 */
[----:B------:R-:W-:-:S07]  /*18a0*/  IMAD.MOV.U32 R26, RZ, RZ, R27 ;  /* 0x000000ffff1a7224 */ /* 0x000fce00078e001b */
[----:B------:R-:W-:Y:S05]  /*18b0*/  WARPSYNC.COLLECTIVE R21, `(.L_x_3710) ;  /* 0x0000000015087348 */ /* 0x000fea0003c00000 */
[----:B------:R0:W1:Y:S02]  /*18c0*/  SHFL.UP P0, R27, R5, R0, R20 ;  /* 0x04000000051b7389 */ /* 0x0000640000000014 */
[----:B01----:R-:W-:Y:S01]  /*18d0*/  ENDCOLLECTIVE ;  /* 0x000000000000791b */ /* 0x003fe20003800000 */
.L_x_3710:
[----:B------:R-:W-:Y:S01]  /*18e0*/  @P6 IMAD.IADD R23, R23, 0x1, R26 ;  /* 0x0000000117176824 */ /* 0x000fe200078e021a */
[----:B------:R-:W-:Y:S01]  /*18f0*/  MOV R5, R2 ;  /* 0x0000000200057202 */ /* 0x000fe20000000f00 */
[----:B------:R-:W-:-:S07]  /*1900*/  IMAD.MOV.U32 R25, RZ, RZ, R27 ;  /* 0x000000ffff197224 */ /* 0x000fce00078e001b */
[----:B------:R-:W-:Y:S05]  /*1910*/  WARPSYNC.COLLECTIVE R21, `(.L_x_3711) ;  /* 0x0000000015087348 */ /* 0x000fea0003c00000 */
[----:B------:R0:W1:Y:S02]  /*1920*/  SHFL.UP P0, R27, R5, R0, R20 ;  /* 0x04000000051b7389 */ /* 0x0000640000000014 */
[----:B01----:R-:W-:Y:S01]  /*1930*/  ENDCOLLECTIVE ;  /* 0x000000000000791b */ /* 0x003fe20003800000 */
.L_x_3711:
        /* <DEDUP_REMOVED lines=9> */
.L_x_3712:
[----:B------:R-:W-:Y:S02]  /*19d0*/  ISETP.GE.AND P6, PT, R24, 0x2, PT ;  /* 0x000000021800780c */ /* 0x000fe40003fc6270 */
[----:B------:R-:W-:Y:S01]  /*19e0*/  ISETP.NE.AND P5, PT, R23, RZ, PT ;  /* 0x000000ff1700720c */ /* 0x000fe20003fa5270 */
[----:B------:R-:W-:Y:S01]  /*19f0*/  IMAD.MOV.U32 R5, RZ, RZ, R22 ;  /* 0x000000ffff057224 */ /* 0x000fe200078e0016 */
[----:B------:R-:W-:-:S11]  /*1a00*/  MOV R26, R27 ;  /* 0x0000001b001a7202 */ /* 0x000fd60000000f00 */
[----:B------:R-:W-:Y:S05]  /*1a10*/  WARPSYNC.COLLECTIVE R21, `(.L_x_3713) ;  /* 0x0000000015087348 */ /* 0x000fea0003c00000 */
[----:B------:R0:W1:Y:S02]  /*1a20*/  SHFL.UP P0, R27, R5, R0, R20 ;  /* 0x04000000051b7389 */ /* 0x0000640000000014 */
[----:B01----:R-:W-:Y:S01]  /*1a30*/  ENDCOLLECTIVE ;  /* 0x000000000000791b */ /* 0x003fe20003800000 */
.L_x_3713:
[----:B------:R-:W-:Y:S01]  /*1a40*/  @P6 IADD3 R23, R23, R26, RZ ;  /* 0x0000001a17176210 */ /* 0x000fe20007ffe0ff */
[----:B------:R-:W-:Y:S01]  /*1a50*/  IMAD.MOV.U32 R5, RZ, RZ, R2 ;  /* 0x000000ffff057224 */ /* 0x000fe200078e0002 */
[----:B------:R-:W-:-:S07]  /*1a60*/  MOV R25, R27 ;  /* 0x0000001b00197202 */ /* 0x000fce0000000f00 */
[----:B------:R-:W-:Y:S05]  /*1a70*/  WARPSYNC.COLLECTIVE R21, `(.L_x_3714) ;  /* 0x0000000015087348 */ /* 0x000fea0003c00000 */
[----:B------:R0:W1:Y:S02]  /*1a80*/  SHFL.UP P0, R27, R5, R0, R20 ;  /* 0x04000000051b7389 */ /* 0x0000640000000014 */
[----:B01----:R-:W-:Y:S01]  /*1a90*/  ENDCOLLECTIVE ;  /* 0x000000000000791b */ /* 0x003fe20003800000 */
.L_x_3714:
        /* <DEDUP_REMOVED lines=9> */
.L_x_3715:
[----:B------:R-:W-:Y:S02]  /*1b30*/  ISETP.GE.AND P6, PT, R24, 0x4, PT ;  /* 0x000000041800780c */ /* 0x000fe40003fc6270 */
[----:B------:R-:W-:Y:S02]  /*1b40*/  ISETP.NE.AND P5, PT, R23, RZ, PT ;  /* 0x000000ff1700720c */ /* 0x000fe40003fa5270 */
[----:B------:R-:W-:Y:S01]  /*1b50*/  MOV R5, R22 ;  /* 0x0000001600057202 */ /* 0x000fe20000000f00 */
[----:B------:R-:W-:-:S10]  /*1b60*/  IMAD.MOV.U32 R26, RZ, RZ, R27 ;  /* 0x000000ffff1a7224 */ /* 0x000fd400078e001b */
[----:B------:R-:W-:Y:S05]  /*1b70*/  WARPSYNC.COLLECTIVE R21, `(.L_x_3716) ;  /* 0x0000000015087348 */ /* 0x000fea0003c00000 */
[----:B------:R0:W1:Y:S02]  /*1b80*/  SHFL.UP P0, R27, R5, R0, R20 ;  /* 0x04000000051b7389 */ /* 0x0000640000000014 */
[----:B01----:R-:W-:Y:S01]  /*1b90*/  ENDCOLLECTIVE ;  /* 0x000000000000791b */ /* 0x003fe20003800000 */
.L_x_3716:
[----:B------:R-:W-:Y:S01]  /*1ba0*/  @P6 IMAD.IADD R23, R23, 0x1, R26 ;  /* 0x0000000117176824 */ /* 0x000fe200078e021a */
[----:B------:R-:W-:Y:S01]  /*1bb0*/  MOV R5, R2 ;  /* 0x0000000200057202 */ /* 0x000fe20000000f00 */
[----:B------:R-:W-:-:S07]  /*1bc0*/  IMAD.MOV.U32 R25, RZ, RZ, R27 ;  /* 0x000000ffff197224 */ /* 0x000fce00078e001b */
[----:B------:R-:W-:Y:S05]  /*1bd0*/  WARPSYNC.COLLECTIVE R21, `(.L_x_3717) ;  /* 0x0000000015087348 */ /* 0x000fea0003c00000 */
[----:B------:R0:W1:Y:S02]  /*1be0*/  SHFL.UP P0, R27, R5, R0, R20 ;  /* 0x04000000051b7389 */ /* 0x0000640000000014 */
[----:B01----:R-:W-:Y:S01]  /*1bf0*/  ENDCOLLECTIVE ;  /* 0x000000000000791b */ /* 0x003fe20003800000 */
.L_x_3717:
        /* <DEDUP_REMOVED lines=9> */
.L_x_3718:
[----:B------:R-:W-:Y:S02]  /*1c90*/  ISETP.NE.AND P5, PT, R23, RZ, PT ;  /* 0x000000ff1700720c */ /* 0x000fe40003fa5270 */
[----:B------:R-:W-:Y:S01]  /*1ca0*/  ISETP.GE.AND P6, PT, R24, 0x8, PT ;  /* 0x000000081800780c */ /* 0x000fe20003fc6270 */
[----:B------:R-:W-:Y:S01]  /*1cb0*/  IMAD.MOV.U32 R5, RZ, RZ, R22 ;  /* 0x000000ffff057224 */ /* 0x000fe200078e0016 */
[----:B------:R-:W-:-:S11]  /*1cc0*/  MOV R26, R27 ;  /* 0x0000001b001a7202 */ /* 0x000fd60000000f00 */
[----:B------:R-:W-:Y:S05]  /*1cd0*/  WARPSYNC.COLLECTIVE R21, `(.L_x_3719) ;  /* 0x0000000015087348 */ /* 0x000fea0003c00000 */
[----:B------:R0:W1:Y:S02]  /*1ce0*/  SHFL.UP P0, R27, R5, R0, R20 ;  /* 0x04000000051b7389 */ /* 0x0000640000000014 */
[----:B01----:R-:W-:Y:S01]  /*1cf0*/  ENDCOLLECTIVE ;  /* 0x000000000000791b */ /* 0x003fe20003800000 */
.L_x_3719:
[----:B------:R-:W-:Y:S01]  /*1d00*/  IMAD.MOV.U32 R5, RZ, RZ, R2 ;  /* 0x000000ffff057224 */ /* 0x000fe200078e0002 */
[----:B------:R-:W-:-:S07]  /*1d10*/  MOV R25, R27 ;  /* 0x0000001b00197202 */ /* 0x000fce0000000f00 */
[----:B------:R-:W-:Y:S05]  /*1d20*/  WARPSYNC.COLLECTIVE R21, `(.L_x_3720) ;  /* 0x0000000015087348 */ /* 0x000fea0003c00000 */
[----:B------:R0:W1:Y:S02]  /*1d30*/  SHFL.UP P0, R27, R5, R0, R20 ;  /* 0x04000000051b7389 */ /* 0x0000640000000014 */
[----:B01----:R-:W-:Y:S01]  /*1d40*/  ENDCOLLECTIVE ;  /* 0x000000000000791b */ /* 0x003fe20003800000 */
.L_x_3720:
        /* <DEDUP_REMOVED lines=14> */
.L_x_3721:
[----:B------:R-:W-:Y:S02]  /*1e30*/  IMAD.MOV.U32 R5, RZ, RZ, R22 ;  /* 0x000000ffff057224 */ /* 0x000fe400078e0016 */
[----:B------:R-:W-:-:S07]  /*1e40*/  IMAD.MOV.U32 R26, RZ, RZ, R27 ;  /* 0x000000ffff1a7224 */ /* 0x000fce00078e001b */
[----:B------:R-:W-:Y:S05]  /*1e50*/  WARPSYNC.COLLECTIVE R21, `(.L_x_3722) ;  /* 0x0000000015087348 */ /* 0x000fea0003c00000 */
[----:B------:R0:W1:Y:S02]  /*1e60*/  SHFL.UP P0, R27, R5, R0, R20 ;  /* 0x04000000051b7389 */ /* 0x0000640000000014 */
[----:B01----:R-:W-:Y:S01]  /*1e70*/  ENDCOLLECTIVE ;  /* 0x000000000000791b */ /* 0x003fe20003800000 */
.L_x_3722:
[----:B------:R-:W-:Y:S01]  /*1e80*/  @P6 IADD3 R23, R23, R26, RZ ;  /* 0x0000001a17176210 */ /* 0x000fe20007ffe0ff */
[----:B------:R-:W-:Y:S01]  /*1e90*/  IMAD.MOV.U32 R5, RZ, RZ, R2 ;  /* 0x000000ffff057224 */ /* 0x000fe200078e0002 */
[----:B------:R-:W-:-:S07]  /*1ea0*/  MOV R25, R27 ;  /* 0x0000001b00197202 */ /* 0x000fce0000000f00 */
[----:B------:R-:W-:Y:S05]  /*1eb0*/  WARPSYNC.COLLECTIVE R21, `(.L_x_3723) ;  /* 0x0000000015087348 */ /* 0x000fea0003c00000 */
[----:B------:R0:W1:Y:S02]  /*1ec0*/  SHFL.UP P0, R27, R5, R0, R20 ;  /* 0x04000000051b7389 */ /* 0x0000640000000014 */
[----:B01----:R-:W-:Y:S01]  /*1ed0*/  ENDCOLLECTIVE ;  /* 0x000000000000791b */ /* 0x003fe20003800000 */
.L_x_3723:
        /* <DEDUP_REMOVED lines=9> */
.L_x_3724:
[----:B------:R-:W-:Y:S01]  /*1f70*/  IMAD.MOV.U32 R5, RZ, RZ, R22 ;  /* 0x000000ffff057224 */ /* 0x000fe200078e0016 */
[----:B------:R-:W-:-:S07]  /*1f80*/  MOV R25, R27 ;  /* 0x0000001b00197202 */ /* 0x000fce0000000f00 */
[----:B------:R-:W-:Y:S05]  /*1f90*/  WARPSYNC.COLLECTIVE R21, `(.L_x_3725) ;  /* 0x0000000015087348 */ /* 0x000fea0003c00000 */
[----:B------:R0:W1:Y:S02]  /*1fa0*/  SHFL.UP P0, R27, R5, R0, R20 ;  /* 0x04000000051b7389 */ /* 0x0000640000000014 */
[----:B01----:R-:W-:Y:S01]  /*1fb0*/  ENDCOLLECTIVE ;  /* 0x000000000000791b */ /* 0x003fe20003800000 */
.L_x_3725:
[----:B------:R-:W-:Y:S01]  /*1fc0*/  IMAD.MOV.U32 R5, RZ, RZ, R2 ;  /* 0x000000ffff057224 */ /* 0x000fe200078e0002 */
[----:B------:R-:W-:-:S07]  /*1fd0*/  MOV R22, R27 ;  /* 0x0000001b00167202 */ /* 0x000fce0000000f00 */
[----:B------:R-:W-:Y:S05]  /*1fe0*/  WARPSYNC.COLLECTIVE R21, `(.L_x_3726) ;  /* 0x0000000015087348 */ /* 0x000fea0003c00000 */
[----:B------:R0:W1:Y:S02]  /*1ff0*/  SHFL.UP P0, R27, R5, R0, R20 ;  /* 0x04000000051b7389 */ /* 0x0000640000000014 */
[----:B01----:R-:W-:Y:S01]  /*2000*/  ENDCOLLECTIVE ;  /* 0x000000000000791b */ /* 0x003fe20003800000 */
.L_x_3726:
[----:B------:R-:W-:Y:S01]  /*2010*/  MOV R2, R27 ;  /* 0x0000001b00027202 */ /* 0x000fe20000000f00 */
[----:B------:R-:W-:Y:S06]  /*2020*/  BRA `(.L_x_3727) ;  /* 0xfffffff000b07947 */ /* 0x000fec000383ffff */
.L_x_3728:
        /* <DEDUP_REMOVED lines=13> */
.L_x_4517:


//--------------------- .text._Z30group_norm_nhwc_fwd_sum_kernelI11Fp16IOBf16WLi196EEv26Group_norm_nhwc_fwd_params --------------------------
	.section	.text._Z30group_norm_nhwc_fwd_sum_kernelI11Fp16IOBf16WLi196EEv26Group_norm_nhwc_fwd_params,"ax",@progbits
	.align	128
        .global         _Z30group_norm_nhwc_fwd_sum_kernelI11Fp16IOBf16WLi196EEv26Group_norm_nhwc_fwd_params
        .type           _Z30group_norm_nhwc_fwd_sum_kernelI11Fp16IOBf16WLi196EEv26Group_norm_nhwc_fwd_params,@function
        .size           _Z30group_norm_nhwc_fwd_sum_kernelI11Fp16IOBf16WLi196EEv26Group_norm_nhwc_fwd_params,(.L_x_4518 - _Z30group_norm_nhwc_fwd_sum_kernelI11Fp16IOBf16WLi196EEv26Group_norm_nhwc_fwd_params)
        .other          _Z30group_norm_nhwc_fwd_sum_kernelI11Fp16IOBf16WLi196EEv26Group_norm_nhwc_fwd_params,@"STO_CUDA_ENTRY STV_DEFAULT"
_Z30group_norm_nhwc_fwd_sum_kernelI11Fp16IOBf16WLi196EEv26Group_norm_nhwc_fwd_params:
.text._Z30group_norm_nhwc_fwd_sum_kernelI11Fp16IOBf16WLi196EEv26Group_norm_nhwc_fwd_params:
        /* <DEDUP_REMOVED lines=40> */
.L_x_3731:
        /* <DEDUP_REMOVED lines=26> */
.L_x_3730:
        /* <DEDUP_REMOVED lines=9> */
.L_x_3732:
        /* <DEDUP_REMOVED lines=95> */
.L_x_3729:
        /* <DEDUP_REMOVED lines=88> */
.L_x_3748:
        /* <DEDUP_REMOVED lines=12> */
.L_x_3736:
[----:B------:R-:W-:Y:S05]  /*10e0*/  BSYNC B0 ;  /* 0x0000000000007941 */ /* 0x000fea0003800000 */
.L_x_3735:
[----:B------:R-:W-:-:S13]  /*10f0*/  R2UR UR4, R3 ;  /* 0x00000000030472ca */ /* 0x000fda00000e0000 */
[----:B------:R-:W-:Y:S05]  /*1100*/  BRA.DIV UR4, `(.L_x_3737) ;  /* 0x0000000e04187947 */ /* 0x000fea000b800000 */
[----:B------:R-:W-:Y:S01]  /*1110*/  NOP ;  /* 0x0000000000007918 */ /* 0x000fe20000000000 */
[----:B------:R1:W-:Y:S04]  /*1120*/  STS [R7+0xc0], R12 ;  /* 0x0000c00c07007388 */ /* 0x0003e80000000800 */
[----:B------:R1:W-:Y:S04]  /*1130*/  STS [R7+0xc4], R9 ;  /* 0x0000c40907007388 */ /* 0x0003e80000000800 */
[----:B------:R1:W-:Y:S01]  /*1140*/  STS [R7+0xc8], R8 ;  /* 0x0000c80807007388 */ /* 0x0003e20000000800 */
[----:B------:R-:W-:Y:S01]  /*1150*/  NOP ;  /* 0x0000000000007918 */ /* 0x000fe20000000000 */
.L_x_3752:
        /* <DEDUP_REMOVED lines=12> */
.L_x_3739:
[----:B------:R-:W-:Y:S05]  /*1220*/  BSYNC B0 ;  /* 0x0000000000007941 */ /* 0x000fea0003800000 */
.L_x_3738:
[----:B------:R-:W-:-:S13]  /*1230*/  R2UR UR4, R3 ;  /* 0x00000000030472ca */ /* 0x000fda00000e0000 */
[----:B------:R-:W-:Y:S05]  /*1240*/  BRA.DIV UR4, `(.L_x_3740) ;  /* 0x0000000a04f87947 */ /* 0x000fea000b800000 */
[----:B------:R-:W-:Y:S01]  /*1250*/  NOP ;  /* 0x0000000000007918 */ /* 0x000fe20000000000 */
[----:B------:R2:W-:Y:S04]  /*1260*/  STS [R7+0xc0], R12 ;  /* 0x0000c00c07007388 */ /* 0x0005e80000000800 */
[----:B------:R2:W-:Y:S04]  /*1270*/  STS [R7+0xc4], R9 ;  /* 0x0000c40907007388 */ /* 0x0005e80000000800 */
[----:B------:R2:W-:Y:S01]  /*1280*/  STS [R7+0xc8], R8 ;  /* 0x0000c80807007388 */ /* 0x0005e20000000800 */
[----:B------:R-:W-:Y:S01]  /*1290*/  NOP ;  /* 0x0000000000007918 */ /* 0x000fe20000000000 */
.L_x_3756:
        /* <DEDUP_REMOVED lines=12> */
.L_x_3742:
[----:B------:R-:W-:Y:S05]  /*1360*/  BSYNC B0 ;  /* 0x0000000000007941 */ /* 0x000fea0003800000 */
.L_x_3741:
[----:B------:R-:W-:-:S13]  /*1370*/  R2UR UR4, R3 ;  /* 0x00000000030472ca */ /* 0x000fda00000e0000 */
[----:B------:R-:W-:Y:S05]  /*1380*/  BRA.DIV UR4, `(.L_x_3743) ;  /* 0x0000000a04d87947 */ /* 0x000fea000b800000 */
[----:B------:R-:W-:Y:S01]  /*1390*/  NOP ;  /* 0x0000000000007918 */ /* 0x000fe20000000000 */
[----:B------:R3:W-:Y:S04]  /*13a0*/  STS [R7+0xc0], R12 ;  /* 0x0000c00c07007388 */ /* 0x0007e80000000800 */
[----:B------:R3:W-:Y:S04]  /*13b0*/  STS [R7+0xc4], R9 ;  /* 0x0000c40907007388 */ /* 0x0007e80000000800 */
[----:B------:R3:W-:Y:S01]  /*13c0*/  STS [R7+0xc8], R8 ;  /* 0x0000c80807007388 */ /* 0x0007e20000000800 */
[----:B------:R-:W-:Y:S01]  /*13d0*/  NOP ;  /* 0x0000000000007918 */ /* 0x000fe20000000000 */
.L_x_3760:
        /* <DEDUP_REMOVED lines=12> */
.L_x_3745:
[----:B------:R-:W-:Y:S05]  /*14a0*/  BSYNC B0 ;  /* 0x0000000000007941 */ /* 0x000fea0003800000 */
.L_x_3744:
        /* <DEDUP_REMOVED lines=25> */
.L_x_3766:
        /* <DEDUP_REMOVED lines=76> */
.L_x_3733:
        /* <DEDUP_REMOVED lines=35> */
.L_x_3734:
[----:B0-----:R-:W-:Y:S05]  /*1d30*/  WARPSYNC.COLLECTIVE R3, `(.L_x_3747) ;  /* 0x0000000003087348 */ /* 0x001fea0003c00000 */
[----:B------:R-:W-:Y:S01]  /*1d40*/  NOP ;  /* 0x0000000000007918 */ /* 0x000fe20000000000 */
[----:B0-----:R-:W-:Y:S01]  /*1d50*/  ENDCOLLECTIVE ;  /* 0x000000000000791b */ /* 0x001fe20003800000 */
.L_x_3747:
[----:B------:R-:W-:Y:S05]  /*1d60*/  BRA `(.L_x_3748) ;  /* 0xfffffff000ac7947 */ /* 0x000fea000383ffff */
.L_x_3737:
[----:B------:R-:W-:Y:S01]  /*1d70*/  BSSY B0, `(.L_x_3749) ;  /* 0x0000004000007945 */ /* 0x000fe20003800000 */
[----:B0-----:R-:W-:Y:S05]  /*1d80*/  WARPSYNC.COLLECTIVE R3, `(.L_x_3750) ;  /* 0x0000000003087348 */ /* 0x001fea0003c00000 */
[----:B------:R-:W-:Y:S01]  /*1d90*/  NOP ;  /* 0x0000000000007918 */ /* 0x000fe20000000000 */
[----:B0-----:R-:W-:Y:S01]  /*1da0*/  ENDCOLLECTIVE ;  /* 0x000000000000791b */ /* 0x001fe20003800000 */
.L_x_3750:
[----:B------:R-:W-:Y:S05]  /*1db0*/  BSYNC B0 ;  /* 0x0000000000007941 */ /* 0x000fea0003800000 */
.L_x_3749:
[----:B------:R0:W-:Y:S04]  /*1dc0*/  STS [R7+0xc0], R12 ;  /* 0x0000c00c07007388 */ /* 0x0001e80000000800 */
[----:B------:R0:W-:Y:S04]  /*1dd0*/  STS [R7+0xc4], R9 ;  /* 0x0000c40907007388 */ /* 0x0001e80000000800 */
[----:B------:R0:W-:Y:S02]  /*1de0*/  STS [R7+0xc8], R8 ;  /* 0x0000c80807007388 */ /* 0x0001e40000000800 */
[----:B0-----:R-:W-:Y:S05]  /*1df0*/  WARPSYNC.COLLECTIVE R3, `(.L_x_3751) ;  /* 0x0000000003087348 */ /* 0x001fea0003c00000 */
[----:B------:R-:W-:Y:S01]  /*1e00*/  NOP ;  /* 0x0000000000007918 */ /* 0x000fe20000000000 */
[----:B0-----:R-:W-:Y:S01]  /*1e10*/  ENDCOLLECTIVE ;  /* 0x000000000000791b */ /* 0x001fe20003800000 */
.L_x_3751:
[----:B------:R-:W-:Y:S05]  /*1e20*/  BRA `(.L_x_3752) ;  /* 0xfffffff000cc7947 */ /* 0x000fea000383ffff */
.L_x_3740:
[----:B------:R-:W-:Y:S01]  /*1e30*/  BSSY B0, `(.L_x_3753) ;  /* 0x0000004000007945 */ /* 0x000fe20003800000 */
[----:B01----:R-:W-:Y:S05]  /*1e40*/  WARPSYNC.COLLECTIVE R3, `(.L_x_3754) ;  /* 0x0000000003087348 */ /* 0x003fea0003c00000 */
[----:B------:R-:W-:Y:S01]  /*1e50*/  NOP ;  /* 0x0000000000007918 */ /* 0x000fe20000000000 */
[----:B01----:R-:W-:Y:S01]  /*1e60*/  ENDCOLLECTIVE ;  /* 0x000000000000791b */ /* 0x003fe20003800000 */
.L_x_3754:
[----:B------:R-:W-:Y:S05]  /*1e70*/  BSYNC B0 ;  /* 0x0000000000007941 */ /* 0x000fea0003800000 */
.L_x_3753:
[----:B------:R0:W-:Y:S04]  /*1e80*/  STS [R7+0xc0], R12 ;  /* 0x0000c00c07007388 */ /* 0x0001e80000000800 */
[----:B------:R0:W-:Y:S04]  /*1e90*/  STS [R7+0xc4], R9 ;  /* 0x0000c40907007388 */ /* 0x0001e80000000800 */
[----:B------:R0:W-:Y:S02]  /*1ea0*/  STS [R7+0xc8], R8 ;  /* 0x0000c80807007388 */ /* 0x0001e40000000800 */
[----:B0-----:R-:W-:Y:S05]  /*1eb0*/  WARPSYNC.COLLECTIVE R3, `(.L_x_3755) ;  /* 0x0000000003087348 */ /* 0x001fea0003c00000 */
[----:B------:R-:W-:Y:S01]  /*1ec0*/  NOP ;  /* 0x0000000000007918 */ /* 0x000fe20000000000 */
[----:B0-----:R-:W-:Y:S01]  /*1ed0*/  ENDCOLLECTIVE ;  /* 0x000000000000791b */ /* 0x001fe20003800000 */
.L_x_3755:
[----:B------:R-:W-:Y:S05]  /*1ee0*/  BRA `(.L_x_3756) ;  /* 0xfffffff000ec7947 */ /* 0x000fea000383ffff */
.L_x_3743:
[----:B------:R-:W-:Y:S01]  /*1ef0*/  BSSY B0, `(.L_x_3757) ;  /* 0x0000004000007945 */ /* 0x000fe20003800000 */
[----:B012---:R-:W-:Y:S05]  /*1f00*/  WARPSYNC.COLLECTIVE R3, `(.L_x_3758) ;  /* 0x0000000003087348 */ /* 0x007fea0003c00000 */
[----:B------:R-:W-:Y:S01]  /*1f10*/  NOP ;  /* 0x0000000000007918 */ /* 0x000fe20000000000 */
[----:B012---:R-:W-:Y:S01]  /*1f20*/  ENDCOLLECTIVE ;  /* 0x000000000000791b */ /* 0x007fe20003800000 */
.L_x_3758:
[----:B------:R-:W-:Y:S05]  /*1f30*/  BSYNC B0 ;  /* 0x0000000000007941 */ /* 0x000fea0003800000 */
.L_x_3757:
[----:B------:R0:W-:Y:S04]  /*1f40*/  STS [R7+0xc0], R12 ;  /* 0x0000c00c07007388 */ /* 0x0001e80000000800 */
[----:B------:R0:W-:Y:S04]  /*1f50*/  STS [R7+0xc4], R9 ;  /* 0x0000c40907007388 */ /* 0x0001e80000000800 */
[----:B------:R0:W-:Y:S02]  /*1f60*/  STS [R7+0xc8], R8 ;  /* 0x0000c80807007388 */ /* 0x0001e40000000800 */
[----:B0-----:R-:W-:Y:S05]  /*1f70*/  WARPSYNC.COLLECTIVE R3, `(.L_x_3759) ;  /* 0x0000000003087348 */ /* 0x001fea0003c00000 */
[----:B------:R-:W-:Y:S01]  /*1f80*/  NOP ;  /* 0x0000000000007918 */ /* 0x000fe20000000000 */
[----:B0-----:R-:W-:Y:S01]  /*1f90*/  ENDCOLLECTIVE ;  /* 0x000000000000791b */ /* 0x001fe20003800000 */
.L_x_3759:
[----:B------:R-:W-:Y:S05]  /*1fa0*/  BRA `(.L_x_3760) ;  /* 0xfffffff4000c7947 */ /* 0x000fea000383ffff */
.L_x_3746:
[----:B------:R-:W-:Y:S01]  /*1fb0*/  BSSY B0, `(.L_x_3761) ;  /* 0x0000005000007945 */ /* 0x000fe20003800000 */
[----:B------:R-:W-:-:S13]  /*1fc0*/  ISETP.GE.U32.AND P0, PT, R2, 0x10, PT ;  /* 0x000000100200780c */ /* 0x000fda0003f06070 */
[----:B0123--:R-:W-:Y:S05]  /*1fd0*/  WARPSYNC.COLLECTIVE R3, `(.L_x_3762) ;  /* 0x0000000003087348 */ /* 0x00ffea0003c00000 */
[----:B------:R-:W-:Y:S01]  /*1fe0*/  NOP ;  /* 0x0000000000007918 */ /* 0x000fe20000000000 */
[----:B0123--:R-:W-:Y:S01]  /*1ff0*/  ENDCOLLECTIVE ;  /* 0x000000000000791b */ /* 0x00ffe20003800000 */
.L_x_3762:
[----:B------:R-:W-:Y:S05]  /*2000*/  BSYNC B0 ;  /* 0x0000000000007941 */ /* 0x000fea0003800000 */
.L_x_3761:
[----:B------:R0:W-:Y:S01]  /*2010*/  STS [R7+0xc0], R12 ;  /* 0x0000c00c07007388 */ /* 0x0001e20000000800 */
[----:B------:R-:W-:-:S03]  /*2020*/  ISETP.NE.OR P1, PT, R12, RZ, !P0 ;  /* 0x000000ff0c00720c */ /* 0x000fc60004725670 */
[----:B------:R0:W-:Y:S04]  /*2030*/  STS [R7+0xc4], R9 ;  /* 0x0000c40907007388 */ /* 0x0001e80000000800 */
[----:B------:R0:W-:Y:S06]  /*2040*/  STS [R7+0xc8], R8 ;  /* 0x0000c80807007388 */ /* 0x0001ec0000000800 */
[----:B0-----:R-:W-:Y:S05]  /*2050*/  WARPSYNC.COLLECTIVE R3, `(.L_x_3763) ;  /* 0x0000000003087348 */ /* 0x001fea0003c00000 */
[----:B------:R-:W-:Y:S01]  /*2060*/  NOP ;  /* 0x0000000000007918 */ /* 0x000fe20000000000 */
[----:B0-----:R-:W-:Y:S01]  /*2070*/  ENDCOLLECTIVE ;  /* 0x000000000000791b */ /* 0x001fe20003800000 */
.L_x_3763:
        /* <DEDUP_REMOVED lines=9> */
.L_x_3764:
        /* <DEDUP_REMOVED lines=9> */
.L_x_3765:
[----:B------:R-:W-:Y:S05]  /*21a0*/  BRA `(.L_x_3766) ;  /* 0xfffffff400247947 */ /* 0x000fea000383ffff */
.L_x_3767:
        /* <DEDUP_REMOVED lines=13> */
.L_x_4518:


//--------------------- .text._Z30group_norm_nhwc_fwd_sum_kernelI11Fp16IOBf16WLi168EEv26Group_norm_nhwc_fwd_params --------------------------
	.section	.text._Z30group_norm_nhwc_fwd_sum_kernelI11Fp16IOBf16WLi168EEv26Group_norm_nhwc_fwd_params,"ax",@progbits
	.align	128
        .global         _Z30group_norm_nhwc_fwd_sum_kernelI11Fp16IOBf16WLi168EEv26Group_norm_nhwc_fwd_params
        .type           _Z30group_norm_nhwc_fwd_sum_kernelI11Fp16IOBf16WLi168EEv26Group_norm_nhwc_fwd_params,@function
        .size           _Z30group_norm_nhwc_fwd_sum_kernelI11Fp16IOBf16WLi168EEv26Group_norm_nhwc_fwd_params,(.L_x_4519 - _Z30group_norm_nhwc_fwd_sum_kernelI11Fp16IOBf16WLi168EEv26Group_norm_nhwc_fwd_params)
        .other          _Z30group_norm_nhwc_fwd_sum_kernelI11Fp16IOBf16WLi168EEv26Group_norm_nhwc_fwd_params,@"STO_CUDA_ENTRY STV_DEFAULT"
_Z30group_norm_nhwc_fwd_sum_kernelI11Fp16IOBf16WLi168EEv26Group_norm_nhwc_fwd_params:
.text._Z30group_norm_nhwc_fwd_sum_kernelI11Fp16IOBf16WLi168EEv26Group_norm_nhwc_fwd_params:
        /* <DEDUP_REMOVED lines=40> */
.L_x_3770:
        /* <DEDUP_REMOVED lines=26> */
.L_x_3769:
        /* <DEDUP_REMOVED lines=9> */
.L_x_3771:
        /* <DEDUP_REMOVED lines=95> */
.L_x_3768:
        /* <DEDUP_REMOVED lines=84> */
.L_x_3787:
        /* <DEDUP_REMOVED lines=12> */
.L_x_3775:
[----:B------:R-:W-:Y:S05]  /*10a0*/  BSYNC B0 ;  /* 0x0000000000007941 */ /* 0x000fea0003800000 */
.L_x_3774:
[----:B------:R-:W-:-:S13]  /*10b0*/  R2UR UR5, R3 ;  /* 0x00000000030572ca */ /* 0x000fda00000e0000 */
[----:B------:R-:W-:Y:S05]  /*10c0*/  BRA.DIV UR5, `(.L_x_3776) ;  /* 0x0000000e050c7947 */ /* 0x000fea000b800000 */
[----:B------:R-:W-:Y:S01]  /*10d0*/  NOP ;  /* 0x0000000000007918 */ /* 0x000fe20000000000 */
[----:B------:R1:W-:Y:S04]  /*10e0*/  STS [R9+0xc0], R16 ;  /* 0x0000c01009007388 */ /* 0x0003e80000000800 */
[----:B------:R1:W-:Y:S04]  /*10f0*/  STS [R9+0xc4], R10 ;  /* 0x0000c40a09007388 */ /* 0x0003e80000000800 */
[----:B------:R1:W-:Y:S01]  /*1100*/  STS [R9+0xc8], R11 ;  /* 0x0000c80b09007388 */ /* 0x0003e20000000800 */
[----:B------:R-:W-:Y:S01]  /*1110*/  NOP ;  /* 0x0000000000007918 */ /* 0x000fe20000000000 */
.L_x_3791:
        /* <DEDUP_REMOVED lines=12> */
.L_x_3778:
[----:B------:R-:W-:Y:S05]  /*11e0*/  BSYNC B0 ;  /* 0x0000000000007941 */ /* 0x000fea0003800000 */
.L_x_3777:
[----:B------:R-:W-:-:S13]  /*11f0*/  R2UR UR5, R3 ;  /* 0x00000000030572ca */ /* 0x000fda00000e0000 */
[----:B------:R-:W-:Y:S05]  /*1200*/  BRA.DIV UR5, `(.L_x_3779) ;  /* 0x0000000a05ec7947 */ /* 0x000fea000b800000 */
[----:B------:R-:W-:Y:S01]  /*1210*/  NOP ;  /* 0x0000000000007918 */ /* 0x000fe20000000000 */
[----:B------:R2:W-:Y:S04]  /*1220*/  STS [R9+0xc0], R16 ;  /* 0x0000c01009007388 */ /* 0x0005e80000000800 */
[----:B------:R2:W-:Y:S04]  /*1230*/  STS [R9+0xc4], R10 ;  /* 0x0000c40a09007388 */ /* 0x0005e80000000800 */
[----:B------:R2:W-:Y:S01]  /*1240*/  STS [R9+0xc8], R11 ;  /* 0x0000c80b09007388 */ /* 0x0005e20000000800 */
[----:B------:R-:W-:Y:S01]  /*1250*/  NOP ;  /* 0x0000000000007918 */ /* 0x000fe20000000000 */
.L_x_3795:
        /* <DEDUP_REMOVED lines=12> */
.L_x_3781:
[----:B------:R-:W-:Y:S05]  /*1320*/  BSYNC B0 ;  /* 0x0000000000007941 */ /* 0x000fea0003800000 */
.L_x_3780:
[----:B------:R-:W-:-:S13]  /*1330*/  R2UR UR5, R3 ;  /* 0x00000000030572ca */ /* 0x000fda00000e0000 */
[----:B------:R-:W-:Y:S05]  /*1340*/  BRA.DIV UR5, `(.L_x_3782) ;  /* 0x0000000a05cc7947 */ /* 0x000fea000b800000 */
[----:B------:R-:W-:Y:S01]  /*1350*/  NOP ;  /* 0x0000000000007918 */ /* 0x000fe20000000000 */
[----:B------:R3:W-:Y:S04]  /*1360*/  STS [R9+0xc0], R16 ;  /* 0x0000c01009007388 */ /* 0x0007e80000000800 */
[----:B------:R3:W-:Y:S04]  /*1370*/  STS [R9+0xc4], R10 ;  /* 0x0000c40a09007388 */ /* 0x0007e80000000800 */
[----:B------:R3:W-:Y:S01]  /*1380*/  STS [R9+0xc8], R11 ;  /* 0x0000c80b09007388 */ /* 0x0007e20000000800 */
[----:B------:R-:W-:Y:S01]  /*1390*/  NOP ;  /* 0x0000000000007918 */ /* 0x000fe20000000000 */
.L_x_3799:
        /* <DEDUP_REMOVED lines=12> */
.L_x_3784:
[----:B------:R-:W-:Y:S05]  /*1460*/  BSYNC B0 ;  /* 0x0000000000007941 */ /* 0x000fea0003800000 */
.L_x_3783:
        /* <DEDUP_REMOVED lines=25> */
.L_x_3805:
        /* <DEDUP_REMOVED lines=72> */
.L_x_3772:
        /* <DEDUP_REMOVED lines=36> */
.L_x_3773:
[----:B0-----:R-:W-:Y:S05]  /*1cc0*/  WARPSYNC.COLLECTIVE R3, `(.L_x_3786) ;  /* 0x0000000003087348 */ /* 0x001fea0003c00000 */
[----:B------:R-:W-:Y:S01]  /*1cd0*/  NOP ;  /* 0x0000000000007918 */ /* 0x000fe20000000000 */
[----:B0-----:R-:W-:Y:S01]  /*1ce0*/  ENDCOLLECTIVE ;  /* 0x000000000000791b */ /* 0x001fe20003800000 */
.L_x_3786:
[----:B------:R-:W-:Y:S05]  /*1cf0*/  BRA `(.L_x_3787) ;  /* 0xfffffff000b87947 */ /* 0x000fea000383ffff */
.L_x_3776:
[----:B------:R-:W-:Y:S01]  /*1d00*/  BSSY B0, `(.L_x_3788) ;  /* 0x0000004000007945 */ /* 0x000fe20003800000 */
[----:B0-----:R-:W-:Y:S05]  /*1d10*/  WARPSYNC.COLLECTIVE R3, `(.L_x_3789) ;  /* 0x0000000003087348 */ /* 0x001fea0003c00000 */
[----:B------:R-:W-:Y:S01]  /*1d20*/  NOP ;  /* 0x0000000000007918 */ /* 0x000fe20000000000 */
[----:B0-----:R-:W-:Y:S01]  /*1d30*/  ENDCOLLECTIVE ;  /* 0x000000000000791b */ /* 0x001fe20003800000 */
.L_x_3789:
[----:B------:R-:W-:Y:S05]  /*1d40*/  BSYNC B0 ;  /* 0x0000000000007941 */ /* 0x000fea0003800000 */
.L_x_3788:
[----:B------:R0:W-:Y:S04]  /*1d50*/  STS [R9+0xc0], R16 ;  /* 0x0000c01009007388 */ /* 0x0001e80000000800 */
[----:B------:R0:W-:Y:S04]  /*1d60*/  STS [R9+0xc4], R10 ;  /* 0x0000c40a09007388 */ /* 0x0001e80000000800 */
[----:B------:R0:W-:Y:S02]  /*1d70*/  STS [R9+0xc8], R11 ;  /* 0x0000c80b09007388 */ /* 0x0001e40000000800 */
[----:B0-----:R-:W-:Y:S05]  /*1d80*/  WARPSYNC.COLLECTIVE R3, `(.L_x_3790) ;  /* 0x0000000003087348 */ /* 0x001fea0003c00000 */
[----:B------:R-:W-:Y:S01]  /*1d90*/  NOP ;  /* 0x0000000000007918 */ /* 0x000fe20000000000 */
[----:B0-----:R-:W-:Y:S01]  /*1da0*/  ENDCOLLECTIVE ;  /* 0x000000000000791b */ /* 0x001fe20003800000 */
.L_x_3790:
[----:B------:R-:W-:Y:S05]  /*1db0*/  BRA `(.L_x_3791) ;  /* 0xfffffff000d87947 */ /* 0x000fea000383ffff */
.L_x_3779:
[----:B------:R-:W-:Y:S01]  /*1dc0*/  BSSY B0, `(.L_x_3792) ;  /* 0x0000004000007945 */ /* 0x000fe20003800000 */
[----:B01----:R-:W-:Y:S05]  /*1dd0*/  WARPSYNC.COLLECTIVE R3, `(.L_x_3793) ;  /* 0x0000000003087348 */ /* 0x003fea0003c00000 */
[----:B------:R-:W-:Y:S01]  /*1de0*/  NOP ;  /* 0x0000000000007918 */ /* 0x000fe20000000000 */
[----:B01----:R-:W-:Y:S01]  /*1df0*/  ENDCOLLECTIVE ;  /* 0x000000000000791b */ /* 0x003fe20003800000 */
.L_x_3793:
[----:B------:R-:W-:Y:S05]  /*1e00*/  BSYNC B0 ;  /* 0x0000000000007941 */ /* 0x000fea0003800000 */
.L_x_3792:
[----:B------:R0:W-:Y:S04]  /*1e10*/  STS [R9+0xc0], R16 ;  /* 0x0000c01009007388 */ /* 0x0001e80000000800 */
[----:B------:R0:W-:Y:S04]  /*1e20*/  STS [R9+0xc4], R10 ;  /* 0x0000c40a09007388 */ /* 0x0001e80000000800 */
[----:B------:R0:W-:Y:S02]  /*1e30*/  STS [R9+0xc8], R11 ;  /* 0x0000c80b09007388 */ /* 0x0001e40000000800 */
[----:B0-----:R-:W-:Y:S05]  /*1e40*/  WARPSYNC.COLLECTIVE R3, `(.L_x_3794) ;  /* 0x0000000003087348 */ /* 0x001fea0003c00000 */
[----:B------:R-:W-:Y:S01]  /*1e50*/  NOP ;  /* 0x0000000000007918 */ /* 0x000fe20000000000 */
[----:B0-----:R-:W-:Y:S01]  /*1e60*/  ENDCOLLECTIVE ;  /* 0x000000000000791b */ /* 0x001fe20003800000 */
.L_x_3794:
[----:B------:R-:W-:Y:S05]  /*1e70*/  BRA `(.L_x_3795) ;  /* 0xfffffff000f87947 */ /* 0x000fea000383ffff */
.L_x_3782:
[----:B------:R-:W-:Y:S01]  /*1e80*/  BSSY B0, `(.L_x_3796) ;  /* 0x0000004000007945 */ /* 0x000fe20003800000 */
[----:B012---:R-:W-:Y:S05]  /*1e90*/  WARPSYNC.COLLECTIVE R3, `(.L_x_3797) ;  /* 0x0000000003087348 */ /* 0x007fea0003c00000 */
[----:B------:R-:W-:Y:S01]  /*1ea0*/  NOP ;  /* 0x0000000000007918 */ /* 0x000fe20000000000 */
[----:B012---:R-:W-:Y:S01]  /*1eb0*/  ENDCOLLECTIVE ;  /* 0x000000000000791b */ /* 0x007fe20003800000 */
.L_x_3797:
[----:B------:R-:W-:Y:S05]  /*1ec0*/  BSYNC B0 ;  /* 0x0000000000007941 */ /* 0x000fea0003800000 */
.L_x_3796:
[----:B------:R0:W-:Y:S04]  /*1ed0*/  STS [R9+0xc0], R16 ;  /* 0x0000c01009007388 */ /* 0x0001e80000000800 */
[----:B------:R0:W-:Y:S04]  /*1ee0*/  STS [R9+0xc4], R10 ;  /* 0x0000c40a09007388 */ /* 0x0001e80000000800 */
[----:B------:R0:W-:Y:S02]  /*1ef0*/  STS [R9+0xc8], R11 ;  /* 0x0000c80b09007388 */ /* 0x0001e40000000800 */
[----:B0-----:R-:W-:Y:S05]  /*1f00*/  WARPSYNC.COLLECTIVE R3, `(.L_x_3798) ;  /* 0x0000000003087348 */ /* 0x001fea0003c00000 */
[----:B------:R-:W-:Y:S01]  /*1f10*/  NOP ;  /* 0x0000000000007918 */ /* 0x000fe20000000000 */
[----:B0-----:R-:W-:Y:S01]  /*1f20*/  ENDCOLLECTIVE ;  /* 0x000000000000791b */ /* 0x001fe20003800000 */
.L_x_3798:
[----:B------:R-:W-:Y:S05]  /*1f30*/  BRA `(.L_x_3799) ;  /* 0xfffffff400187947 */ /* 0x000fea000383ffff */
.L_x_3785:
[----:B------:R-:W-:Y:S01]  /*1f40*/  BSSY B0, `(.L_x_3800) ;  /* 0x0000005000007945 */ /* 0x000fe20003800000 */
[----:B------:R-:W-:-:S13]  /*1f50*/  ISETP.GE.U32.AND P0, PT, R2, 0x10, PT ;  /* 0x000000100200780c */ /* 0x000fda0003f06070 */
[----:B0123--:R-:W-:Y:S05]  /*1f60*/  WARPSYNC.COLLECTIVE R3, `(.L_x_3801) ;  /* 0x0000000003087348 */ /* 0x00ffea0003c00000 */
[----:B------:R-:W-:Y:S01]  /*1f70*/  NOP ;  /* 0x0000000000007918 */ /* 0x000fe20000000000 */
[----:B0123--:R-:W-:Y:S01]  /*1f80*/  ENDCOLLECTIVE ;  /* 0x000000000000791b */ /* 0x00ffe20003800000 */
.L_x_3801:
[----:B------:R-:W-:Y:S05]  /*1f90*/  BSYNC B0 ;  /* 0x0000000000007941 */ /* 0x000fea0003800000 */
.L_x_3800:
[----:B------:R0:W-:Y:S01]  /*1fa0*/  STS [R9+0xc0], R16 ;  /* 0x0000c01009007388 */ /* 0x0001e20000000800 */
[----:B------:R-:W-:-:S03]  /*1fb0*/  ISETP.NE.OR P1, PT, R16, RZ, !P0 ;  /* 0x000000ff1000720c */ /* 0x000fc60004725670 */
[----:B------:R0:W-:Y:S04]  /*1fc0*/  STS [R9+0xc4], R10 ;  /* 0x0000c40a09007388 */ /* 0x0001e80000000800 */
[----:B------:R0:W-:Y:S06]  /*1fd0*/  STS [R9+0xc8], R11 ;  /* 0x0000c80b09007388 */ /* 0x0001ec0000000800 */
[----:B0-----:R-:W-:Y:S05]  /*1fe0*/  WARPSYNC.COLLECTIVE R3, `(.L_x_3802) ;  /* 0x0000000003087348 */ /* 0x001fea0003c00000 */
[----:B------:R-:W-:Y:S01]  /*1ff0*/  NOP ;  /* 0x0000000000007918 */ /* 0x000fe20000000000 */
[----:B0-----:R-:W-:Y:S01]  /*2000*/  ENDCOLLECTIVE ;  /* 0x000000000000791b */ /* 0x001fe20003800000 */
.L_x_3802:
        /* <DEDUP_REMOVED lines=9> */
.L_x_3803:
        /* <DEDUP_REMOVED lines=9> */
.L_x_3804:
[----:B------:R-:W-:Y:S05]  /*2130*/  BRA `(.L_x_3805) ;  /* 0xfffffff400307947 */ /* 0x000fea000383ffff */
.L_x_3806:
        /* <DEDUP_REMOVED lines=12> */
.L_x_4519:


//--------------------- .text._Z30group_norm_nhwc_fwd_sum_kernelI11Fp16IOBf16WLi64EEv26Group_norm_nhwc_fwd_params --------------------------
	.section	.text._Z30group_norm_nhwc_fwd_sum_kernelI11Fp16IOBf16WLi64EEv26Group_norm_nhwc_fwd_params,"ax",@progbits
	.align	128
        .global         _Z30group_norm_nhwc_fwd_sum_kernelI11Fp16IOBf16WLi64EEv26Group_norm_nhwc_fwd_params
        .type           _Z30group_norm_nhwc_fwd_sum_kernelI11Fp16IOBf16WLi64EEv26Group_norm_nhwc_fwd_params,@function
        .size           _Z30group_norm_nhwc_fwd_sum_kernelI11Fp16IOBf16WLi64EEv26Group_norm_nhwc_fwd_params,(.L_x_4520 - _Z30group_norm_nhwc_fwd_sum_kernelI11Fp16IOBf16WLi64EEv26Group_norm_nhwc_fwd_params)
        .other          _Z30group_norm_nhwc_fwd_sum_kernelI11Fp16IOBf16WLi64EEv26Group_norm_nhwc_fwd_params,@"STO_CUDA_ENTRY STV_DEFAULT"
_Z30group_norm_nhwc_fwd_sum_kernelI11Fp16IOBf16WLi64EEv26Group_norm_nhwc_fwd_params:
.text._Z30group_norm_nhwc_fwd_sum_kernelI11Fp16IOBf16WLi64EEv26Group_norm_nhwc_fwd_params:
        /* <DEDUP_REMOVED lines=40> */
.L_x_3809:
        /* <DEDUP_REMOVED lines=27> */
.L_x_3808:
        /* <DEDUP_REMOVED lines=14> */
.L_x_3810:
        /* <DEDUP_REMOVED lines=94> */
.L_x_3807:
        /* <DEDUP_REMOVED lines=99> */
.L_x_3831:
        /* <DEDUP_REMOVED lines=13> */
.L_x_3811:
        /* <DEDUP_REMOVED lines=34> */
.L_x_3812:
        /* <DEDUP_REMOVED lines=9> */
.L_x_3813:
[----:B------:R-:W-:Y:S01]  /*14a0*/  IMAD.MOV.U32 R22, RZ, RZ, R15 ;  /* 0x000000ffff167224 */ /* 0x000fe200078e000f */
[----:B------:R-:W-:-:S07]  /*14b0*/  MOV R17, R19 ;  /* 0x0000001300117202 */ /* 0x000fce0000000f00 */
[----:B------:R-:W-:Y:S05]  /*14c0*/  WARPSYNC.COLLECTIVE R21, `(.L_x_3814) ;  /* 0x0000000015087348 */ /* 0x000fea0003c00000 */
[----:B------:R0:W1:Y:S02]  /*14d0*/  SHFL.UP P0, R19, R22, R23, R24 ;  /* 0x0400001716137389 */ /* 0x0000640000000018 */
[----:B01----:R-:W-:Y:S01]  /*14e0*/  ENDCOLLECTIVE ;  /* 0x000000000000791b */ /* 0x003fe20003800000 */
.L_x_3814:
[----:B------:R-:W-:Y:S01]  /*14f0*/  @P3 IADD3 R0, R0, R17, RZ ;  /* 0x0000001100003210 */ /* 0x000fe20007ffe0ff */
[----:B------:R-:W-:Y:S01]  /*1500*/  IMAD.MOV.U32 R22, RZ, RZ, R16 ;  /* 0x000000ffff167224 */ /* 0x000fe200078e0010 */
[----:B------:R-:W-:-:S07]  /*1510*/  MOV R18, R19 ;  /* 0x0000001300127202 */ /* 0x000fce0000000f00 */
[----:B------:R-:W-:Y:S05]  /*1520*/  WARPSYNC.COLLECTIVE R21, `(.L_x_3815) ;  /* 0x0000000015087348 */ /* 0x000fea0003c00000 */
[----:B------:R0:W1:Y:S02]  /*1530*/  SHFL.UP P0, R19, R22, R23, R24 ;  /* 0x0400001716137389 */ /* 0x0000640000000018 */
[----:B01----:R-:W-:Y:S01]  /*1540*/  ENDCOLLECTIVE ;  /* 0x000000000000791b */ /* 0x003fe20003800000 */
.L_x_3815:
        /* <DEDUP_REMOVED lines=9> */
.L_x_3816:
[----:B------:R-:W-:Y:S02]  /*15e0*/  ISETP.GE.AND P3, PT, R14, 0x2, PT ;  /* 0x000000020e00780c */ /* 0x000fe40003f66270 */
[----:B------:R-:W-:Y:S02]  /*15f0*/  ISETP.NE.AND P2, PT, R0, RZ, PT ;  /* 0x000000ff0000720c */ /* 0x000fe40003f45270 */
[----:B------:R-:W-:Y:S01]  /*1600*/  MOV R22, R15 ;  /* 0x0000000f00167202 */ /* 0x000fe20000000f00 */
[----:B------:R-:W-:-:S10]  /*1610*/  IMAD.MOV.U32 R17, RZ, RZ, R19 ;  /* 0x000000ffff117224 */ /* 0x000fd400078e0013 */
[----:B------:R-:W-:Y:S05]  /*1620*/  WARPSYNC.COLLECTIVE R21, `(.L_x_3817) ;  /* 0x0000000015087348 */ /* 0x000fea0003c00000 */
[----:B------:R0:W1:Y:S02]  /*1630*/  SHFL.UP P0, R19, R22, R23, R24 ;  /* 0x0400001716137389 */ /* 0x0000640000000018 */
[----:B01----:R-:W-:Y:S01]  /*1640*/  ENDCOLLECTIVE ;  /* 0x000000000000791b */ /* 0x003fe20003800000 */
.L_x_3817:
[----:B------:R-:W-:Y:S01]  /*1650*/  @P3 IMAD.IADD R0, R0, 0x1, R17 ;  /* 0x0000000100003824 */ /* 0x000fe200078e0211 */
[----:B------:R-:W-:Y:S01]  /*1660*/  MOV R22, R16 ;  /* 0x0000001000167202 */ /* 0x000fe20000000f00 */
[----:B------:R-:W-:-:S07]  /*1670*/  IMAD.MOV.U32 R18, RZ, RZ, R19 ;  /* 0x000000ffff127224 */ /* 0x000fce00078e0013 */
[----:B------:R-:W-:Y:S05]  /*1680*/  WARPSYNC.COLLECTIVE R21, `(.L_x_3818) ;  /* 0x0000000015087348 */ /* 0x000fea0003c00000 */
[----:B------:R0:W1:Y:S02]  /*1690*/  SHFL.UP P0, R19, R22, R23, R24 ;  /* 0x0400001716137389 */ /* 0x0000640000000018 */
[----:B01----:R-:W-:Y:S01]  /*16a0*/  ENDCOLLECTIVE ;  /* 0x000000000000791b */ /* 0x003fe20003800000 */
.L_x_3818:
        /* <DEDUP_REMOVED lines=9> */
.L_x_3819:
[----:B------:R-:W-:Y:S02]  /*1740*/  ISETP.GE.AND P3, PT, R14, 0x4, PT ;  /* 0x000000040e00780c */ /* 0x000fe40003f66270 */
[----:B------:R-:W-:Y:S01]  /*1750*/  ISETP.NE.AND P2, PT, R0, RZ, PT ;  /* 0x000000ff0000720c */ /* 0x000fe20003f45270 */
[----:B------:R-:W-:Y:S01]  /*1760*/  IMAD.MOV.U32 R22, RZ, RZ, R15 ;  /* 0x000000ffff167224 */ /* 0x000fe200078e000f */
[----:B------:R-:W-:-:S11]  /*1770*/  MOV R17, R19 ;  /* 0x0000001300117202 */ /* 0x000fd60000000f00 */
[----:B------:R-:W-:Y:S05]  /*1780*/  WARPSYNC.COLLECTIVE R21, `(.L_x_3820) ;  /* 0x0000000015087348 */ /* 0x000fea0003c00000 */
[----:B------:R0:W1:Y:S02]  /*1790*/  SHFL.UP P0, R19, R22, R23, R24 ;  /* 0x0400001716137389 */ /* 0x0000640000000018 */
[----:B01----:R-:W-:Y:S01]  /*17a0*/  ENDCOLLECTIVE ;  /* 0x000000000000791b */ /* 0x003fe20003800000 */
.L_x_3820:
[----:B------:R-:W-:Y:S01]  /*17b0*/  @P3 IADD3 R0, R0, R17, RZ ;  /* 0x0000001100003210 */ /* 0x000fe20007ffe0ff */
[----:B------:R-:W-:Y:S01]  /*17c0*/  IMAD.MOV.U32 R22, RZ, RZ, R16 ;  /* 0x000000ffff167224 */ /* 0x000fe200078e0010 */
[----:B------:R-:W-:-:S07]  /*17d0*/  MOV R18, R19 ;  /* 0x0000001300127202 */ /* 0x000fce0000000f00 */
[----:B------:R-:W-:Y:S05]  /*17e0*/  WARPSYNC.COLLECTIVE R21, `(.L_x_3821) ;  /* 0x0000000015087348 */ /* 0x000fea0003c00000 */
[----:B------:R0:W1:Y:S02]  /*17f0*/  SHFL.UP P0, R19, R22, R23, R24 ;  /* 0x0400001716137389 */ /* 0x0000640000000018 */
[----:B01----:R-:W-:Y:S01]  /*1800*/  ENDCOLLECTIVE ;  /* 0x000000000000791b */ /* 0x003fe20003800000 */
.L_x_3821:
        /* <DEDUP_REMOVED lines=9> */
.L_x_3822:
[----:B------:R-:W-:Y:S02]  /*18a0*/  ISETP.GE.AND P3, PT, R14, 0x8, PT ;  /* 0x000000080e00780c */ /* 0x000fe40003f66270 */
[----:B------:R-:W-:Y:S02]  /*18b0*/  ISETP.NE.AND P2, PT, R0, RZ, PT ;  /* 0x000000ff0000720c */ /* 0x000fe40003f45270 */
[----:B------:R-:W-:Y:S01]  /*18c0*/  MOV R22, R15 ;  /* 0x0000000f00167202 */ /* 0x000fe20000000f00 */
[----:B------:R-:W-:-:S10]  /*18d0*/  IMAD.MOV.U32 R17, RZ, RZ, R19 ;  /* 0x000000ffff117224 */ /* 0x000fd400078e0013 */
[----:B------:R-:W-:Y:S05]  /*18e0*/  WARPSYNC.COLLECTIVE R21, `(.L_x_3823) ;  /* 0x0000000015087348 */ /* 0x000fea0003c00000 */
[----:B------:R0:W1:Y:S02]  /*18f0*/  SHFL.UP P0, R19, R22, R23, R24 ;  /* 0x0400001716137389 */ /* 0x0000640000000018 */
[----:B01----:R-:W-:Y:S01]  /*1900*/  ENDCOLLECTIVE ;  /* 0x000000000000791b */ /* 0x003fe20003800000 */
.L_x_3823:
[----:B------:R-:W-:Y:S01]  /*1910*/  @P3 IMAD.IADD R0, R0, 0x1, R17 ;  /* 0x0000000100003824 */ /* 0x000fe200078e0211 */
[----:B------:R-:W-:Y:S01]  /*1920*/  MOV R22, R16 ;  /* 0x0000001000167202 */ /* 0x000fe20000000f00 */
[----:B------:R-:W-:-:S07]  /*1930*/  IMAD.MOV.U32 R18, RZ, RZ, R19 ;  /* 0x000000ffff127224 */ /* 0x000fce00078e0013 */
[----:B------:R-:W-:Y:S05]  /*1940*/  WARPSYNC.COLLECTIVE R21, `(.L_x_3824) ;  /* 0x0000000015087348 */ /* 0x000fea0003c00000 */
[----:B------:R0:W1:Y:S02]  /*1950*/  SHFL.UP P0, R19, R22, R23, R24 ;  /* 0x0400001716137389 */ /* 0x0000640000000018 */
[----:B01----:R-:W-:Y:S01]  /*1960*/  ENDCOLLECTIVE ;  /* 0x000000000000791b */ /* 0x003fe20003800000 */
.L_x_3824:
        /* <DEDUP_REMOVED lines=9> */
.L_x_3825:
[----:B------:R-:W-:Y:S01]  /*1a00*/  ISETP.GE.AND P2, PT, R14, 0x10, PT ;  /* 0x000000100e00780c */ /* 0x000fe20003f46270 */
[----:B------:R-:W-:Y:S01]  /*1a10*/  IMAD.MOV.U32 R22, RZ, RZ, R15 ;  /* 0x000000ffff167224 */ /* 0x000fe200078e000f */
[----:B------:R-:W-:-:S11]  /*1a20*/  MOV R17, R19 ;  /* 0x0000001300117202 */ /* 0x000fd60000000f00 */
[----:B------:R-:W-:Y:S05]  /*1a30*/  WARPSYNC.COLLECTIVE R21, `(.L_x_3826) ;  /* 0x0000000015087348 */ /* 0x000fea0003c00000 */
[----:B------:R0:W1:Y:S02]  /*1a40*/  SHFL.UP P0, R19, R22, R23, R24 ;  /* 0x0400001716137389 */ /* 0x0000640000000018 */
[----:B01----:R-:W-:Y:S01]  /*1a50*/  ENDCOLLECTIVE ;  /* 0x000000000000791b */ /* 0x003fe20003800000 */
.L_x_3826:
[----:B------:R-:W-:Y:S01]  /*1a60*/  IMAD.MOV.U32 R22, RZ, RZ, R16 ;  /* 0x000000ffff167224 */ /* 0x000fe200078e0010 */
[----:B------:R-:W-:-:S07]  /*1a70*/  MOV R18, R19 ;  /* 0x0000001300127202 */ /* 0x000fce0000000f00 */
[----:B------:R-:W-:Y:S05]  /*1a80*/  WARPSYNC.COLLECTIVE R21, `(.L_x_3827) ;  /* 0x0000000015087348 */ /* 0x000fea0003c00000 */
[----:B------:R0:W1:Y:S02]  /*1a90*/  SHFL.UP P0, R19, R22, R23, R24 ;  /* 0x0400001716137389 */ /* 0x0000640000000018 */
[----:B01----:R-:W-:Y:S01]  /*1aa0*/  ENDCOLLECTIVE ;  /* 0x000000000000791b */ /* 0x003fe20003800000 */
.L_x_3827:
        /* <DEDUP_REMOVED lines=11> */
.L_x_3828:
[----:B------:R-:W-:Y:S01]  /*1b60*/  MOV R22, R15 ;  /* 0x0000000f00167202 */ /* 0x000fe20000000f00 */
[----:B------:R-:W-:-:S07]  /*1b70*/  IMAD.MOV.U32 R17, RZ, RZ, R19 ;  /* 0x000000ffff117224 */ /* 0x000fce00078e0013 */
[----:B------:R-:W-:Y:S05]  /*1b80*/  WARPSYNC.COLLECTIVE R21, `(.L_x_3829) ;  /* 0x0000000015087348 */ /* 0x000fea0003c00000 */
[----:B------:R0:W1:Y:S02]  /*1b90*/  SHFL.UP P0, R19, R22, R23, R24 ;  /* 0x0400001716137389 */ /* 0x0000640000000018 */
[----:B01----:R-:W-:Y:S01]  /*1ba0*/  ENDCOLLECTIVE ;  /* 0x000000000000791b */ /* 0x003fe20003800000 */
.L_x_3829:
[----:B------:R-:W-:Y:S01]  /*1bb0*/  MOV R22, R16 ;  /* 0x0000001000167202 */ /* 0x000fe20000000f00 */
[----:B------:R-:W-:-:S07]  /*1bc0*/  IMAD.MOV.U32 R14, RZ, RZ, R19 ;  /* 0x000000ffff0e7224 */ /* 0x000fce00078e0013 */
[----:B------:R-:W-:Y:S05]  /*1bd0*/  WARPSYNC.COLLECTIVE R21, `(.L_x_3830) ;  /* 0x0000000015087348 */ /* 0x000fea0003c00000 */
[----:B------:R0:W1:Y:S02]  /*1be0*/  SHFL.UP P0, R19, R22, R23, R24 ;  /* 0x0400001716137389 */ /* 0x0000640000000018 */
[----:B01----:R-:W-:Y:S01]  /*1bf0*/  ENDCOLLECTIVE ;  /* 0x000000000000791b */ /* 0x003fe20003800000 */
.L_x_3830:
[----:B------:R-:W-:Y:S05]  /*1c00*/  BRA `(.L_x_3831) ;  /* 0xfffffff400447947 */ /* 0x000fea000383ffff */
.L_x_3832:
        /* <DEDUP_REMOVED lines=15> */
.L_x_4520:


//--------------------- .text._Z30group_norm_nhwc_fwd_sum_kernelI11Fp16IOBf16WLi128EEv26Group_norm_nhwc_fwd_params --------------------------
	.section	.text._Z30group_norm_nhwc_fwd_sum_kernelI11Fp16IOBf16WLi128EEv26Group_norm_nhwc_fwd_params,"ax",@progbits
	.align	128
        .global         _Z30group_norm_nhwc_fwd_sum_kernelI11Fp16IOBf16WLi128EEv26Group_norm_nhwc_fwd_params
        .type           _Z30group_norm_nhwc_fwd_sum_kernelI11Fp16IOBf16WLi128EEv26Group_norm_nhwc_fwd_params,@function
        .size           _Z30group_norm_nhwc_fwd_sum_kernelI11Fp16IOBf16WLi128EEv26Group_norm_nhwc_fwd_params,(.L_x_4521 - _Z30group_norm_nhwc_fwd_sum_kernelI11Fp16IOBf16WLi128EEv26Group_norm_nhwc_fwd_params)
        .other          _Z30group_norm_nhwc_fwd_sum_kernelI11Fp16IOBf16WLi128EEv26Group_norm_nhwc_fwd_params,@"STO_CUDA_ENTRY STV_DEFAULT"
_Z30group_norm_nhwc_fwd_sum_kernelI11Fp16IOBf16WLi128EEv26Group_norm_nhwc_fwd_params:
.text._Z30group_norm_nhwc_fwd_sum_kernelI11Fp16IOBf16WLi128EEv26Group_norm_nhwc_fwd_params:
        /* <DEDUP_REMOVED lines=40> */
.L_x_3835:
        /* <DEDUP_REMOVED lines=27> */
.L_x_3834:
        /* <DEDUP_REMOVED lines=14> */
.L_x_3836:
        /* <DEDUP_REMOVED lines=94> */
.L_x_3833:
        /* <DEDUP_REMOVED lines=123> */
.L_x_3857:
        /* <DEDUP_REMOVED lines=28> */
.L_x_3837:
        /* <DEDUP_REMOVED lines=36> */
.L_x_3838:
        /* <DEDUP_REMOVED lines=9> */
.L_x_3839:
[----:B------:R-:W-:Y:S02]  /*1730*/  ISETP.GE.AND P6, PT, R24, 0x8, PT ;  /* 0x000000081800780c */ /* 0x000fe40003fc6270 */
[----:B------:R-:W-:Y:S01]  /*1740*/  MOV R11, R22 ;  /* 0x00000016000b7202 */ /* 0x000fe20000000f00 */
[----:B------:R-:W-:-:S10]  /*1750*/  IMAD.MOV.U32 R26, RZ, RZ, R27 ;  /* 0x000000ffff1a7224 */ /* 0x000fd400078e001b */
[----:B------:R-:W-:Y:S05]  /*1760*/  WARPSYNC.COLLECTIVE R0, `(.L_x_3840) ;  /* 0x0000000000087348 */ /* 0x000fea0003c00000 */
[----:B------:R0:W1:Y:S02]  /*1770*/  SHFL.UP P0, R27, R11, R2, R9 ;  /* 0x040000020b1b7389 */ /* 0x0000640000000009 */
[----:B01----:R-:W-:Y:S01]  /*1780*/  ENDCOLLECTIVE ;  /* 0x000000000000791b */ /* 0x003fe20003800000 */
.L_x_3840:
[----:B------:R-:W-:Y:S01]  /*1790*/  @P5 IMAD.IADD R23, R23, 0x1, R26 ;  /* 0x0000000117175824 */ /* 0x000fe200078e021a */
[----:B------:R-:W-:Y:S01]  /*17a0*/  MOV R11, R4 ;  /* 0x00000004000b7202 */ /* 0x000fe20000000f00 */
[----:B------:R-:W-:-:S07]  /*17b0*/  IMAD.MOV.U32 R25, RZ, RZ, R27 ;  /* 0x000000ffff197224 */ /* 0x000fce00078e001b */
[----:B------:R-:W-:Y:S05]  /*17c0*/  WARPSYNC.COLLECTIVE R0, `(.L_x_3841) ;  /* 0x0000000000087348 */ /* 0x000fea0003c00000 */
[----:B------:R0:W1:Y:S02]  /*17d0*/  SHFL.UP P0, R27, R11, R2, R9 ;  /* 0x040000020b1b7389 */ /* 0x0000640000000009 */
[----:B01----:R-:W-:Y:S01]  /*17e0*/  ENDCOLLECTIVE ;  /* 0x000000000000791b */ /* 0x003fe20003800000 */
.L_x_3841:
        /* <DEDUP_REMOVED lines=9> */
.L_x_3842:
[----:B------:R-:W-:Y:S02]  /*1880*/  ISETP.GE.AND P5, PT, R24, 0x2, PT ;  /* 0x000000021800780c */ /* 0x000fe40003fa6270 */
[----:B------:R-:W-:Y:S01]  /*1890*/  ISETP.NE.AND P4, PT, R23, RZ, PT ;  /* 0x000000ff1700720c */ /* 0x000fe20003f85270 */
[----:B------:R-:W-:Y:S01]  /*18a0*/  IMAD.MOV.U32 R11, RZ, RZ, R22 ;  /* 0x000000ffff0b7224 */ /* 0x000fe200078e0016 */
[----:B------:R-:W-:-:S11]  /*18b0*/  MOV R26, R27 ;  /* 0x0000001b001a7202 */ /* 0x000fd60000000f00 */
[----:B------:R-:W-:Y:S05]  /*18c0*/  WARPSYNC.COLLECTIVE R0, `(.L_x_3843) ;  /* 0x0000000000087348 */ /* 0x000fea0003c00000 */
[----:B------:R0:W1:Y:S02]  /*18d0*/  SHFL.UP P0, R27, R11, R2, R9 ;  /* 0x040000020b1b7389 */ /* 0x0000640000000009 */
[----:B01----:R-:W-:Y:S01]  /*18e0*/  ENDCOLLECTIVE ;  /* 0x000000000000791b */ /* 0x003fe20003800000 */
.L_x_3843:
[----:B------:R-:W-:Y:S01]  /*18f0*/  @P5 IADD3 R23, R23, R26, RZ ;  /* 0x0000001a17175210 */ /* 0x000fe20007ffe0ff */
[----:B------:R-:W-:Y:S01]  /*1900*/  IMAD.MOV.U32 R11, RZ, RZ, R4 ;  /* 0x000000ffff0b7224 */ /* 0x000fe200078e0004 */
[----:B------:R-:W-:-:S07]  /*1910*/  MOV R25, R27 ;  /* 0x0000001b00197202 */ /* 0x000fce0000000f00 */
[----:B------:R-:W-:Y:S05]  /*1920*/  WARPSYNC.COLLECTIVE R0, `(.L_x_3844) ;  /* 0x0000000000087348 */ /* 0x000fea0003c00000 */
[----:B------:R0:W1:Y:S02]  /*1930*/  SHFL.UP P0, R27, R11, R2, R9 ;  /* 0x040000020b1b7389 */ /* 0x0000640000000009 */
[----:B01----:R-:W-:Y:S01]  /*1940*/  ENDCOLLECTIVE ;  /* 0x000000000000791b */ /* 0x003fe20003800000 */
.L_x_3844:
        /* <DEDUP_REMOVED lines=9> */
.L_x_3845:
[----:B------:R-:W-:Y:S02]  /*19e0*/  ISETP.GE.AND P5, PT, R24, 0x4, PT ;  /* 0x000000041800780c */ /* 0x000fe40003fa6270 */
[----:B------:R-:W-:Y:S02]  /*19f0*/  ISETP.NE.AND P4, PT, R23, RZ, PT ;  /* 0x000000ff1700720c */ /* 0x000fe40003f85270 */
[----:B------:R-:W-:Y:S01]  /*1a00*/  MOV R11, R22 ;  /* 0x00000016000b7202 */ /* 0x000fe20000000f00 */
[----:B------:R-:W-:-:S10]  /*1a10*/  IMAD.MOV.U32 R26, RZ, RZ, R27 ;  /* 0x000000ffff1a7224 */ /* 0x000fd400078e001b */
[----:B------:R-:W-:Y:S05]  /*1a20*/  WARPSYNC.COLLECTIVE R0, `(.L_x_3846) ;  /* 0x0000000000087348 */ /* 0x000fea0003c00000 */
[----:B------:R0:W1:Y:S02]  /*1a30*/  SHFL.UP P0, R27, R11, R2, R9 ;  /* 0x040000020b1b7389 */ /* 0x0000640000000009 */
[----:B01----:R-:W-:Y:S01]  /*1a40*/  ENDCOLLECTIVE ;  /* 0x000000000000791b */ /* 0x003fe20003800000 */
.L_x_3846:
[----:B------:R-:W-:Y:S01]  /*1a50*/  @P5 IMAD.IADD R23, R23, 0x1, R26 ;  /* 0x0000000117175824 */ /* 0x000fe200078e021a */
[----:B------:R-:W-:Y:S01]  /*1a60*/  MOV R11, R4 ;  /* 0x00000004000b7202 */ /* 0x000fe20000000f00 */
[----:B------:R-:W-:-:S07]  /*1a70*/  IMAD.MOV.U32 R25, RZ, RZ, R27 ;  /* 0x000000ffff197224 */ /* 0x000fce00078e001b */
[----:B------:R-:W-:Y:S05]  /*1a80*/  WARPSYNC.COLLECTIVE R0, `(.L_x_3847) ;  /* 0x0000000000087348 */ /* 0x000fea0003c00000 */
[----:B------:R0:W1:Y:S02]  /*1a90*/  SHFL.UP P0, R27, R11, R2, R9 ;  /* 0x040000020b1b7389 */ /* 0x0000640000000009 */
[----:B01----:R-:W-:Y:S01]  /*1aa0*/  ENDCOLLECTIVE ;  /* 0x000000000000791b */ /* 0x003fe20003800000 */
.L_x_3847:
        /* <DEDUP_REMOVED lines=9> */
.L_x_3848:
        /* <DEDUP_REMOVED lines=8> */
.L_x_3849:
[----:B------:R-:W-:Y:S01]  /*1bc0*/  @P6 IADD3 R23, R23, R26, RZ ;  /* 0x0000001a17176210 */ /* 0x000fe20007ffe0ff */
[----:B------:R-:W-:Y:S01]  /*1bd0*/  IMAD.MOV.U32 R11, RZ, RZ, R4 ;  /* 0x000000ffff0b7224 */ /* 0x000fe200078e0004 */
[----:B------:R-:W-:-:S07]  /*1be0*/  MOV R25, R27 ;  /* 0x0000001b00197202 */ /* 0x000fce0000000f00 */
[----:B------:R-:W-:Y:S05]  /*1bf0*/  WARPSYNC.COLLECTIVE R0, `(.L_x_3850) ;  /* 0x0000000000087348 */ /* 0x000fea0003c00000 */
[----:B------:R0:W1:Y:S02]  /*1c00*/  SHFL.UP P0, R27, R11, R2, R9 ;  /* 0x040000020b1b7389 */ /* 0x0000640000000009 */
[----:B01----:R-:W-:Y:S01]  /*1c10*/  ENDCOLLECTIVE ;  /* 0x000000000000791b */ /* 0x003fe20003800000 */
.L_x_3850:
        /* <DEDUP_REMOVED lines=9> */
.L_x_3851:
[----:B------:R-:W-:Y:S01]  /*1cb0*/  ISETP.NE.AND P5, PT, R23, RZ, PT ;  /* 0x000000ff1700720c */ /* 0x000fe20003fa5270 */
[----:B------:R-:W-:Y:S02]  /*1cc0*/  IMAD.MOV.U32 R11, RZ, RZ, R22 ;  /* 0x000000ffff0b7224 */ /* 0x000fe400078e0016 */
[----:B------:R-:W-:-:S10]  /*1cd0*/  IMAD.MOV.U32 R26, RZ, RZ, R27 ;  /* 0x000000ffff1a7224 */ /* 0x000fd400078e001b */
[----:B------:R-:W-:Y:S05]  /*1ce0*/  WARPSYNC.COLLECTIVE R0, `(.L_x_3852) ;  /* 0x0000000000087348 */ /* 0x000fea0003c00000 */
[----:B------:R0:W1:Y:S02]  /*1cf0*/  SHFL.UP P0, R27, R11, R2, R9 ;  /* 0x040000020b1b7389 */ /* 0x0000640000000009 */
[----:B01----:R-:W-:Y:S01]  /*1d00*/  ENDCOLLECTIVE ;  /* 0x000000000000791b */ /* 0x003fe20003800000 */
.L_x_3852:
[----:B------:R-:W-:Y:S01]  /*1d10*/  @P4 IADD3 R23, R23, R26, RZ ;  /* 0x0000001a17174210 */ /* 0x000fe20007ffe0ff */
[----:B------:R-:W-:Y:S01]  /*1d20*/  IMAD.MOV.U32 R11, RZ, RZ, R4 ;  /* 0x000000ffff0b7224 */ /* 0x000fe200078e0004 */
[----:B------:R-:W-:-:S07]  /*1d30*/  MOV R25, R27 ;  /* 0x0000001b00197202 */ /* 0x000fce0000000f00 */
[----:B------:R-:W-:Y:S05]  /*1d40*/  WARPSYNC.COLLECTIVE R0, `(.L_x_3853) ;  /* 0x0000000000087348 */ /* 0x000fea0003c00000 */
[----:B------:R0:W1:Y:S02]  /*1d50*/  SHFL.UP P0, R27, R11, R2, R9 ;  /* 0x040000020b1b7389 */ /* 0x0000640000000009 */
[----:B01----:R-:W-:Y:S01]  /*1d60*/  ENDCOLLECTIVE ;  /* 0x000000000000791b */ /* 0x003fe20003800000 */
.L_x_3853:
        /* <DEDUP_REMOVED lines=9> */
.L_x_3854:
[----:B------:R-:W-:Y:S01]  /*1e00*/  IMAD.MOV.U32 R11, RZ, RZ, R22 ;  /* 0x000000ffff0b7224 */ /* 0x000fe200078e0016 */
[----:B------:R-:W-:-:S07]  /*1e10*/  MOV R25, R27 ;  /* 0x0000001b00197202 */ /* 0x000fce0000000f00 */
[----:B------:R-:W-:Y:S05]  /*1e20*/  WARPSYNC.COLLECTIVE R0, `(.L_x_3855) ;  /* 0x0000000000087348 */ /* 0x000fea0003c00000 */
[----:B------:R0:W1:Y:S02]  /*1e30*/  SHFL.UP P0, R27, R11, R2, R9 ;  /* 0x040000020b1b7389 */ /* 0x0000640000000009 */
[----:B01----:R-:W-:Y:S01]  /*1e40*/  ENDCOLLECTIVE ;  /* 0x000000000000791b */ /* 0x003fe20003800000 */
.L_x_3855:
[----:B------:R-:W-:Y:S01]  /*1e50*/  IMAD.MOV.U32 R11, RZ, RZ, R4 ;  /* 0x000000ffff0b7224 */ /* 0x000fe200078e0004 */
[----:B------:R-:W-:-:S07]  /*1e60*/  MOV R22, R27 ;  /* 0x0000001b00167202 */ /* 0x000fce0000000f00 */
[----:B------:R-:W-:Y:S05]  /*1e70*/  WARPSYNC.COLLECTIVE R0, `(.L_x_3856) ;  /* 0x0000000000087348 */ /* 0x000fea0003c00000 */
[----:B------:R0:W1:Y:S02]  /*1e80*/  SHFL.UP P0, R27, R11, R2, R9 ;  /* 0x040000020b1b7389 */ /* 0x0000640000000009 */
[----:B01----:R-:W-:Y:S01]  /*1e90*/  ENDCOLLECTIVE ;  /* 0x000000000000791b */ /* 0x003fe20003800000 */
.L_x_3856:
[----:B------:R-:W-:Y:S02]  /*1ea0*/  MOV R4, R27 ;  /* 0x0000001b00047202 */ /* 0x000fe40000000f00 */
[----:B------:R-:W-:-:S05]  /*1eb0*/  LEA R27, R6, R3, 0x18 ;  /* 0x00000003061b7211 */ /* 0x000fca00078ec0ff */
[----:B------:R-:W-:Y:S01]  /*1ec0*/  IMAD R27, R24, 0x3c, R27 ;  /* 0x0000003c181b7824 */ /* 0x000fe200078e021b */
[----:B------:R-:W-:Y:S06]  /*1ed0*/  BRA `(.L_x_3857) ;  /* 0xfffffff000f07947 */ /* 0x000fec000383ffff */
.L_x_3858:
        /* <DEDUP_REMOVED lines=10> */
.L_x_4521:


//--------------------- .text._Z30group_norm_nhwc_fwd_sum_kernelI11Fp16IOBf16WLi192EEv26Group_norm_nhwc_fwd_params --------------------------
	.section	.text._Z30group_norm_nhwc_fwd_sum_kernelI11Fp16IOBf16WLi192EEv26Group_norm_nhwc_fwd_params,"ax",@progbits
	.align	128
        .global         _Z30group_norm_nhwc_fwd_sum_kernelI11Fp16IOBf16WLi192EEv26Group_norm_nhwc_fwd_params
        .type           _Z30group_norm_nhwc_fwd_sum_kernelI11Fp16IOBf16WLi192EEv26Group_norm_nhwc_fwd_params,@function
        .size           _Z30group_norm_nhwc_fwd_sum_kernelI11Fp16IOBf16WLi192EEv26Group_norm_nhwc_fwd_params,(.L_x_4522 - _Z30group_norm_nhwc_fwd_sum_kernelI11Fp16IOBf16WLi192EEv26Group_norm_nhwc_fwd_params)
        .other          _Z30group_norm_nhwc_fwd_sum_kernelI11Fp16IOBf16WLi192EEv26Group_norm_nhwc_fwd_params,@"STO_CUDA_ENTRY STV_DEFAULT"
_Z30group_norm_nhwc_fwd_sum_kernelI11Fp16IOBf16WLi192EEv26Group_norm_nhwc_fwd_params:
.text._Z30group_norm_nhwc_fwd_sum_kernelI11Fp16IOBf16WLi192EEv26Group_norm_nhwc_fwd_params:
        /* <DEDUP_REMOVED lines=40> */
.L_x_3861:
        /* <DEDUP_REMOVED lines=27> */
.L_x_3860:
        /* <DEDUP_REMOVED lines=14> */
.L_x_3862:
        /* <DEDUP_REMOVED lines=94> */
.L_x_3859:
        /* <DEDUP_REMOVED lines=140> */
.L_x_3884:
        /* <DEDUP_REMOVED lines=48> */
.L_x_3864:
[----:B------:R-:W-:Y:S05]  /*16b0*/  BSYNC B0 ;  /* 0x0000000000007941 */ /* 0x000fea0003800000 */
.L_x_3863:
        /* <DEDUP_REMOVED lines=44> */
.L_x_3865:
        /* <DEDUP_REMOVED lines=8> */
.L_x_3866:
[----:B------:R-:W-:Y:S01]  /*1a00*/  MOV R23, R24 ;  /* 0x0000001800177202 */ /* 0x000fe20000000f00 */
[----:B------:R-:W-:-:S07]  /*1a10*/  IMAD.MOV.U32 R0, RZ, RZ, R28 ;  /* 0x000000ffff007224 */ /* 0x000fce00078e001c */
[----:B------:R-:W-:Y:S05]  /*1a20*/  WARPSYNC.COLLECTIVE R26, `(.L_x_3867) ;  /* 0x000000001a087348 */ /* 0x000fea0003c00000 */
[----:B------:R0:W1:Y:S02]  /*1a30*/  SHFL.UP P0, R28, R23, R22, R25 ;  /* 0x04000016171c7389 */ /* 0x0000640000000019 */
[----:B01----:R-:W-:Y:S01]  /*1a40*/  ENDCOLLECTIVE ;  /* 0x000000000000791b */ /* 0x003fe20003800000 */
.L_x_3867:
[----:B------:R-:W-:Y:S01]  /*1a50*/  IMAD.MOV.U32 R23, RZ, RZ, R2 ;  /* 0x000000ffff177224 */ /* 0x000fe200078e0002 */
[----:B------:R-:W-:Y:S01]  /*1a60*/  ISETP.GE.AND P0, PT, R29, 0x1, PT ;  /* 0x000000011d00780c */ /* 0x000fe20003f06270 */
[----:B------:R-:W-:-:S12]  /*1a70*/  FADD.FTZ R28, R24, R28 ;  /* 0x0000001c181c7221 */ /* 0x000fd80000010000 */
[----:B------:R-:W-:-:S07]  /*1a80*/  @P0 FSEL R24, R28, R24, !P6 ;  /* 0x000000181c180208 */ /* 0x000fce0007000000 */
[----:B------:R-:W-:Y:S05]  /*1a90*/  WARPSYNC.COLLECTIVE R26, `(.L_x_3868) ;  /* 0x000000001a087348 */ /* 0x000fea0003c00000 */
[----:B------:R0:W1:Y:S02]  /*1aa0*/  SHFL.UP P0, R28, R23, R22, R25 ;  /* 0x04000016171c7389 */ /* 0x0000640000000019 */
[----:B01----:R-:W-:Y:S01]  /*1ab0*/  ENDCOLLECTIVE ;  /* 0x000000000000791b */ /* 0x003fe20003800000 */
.L_x_3868:
        /* <DEDUP_REMOVED lines=11> */
.L_x_3869:
[----:B------:R-:W-:Y:S01]  /*1b70*/  MOV R23, R24 ;  /* 0x0000001800177202 */ /* 0x000fe20000000f00 */
[----:B------:R-:W-:-:S07]  /*1b80*/  IMAD.MOV.U32 R0, RZ, RZ, R28 ;  /* 0x000000ffff007224 */ /* 0x000fce00078e001c */
[----:B------:R-:W-:Y:S05]  /*1b90*/  WARPSYNC.COLLECTIVE R26, `(.L_x_3870) ;  /* 0x000000001a087348 */ /* 0x000fea0003c00000 */
[----:B------:R0:W1:Y:S02]  /*1ba0*/  SHFL.UP P0, R28, R23, R22, R25 ;  /* 0x04000016171c7389 */ /* 0x0000640000000019 */
[----:B01----:R-:W-:Y:S01]  /*1bb0*/  ENDCOLLECTIVE ;  /* 0x000000000000791b */ /* 0x003fe20003800000 */
.L_x_3870:
[----:B------:R-:W-:Y:S01]  /*1bc0*/  IMAD.MOV.U32 R23, RZ, RZ, R2 ;  /* 0x000000ffff177224 */ /* 0x000fe200078e0002 */
[----:B------:R-:W-:Y:S01]  /*1bd0*/  ISETP.GE.AND P0, PT, R29, 0x2, PT ;  /* 0x000000021d00780c */ /* 0x000fe20003f06270 */
[----:B------:R-:W-:-:S12]  /*1be0*/  FADD.FTZ R28, R24, R28 ;  /* 0x0000001c181c7221 */ /* 0x000fd80000010000 */
[----:B------:R-:W-:-:S07]  /*1bf0*/  @P0 FSEL R24, R28, R24, !P6 ;  /* 0x000000181c180208 */ /* 0x000fce0007000000 */
[----:B------:R-:W-:Y:S05]  /*1c00*/  WARPSYNC.COLLECTIVE R26, `(.L_x_3871) ;  /* 0x000000001a087348 */ /* 0x000fea0003c00000 */
[----:B------:R0:W1:Y:S02]  /*1c10*/  SHFL.UP P0, R28, R23, R22, R25 ;  /* 0x04000016171c7389 */ /* 0x0000640000000019 */
[----:B01----:R-:W-:Y:S01]  /*1c20*/  ENDCOLLECTIVE ;  /* 0x000000000000791b */ /* 0x003fe20003800000 */
.L_x_3871:
        /* <DEDUP_REMOVED lines=11> */
.L_x_3872:
[----:B------:R-:W-:Y:S01]  /*1ce0*/  IMAD.MOV.U32 R23, RZ, RZ, R24 ;  /* 0x000000ffff177224 */ /* 0x000fe200078e0018 */
[----:B------:R-:W-:-:S07]  /*1cf0*/  MOV R0, R28 ;  /* 0x0000001c00007202 */ /* 0x000fce0000000f00 */
[----:B------:R-:W-:Y:S05]  /*1d00*/  WARPSYNC.COLLECTIVE R26, `(.L_x_3873) ;  /* 0x000000001a087348 */ /* 0x000fea0003c00000 */
[----:B------:R0:W1:Y:S02]  /*1d10*/  SHFL.UP P0, R28, R23, R22, R25 ;  /* 0x04000016171c7389 */ /* 0x0000640000000019 */
[----:B01----:R-:W-:Y:S01]  /*1d20*/  ENDCOLLECTIVE ;  /* 0x000000000000791b */ /* 0x003fe20003800000 */
.L_x_3873:
[----:B------:R-:W-:Y:S02]  /*1d30*/  MOV R23, R2 ;  /* 0x0000000200177202 */ /* 0x000fe40000000f00 */
[----:B------:R-:W-:Y:S01]  /*1d40*/  ISETP.GE.AND P0, PT, R29, 0x4, PT ;  /* 0x000000041d00780c */ /* 0x000fe20003f06270 */
[----:B------:R-:W-:-:S12]  /*1d50*/  FADD.FTZ R28, R24, R28 ;  /* 0x0000001c181c7221 */ /* 0x000fd80000010000 */
[----:B------:R-:W-:-:S07]  /*1d60*/  @P0 FSEL R24, R28, R24, !P6 ;  /* 0x000000181c180208 */ /* 0x000fce0007000000 */
[----:B------:R-:W-:Y:S05]  /*1d70*/  WARPSYNC.COLLECTIVE R26, `(.L_x_3874) ;  /* 0x000000001a087348 */ /* 0x000fea0003c00000 */
[----:B------:R0:W1:Y:S02]  /*1d80*/  SHFL.UP P0, R28, R23, R22, R25 ;  /* 0x04000016171c7389 */ /* 0x0000640000000019 */
[----:B01----:R-:W-:Y:S01]  /*1d90*/  ENDCOLLECTIVE ;  /* 0x000000000000791b */ /* 0x003fe20003800000 */
.L_x_3874:
        /* <DEDUP_REMOVED lines=11> */
.L_x_3875:
[----:B------:R-:W-:Y:S01]  /*1e50*/  MOV R23, R24 ;  /* 0x0000001800177202 */ /* 0x000fe20000000f00 */
[----:B------:R-:W-:-:S07]  /*1e60*/  IMAD.MOV.U32 R0, RZ, RZ, R28 ;  /* 0x000000ffff007224 */ /* 0x000fce00078e001c */
[----:B------:R-:W-:Y:S05]  /*1e70*/  WARPSYNC.COLLECTIVE R26, `(.L_x_3876) ;  /* 0x000000001a087348 */ /* 0x000fea0003c00000 */
[----:B------:R0:W1:Y:S02]  /*1e80*/  SHFL.UP P0, R28, R23, R22, R25 ;  /* 0x04000016171c7389 */ /* 0x0000640000000019 */
[----:B01----:R-:W-:Y:S01]  /*1e90*/  ENDCOLLECTIVE ;  /* 0x000000000000791b */ /* 0x003fe20003800000 */
.L_x_3876:
[----:B------:R-:W-:Y:S01]  /*1ea0*/  IMAD.MOV.U32 R23, RZ, RZ, R2 ;  /* 0x000000ffff177224 */ /* 0x000fe200078e0002 */
[----:B------:R-:W-:Y:S01]  /*1eb0*/  ISETP.GE.AND P0, PT, R29, 0x8, PT ;  /* 0x000000081d00780c */ /* 0x000fe20003f06270 */
[----:B------:R-:W-:-:S12]  /*1ec0*/  FADD.FTZ R28, R24, R28 ;  /* 0x0000001c181c7221 */ /* 0x000fd80000010000 */
[----:B------:R-:W-:-:S07]  /*1ed0*/  @P0 FSEL R24, R28, R24, !P6 ;  /* 0x000000181c180208 */ /* 0x000fce0007000000 */
[----:B------:R-:W-:Y:S05]  /*1ee0*/  WARPSYNC.COLLECTIVE R26, `(.L_x_3877) ;  /* 0x000000001a087348 */ /* 0x000fea0003c00000 */
[----:B------:R0:W1:Y:S02]  /*1ef0*/  SHFL.UP P0, R28, R23, R22, R25 ;  /* 0x04000016171c7389 */ /* 0x0000640000000019 */
[----:B01----:R-:W-:Y:S01]  /*1f00*/  ENDCOLLECTIVE ;  /* 0x000000000000791b */ /* 0x003fe20003800000 */
.L_x_3877:
        /* <DEDUP_REMOVED lines=11> */
.L_x_3878:
[----:B------:R-:W-:Y:S01]  /*1fc0*/  IMAD.MOV.U32 R23, RZ, RZ, R24 ;  /* 0x000000ffff177224 */ /* 0x000fe200078e0018 */
[----:B------:R-:W-:-:S13]  /*1fd0*/  ISETP.GE.AND P0, PT, R29, 0x10, PT ;  /* 0x000000101d00780c */ /* 0x000fda0003f06270 */
[----:B------:R-:W-:-:S07]  /*1fe0*/  @P0 IADD3 R27, R27, R28, RZ ;  /* 0x0000001c1b1b0210 */ /* 0x000fce0007ffe0ff */
[----:B------:R-:W-:Y:S05]  /*1ff0*/  WARPSYNC.COLLECTIVE R26, `(.L_x_3879) ;  /* 0x000000001a087348 */ /* 0x000fea0003c00000 */
[----:B------:R0:W1:Y:S02]  /*2000*/  SHFL.UP P0, R28, R23, R22, R25 ;  /* 0x04000016171c7389 */ /* 0x0000640000000019 */
[----:B01----:R-:W-:Y:S01]  /*2010*/  ENDCOLLECTIVE ;  /* 0x000000000000791b */ /* 0x003fe20003800000 */
.L_x_3879:
[----:B------:R-:W-:Y:S01]  /*2020*/  IMAD.MOV.U32 R23, RZ, RZ, R2 ;  /* 0x000000ffff177224 */ /* 0x000fe200078e0002 */
[----:B------:R-:W-:-:S07]  /*2030*/  MOV R0, R28 ;  /* 0x0000001c00007202 */ /* 0x000fce0000000f00 */
[----:B------:R-:W-:Y:S05]  /*2040*/  WARPSYNC.COLLECTIVE R26, `(.L_x_3880) ;  /* 0x000000001a087348 */ /* 0x000fea0003c00000 */
[----:B------:R0:W1:Y:S02]  /*2050*/  SHFL.UP P0, R28, R23, R22, R25 ;  /* 0x04000016171c7389 */ /* 0x0000640000000019 */
[----:B01----:R-:W-:Y:S01]  /*2060*/  ENDCOLLECTIVE ;  /* 0x000000000000791b */ /* 0x003fe20003800000 */
.L_x_3880:
        /* <DEDUP_REMOVED lines=12> */
.L_x_3881:
[----:B------:R-:W-:Y:S01]  /*2130*/  MOV R23, R24 ;  /* 0x0000001800177202 */ /* 0x000fe20000000f00 */
[----:B------:R-:W-:-:S07]  /*2140*/  IMAD.MOV.U32 R29, RZ, RZ, R28 ;  /* 0x000000ffff1d7224 */ /* 0x000fce00078e001c */
[----:B------:R-:W-:Y:S05]  /*2150*/  WARPSYNC.COLLECTIVE R26, `(.L_x_3882) ;  /* 0x000000001a087348 */ /* 0x000fea0003c00000 */
[----:B------:R0:W1:Y:S02]  /*2160*/  SHFL.UP P0, R28, R23, R22, R25 ;  /* 0x04000016171c7389 */ /* 0x0000640000000019 */
[----:B01----:R-:W-:Y:S01]  /*2170*/  ENDCOLLECTIVE ;  /* 0x000000000000791b */ /* 0x003fe20003800000 */
.L_x_3882:
[----:B------:R-:W-:Y:S01]  /*2180*/  MOV R23, R2 ;  /* 0x0000000200177202 */ /* 0x000fe20000000f00 */
[----:B------:R-:W-:-:S07]  /*2190*/  IMAD.MOV.U32 R24, RZ, RZ, R28 ;  /* 0x000000ffff187224 */ /* 0x000fce00078e001c */
[----:B------:R-:W-:Y:S05]  /*21a0*/  WARPSYNC.COLLECTIVE R26, `(.L_x_3883) ;  /* 0x000000001a087348 */ /* 0x000fea0003c00000 */
[----:B------:R0:W1:Y:S02]  /*21b0*/  SHFL.UP P0, R28, R23, R22, R25 ;  /* 0x04000016171c7389 */ /* 0x0000640000000019 */
[----:B01----:R-:W-:Y:S01]  /*21c0*/  ENDCOLLECTIVE ;  /* 0x000000000000791b */ /* 0x003fe20003800000 */
.L_x_3883:
[----:B------:R-:W-:Y:S05]  /*21d0*/  BRA `(.L_x_3884) ;  /* 0xfffffff000747947 */ /* 0x000fea000383ffff */
.L_x_3885:
        /* <DEDUP_REMOVED lines=10> */
.L_x_4522:


//--------------------- .text._Z30group_norm_nhwc_fwd_sum_kernelI11Fp16IOBf16WLi448EEv26Group_norm_nhwc_fwd_params --------------------------
	.section	.text._Z30group_norm_nhwc_fwd_sum_kernelI11Fp16IOBf16WLi448EEv26Group_norm_nhwc_fwd_params,"ax",@progbits
	.align	128
        .global         _Z30group_norm_nhwc_fwd_sum_kernelI11Fp16IOBf16WLi448EEv26Group_norm_nhwc_fwd_params
        .type           _Z30group_norm_nhwc_fwd_sum_kernelI11Fp16IOBf16WLi448EEv26Group_norm_nhwc_fwd_params,@function
        .size           _Z30group_norm_nhwc_fwd_sum_kernelI11Fp16IOBf16WLi448EEv26Group_norm_nhwc_fwd_params,(.L_x_4523 - _Z30group_norm_nhwc_fwd_sum_kernelI11Fp16IOBf16WLi448EEv26Group_norm_nhwc_fwd_params)
        .other          _Z30group_norm_nhwc_fwd_sum_kernelI11Fp16IOBf16WLi448EEv26Group_norm_nhwc_fwd_params,@"STO_CUDA_ENTRY STV_DEFAULT"
_Z30group_norm_nhwc_fwd_sum_kernelI11Fp16IOBf16WLi448EEv26Group_norm_nhwc_fwd_params:
.text._Z30group_norm_nhwc_fwd_sum_kernelI11Fp16IOBf16WLi448EEv26Group_norm_nhwc_fwd_params:
        /* <DEDUP_REMOVED lines=42> */
.L_x_3888:
        /* <DEDUP_REMOVED lines=25> */
.L_x_3887:
        /* <DEDUP_REMOVED lines=14> */
.L_x_3889:
        /* <DEDUP_REMOVED lines=98> */
.L_x_3886:
        /* <DEDUP_REMOVED lines=219> */
.L_x_3911:
        /* <DEDUP_REMOVED lines=114> */
.L_x_3891:
[----:B------:R-:W-:Y:S05]  /*2000*/  BSYNC B0 ;  /* 0x0000000000007941 */ /* 0x000fea0003800000 */
.L_x_3890:
        /* <DEDUP_REMOVED lines=45> */
.L_x_3892:
        /* <DEDUP_REMOVED lines=11> */
.L_x_3893:
[----:B------:R-:W-:Y:S01]  /*2390*/  MOV R3, R4 ;  /* 0x0000000400037202 */ /* 0x000fe20000000f00 */
[----:B------:R-:W-:Y:S02]  /*23a0*/  IMAD.MOV.U32 R52, RZ, RZ, R0 ;  /* 0x000000ffff347224 */ /* 0x000fe400078e0000 */
[----:B------:R-:W-:Y:S02]  /*23b0*/  IMAD.MOV.U32 R0, RZ, RZ, 0x1 ;  /* 0x00000001ff007424 */ /* 0x000fe400078e00ff */
[----:B------:R-:W-:-:S07]  /*23c0*/  @P1 IMAD.IADD R5, R5, 0x1, R52 ;  /* 0x0000000105051824 */ /* 0x000fce00078e0234 */
[----:B------:R-:W-:Y:S05]  /*23d0*/  WARPSYNC.COLLECTIVE R50, `(.L_x_3894) ;  /* 0x0000000032087348 */ /* 0x000fea0003c00000 */
[----:B------:R0:W1:Y:S02]  /*23e0*/  SHFL.UP P6, R0, R3, R0, R49 ;  /* 0x0400000003007389 */ /* 0x00006400000c0031 */
[----:B01----:R-:W-:Y:S01]  /*23f0*/  ENDCOLLECTIVE ;  /* 0x000000000000791b */ /* 0x003fe20003800000 */
.L_x_3894:
[----:B------:R-:W-:Y:S01]  /*2400*/  FADD.FTZ R3, R4, R0 ;  /* 0x0000000004037221 */ /* 0x000fe20000010000 */
[----:B------:R-:W-:-:S04]  /*2410*/  HFMA2.MMA R0, -RZ, RZ, 0, 5.9604644775390625e-08 ;  /* 0x00000001ff007435 */ /* 0x000fc800000001ff */
[----:B------:R-:W-:Y:S01]  /*2420*/  @P1 FSEL R4, R3, R4, !P0 ;  /* 0x0000000403041208 */ /* 0x000fe20004000000 */
[----:B------:R-:W-:-:S07]  /*2430*/  IMAD.MOV.U32 R3, RZ, RZ, R2 ;  /* 0x000000ffff037224 */ /* 0x000fce00078e0002 */
[----:B------:R-:W-:Y:S05]  /*2440*/  WARPSYNC.COLLECTIVE R50, `(.L_x_3895) ;  /* 0x0000000032087348 */ /* 0x000fea0003c00000 */
[----:B------:R0:W1:Y:S02]  /*2450*/  SHFL.UP P6, R0, R3, R0, R49 ;  /* 0x0400000003007389 */ /* 0x00006400000c0031 */
[----:B01----:R-:W-:Y:S01]  /*2460*/  ENDCOLLECTIVE ;  /* 0x000000000000791b */ /* 0x003fe20003800000 */
.L_x_3895:
        /* <DEDUP_REMOVED lines=11> */
.L_x_3896:
[----:B------:R-:W-:Y:S01]  /*2520*/  IMAD.MOV.U32 R3, RZ, RZ, R4 ;  /* 0x000000ffff037224 */ /* 0x000fe200078e0004 */
[----:B------:R-:W-:Y:S01]  /*2530*/  MOV R52, R0 ;  /* 0x0000000000347202 */ /* 0x000fe20000000f00 */
[----:B------:R-:W-:-:S03]  /*2540*/  IMAD.MOV.U32 R0, RZ, RZ, 0x2 ;  /* 0x00000002ff007424 */ /* 0x000fc600078e00ff */
[----:B------:R-:W-:-:S07]  /*2550*/  @P0 IADD3 R5, R5, R52, RZ ;  /* 0x0000003405050210 */ /* 0x000fce0007ffe0ff */
[----:B------:R-:W-:Y:S05]  /*2560*/  WARPSYNC.COLLECTIVE R50, `(.L_x_3897) ;  /* 0x0000000032087348 */ /* 0x000fea0003c00000 */
[----:B------:R0:W1:Y:S02]  /*2570*/  SHFL.UP P6, R0, R3, R0, R49 ;  /* 0x0400000003007389 */ /* 0x00006400000c0031 */
[----:B01----:R-:W-:Y:S01]  /*2580*/  ENDCOLLECTIVE ;  /* 0x000000000000791b */ /* 0x003fe20003800000 */
.L_x_3897:
[----:B------:R-:W-:Y:S01]  /*2590*/  FADD.FTZ R3, R4, R0 ;  /* 0x0000000004037221 */ /* 0x000fe20000010000 */
[----:B------:R-:W-:-:S04]  /*25a0*/  IMAD.MOV.U32 R0, RZ, RZ, 0x2 ;  /* 0x00000002ff007424 */ /* 0x000fc800078e00ff */
[----:B------:R-:W-:Y:S02]  /*25b0*/  @P0 FSEL R4, R3, R4, !P1 ;  /* 0x0000000403040208 */ /* 0x000fe40004800000 */
[----:B------:R-:W-:-:S07]  /*25c0*/  MOV R3, R2 ;  /* 0x0000000200037202 */ /* 0x000fce0000000f00 */
[----:B------:R-:W-:Y:S05]  /*25d0*/  WARPSYNC.COLLECTIVE R50, `(.L_x_3898) ;  /* 0x0000000032087348 */ /* 0x000fea0003c00000 */
[----:B------:R0:W1:Y:S02]  /*25e0*/  SHFL.UP P6, R0, R3, R0, R49 ;  /* 0x0400000003007389 */ /* 0x00006400000c0031 */
[----:B01----:R-:W-:Y:S01]  /*25f0*/  ENDCOLLECTIVE ;  /* 0x000000000000791b */ /* 0x003fe20003800000 */
.L_x_3898:
        /* <DEDUP_REMOVED lines=11> */
.L_x_3899:
[----:B------:R-:W-:Y:S02]  /*26b0*/  IMAD.MOV.U32 R3, RZ, RZ, R4 ;  /* 0x000000ffff037224 */ /* 0x000fe400078e0004 */
[----:B------:R-:W-:Y:S01]  /*26c0*/  IMAD.MOV.U32 R52, RZ, RZ, R0 ;  /* 0x000000ffff347224 */ /* 0x000fe200078e0000 */
[----:B------:R-:W-:-:S03]  /*26d0*/  MOV R0, 0x4 ;  /* 0x0000000400007802 */ /* 0x000fc60000000f00 */
[----:B------:R-:W-:-:S07]  /*26e0*/  @P0 IMAD.IADD R5, R5, 0x1, R52 ;  /* 0x0000000105050824 */ /* 0x000fce00078e0234 */
[----:B------:R-:W-:Y:S05]  /*26f0*/  WARPSYNC.COLLECTIVE R50, `(.L_x_3900) ;  /* 0x0000000032087348 */ /* 0x000fea0003c00000 */
[----:B------:R0:W1:Y:S02]  /*2700*/  SHFL.UP P6, R0, R3, R0, R49 ;  /* 0x0400000003007389 */ /* 0x00006400000c0031 */
[----:B01----:R-:W-:Y:S01]  /*2710*/  ENDCOLLECTIVE ;  /* 0x000000000000791b */ /* 0x003fe20003800000 */
.L_x_3900:
[----:B------:R-:W-:Y:S01]  /*2720*/  FADD.FTZ R3, R4, R0 ;  /* 0x0000000004037221 */ /* 0x000fe20000010000 */
[----:B------:R-:W-:-:S04]  /*2730*/  IMAD.MOV.U32 R0, RZ, RZ, 0x4 ;  /* 0x00000004ff007424 */ /* 0x000fc800078e00ff */
[----:B------:R-:W-:Y:S01]  /*2740*/  @P0 FSEL R4, R3, R4, !P1 ;  /* 0x0000000403040208 */ /* 0x000fe20004800000 */
[----:B------:R-:W-:-:S07]  /*2750*/  IMAD.MOV.U32 R3, RZ, RZ, R2 ;  /* 0x000000ffff037224 */ /* 0x000fce00078e0002 */
[----:B------:R-:W-:Y:S05]  /*2760*/  WARPSYNC.COLLECTIVE R50, `(.L_x_3901) ;  /* 0x0000000032087348 */ /* 0x000fea0003c00000 */
[----:B------:R0:W1:Y:S02]  /*2770*/  SHFL.UP P6, R0, R3, R0, R49 ;  /* 0x0400000003007389 */ /* 0x00006400000c0031 */
[----:B01----:R-:W-:Y:S01]  /*2780*/  ENDCOLLECTIVE ;  /* 0x000000000000791b */ /* 0x003fe20003800000 */
.L_x_3901:
        /* <DEDUP_REMOVED lines=11> */
.L_x_3902:
[----:B------:R-:W-:Y:S01]  /*2840*/  MOV R3, R4 ;  /* 0x0000000400037202 */ /* 0x000fe20000000f00 */
[----:B------:R-:W-:Y:S02]  /*2850*/  IMAD.MOV.U32 R52, RZ, RZ, R0 ;  /* 0x000000ffff347224 */ /* 0x000fe400078e0000 */
[----:B------:R-:W-:Y:S02]  /*2860*/  IMAD.MOV.U32 R0, RZ, RZ, 0x8 ;  /* 0x00000008ff007424 */ /* 0x000fe400078e00ff */
[----:B------:R-:W-:-:S07]  /*2870*/  @P0 IMAD.IADD R5, R5, 0x1, R52 ;  /* 0x0000000105050824 */ /* 0x000fce00078e0234 */
[----:B------:R-:W-:Y:S05]  /*2880*/  WARPSYNC.COLLECTIVE R50, `(.L_x_3903) ;  /* 0x0000000032087348 */ /* 0x000fea0003c00000 */
[----:B------:R0:W1:Y:S02]  /*2890*/  SHFL.UP P6, R0, R3, R0, R49 ;  /* 0x0400000003007389 */ /* 0x00006400000c0031 */
[----:B01----:R-:W-:Y:S01]  /*28a0*/  ENDCOLLECTIVE ;  /* 0x000000000000791b */ /* 0x003fe20003800000 */
.L_x_3903:
[----:B------:R-:W-:Y:S01]  /*28b0*/  FADD.FTZ R3, R4, R0 ;  /* 0x0000000004037221 */ /* 0x000fe20000010000 */
[----:B------:R-:W-:-:S04]  /*28c0*/  HFMA2.MMA R0, -RZ, RZ, 0, 4.76837158203125e-07 ;  /* 0x00000008ff007435 */ /* 0x000fc800000001ff */
[----:B------:R-:W-:Y:S01]  /*28d0*/  @P0 FSEL R4, R3, R4, !P1 ;  /* 0x0000000403040208 */ /* 0x000fe20004800000 */
[----:B------:R-:W-:-:S07]  /*28e0*/  IMAD.MOV.U32 R3, RZ, RZ, R2 ;  /* 0x000000ffff037224 */ /* 0x000fce00078e0002 */
[----:B------:R-:W-:Y:S05]  /*28f0*/  WARPSYNC.COLLECTIVE R50, `(.L_x_3904) ;  /* 0x0000000032087348 */ /* 0x000fea0003c00000 */
[----:B------:R0:W1:Y:S02]  /*2900*/  SHFL.UP P6, R0, R3, R0, R49 ;  /* 0x0400000003007389 */ /* 0x00006400000c0031 */
[----:B01----:R-:W-:Y:S01]  /*2910*/  ENDCOLLECTIVE ;  /* 0x000000000000791b */ /* 0x003fe20003800000 */
.L_x_3904:
        /* <DEDUP_REMOVED lines=11> */
.L_x_3905:
        /* <DEDUP_REMOVED lines=8> */
.L_x_3906:
[----:B------:R-:W-:Y:S02]  /*2a50*/  IMAD.MOV.U32 R3, RZ, RZ, R2 ;  /* 0x000000ffff037224 */ /* 0x000fe400078e0002 */
[----:B------:R-:W-:Y:S01]  /*2a60*/  IMAD.MOV.U32 R52, RZ, RZ, R0 ;  /* 0x000000ffff347224 */ /* 0x000fe200078e0000 */
[----:B------:R-:W-:-:S07]  /*2a70*/  MOV R0, 0x10 ;  /* 0x0000001000007802 */ /* 0x000fce0000000f00 */
[----:B------:R-:W-:Y:S05]  /*2a80*/  WARPSYNC.COLLECTIVE R50, `(.L_x_3907) ;  /* 0x0000000032087348 */ /* 0x000fea0003c00000 */
[----:B------:R0:W1:Y:S02]  /*2a90*/  SHFL.UP P6, R0, R3, R0, R49 ;  /* 0x0400000003007389 */ /* 0x00006400000c0031 */
[----:B01----:R-:W-:Y:S01]  /*2aa0*/  ENDCOLLECTIVE ;  /* 0x000000000000791b */ /* 0x003fe20003800000 */
.L_x_3907:
        /* <DEDUP_REMOVED lines=11> */
.L_x_3908:
        /* <DEDUP_REMOVED lines=8> */
.L_x_3909:
[----:B------:R-:W-:Y:S02]  /*2be0*/  IMAD.MOV.U32 R3, RZ, RZ, R2 ;  /* 0x000000ffff037224 */ /* 0x000fe400078e0002 */
[----:B------:R-:W-:Y:S01]  /*2bf0*/  IMAD.MOV.U32 R4, RZ, RZ, R0 ;  /* 0x000000ffff047224 */ /* 0x000fe200078e0000 */
[----:B------:R-:W-:-:S11]  /*2c00*/  HFMA2.MMA R0, -RZ, RZ, 0, 5.9604644775390625e-08 ;  /* 0x00000001ff007435 */ /* 0x000fd600000001ff */
[----:B------:R-:W-:Y:S05]  /*2c10*/  WARPSYNC.COLLECTIVE R50, `(.L_x_3910) ;  /* 0x0000000032087348 */ /* 0x000fea0003c00000 */
[----:B------:R0:W1:Y:S02]  /*2c20*/  SHFL.UP P6, R0, R3, R0, R49 ;  /* 0x0400000003007389 */ /* 0x00006400000c0031 */
[----:B01----:R-:W-:Y:S01]  /*2c30*/  ENDCOLLECTIVE ;  /* 0x000000000000791b */ /* 0x003fe20003800000 */
.L_x_3910:
[----:B------:R-:W-:Y:S01]  /*2c40*/  IMAD.MOV.U32 R2, RZ, RZ, R0 ;  /* 0x000000ffff027224 */ /* 0x000fe200078e0000 */
[----:B------:R-:W-:Y:S06]  /*2c50*/  BRA `(.L_x_3911) ;  /* 0xffffffec00207947 */ /* 0x000fec000383ffff */
.L_x_3912:
        /* <DEDUP_REMOVED lines=10> */
.L_x_4523:


//--------------------- .text._Z30group_norm_nhwc_fwd_sum_kernelI11Fp16IOBf16WLi256EEv26Group_norm_nhwc_fwd_params --------------------------
	.section	.text._Z30group_norm_nhwc_fwd_sum_kernelI11Fp16IOBf16WLi256EEv26Group_norm_nhwc_fwd_params,"ax",@progbits
	.align	128
        .global         _Z30group_norm_nhwc_fwd_sum_kernelI11Fp16IOBf16WLi256EEv26Group_norm_nhwc_fwd_params
        .type           _Z30group_norm_nhwc_fwd_sum_kernelI11Fp16IOBf16WLi256EEv26Group_norm_nhwc_fwd_params,@function
        .size           _Z30group_norm_nhwc_fwd_sum_kernelI11Fp16IOBf16WLi256EEv26Group_norm_nhwc_fwd_params,(.L_x_4524 - _Z30group_norm_nhwc_fwd_sum_kernelI11Fp16IOBf16WLi256EEv26Group_norm_nhwc_fwd_params)
        .other          _Z30group_norm_nhwc_fwd_sum_kernelI11Fp16IOBf16WLi256EEv26Group_norm_nhwc_fwd_params,@"STO_CUDA_ENTRY STV_DEFAULT"
_Z30group_norm_nhwc_fwd_sum_kernelI11Fp16IOBf16WLi256EEv26Group_norm_nhwc_fwd_params:
.text._Z30group_norm_nhwc_fwd_sum_kernelI11Fp16IOBf16WLi256EEv26Group_norm_nhwc_fwd_params:
        /* <DEDUP_REMOVED lines=41> */
.L_x_3915:
        /* <DEDUP_REMOVED lines=26> */
.L_x_3914:
        /* <DEDUP_REMOVED lines=15> */
.L_x_3916:
        /* <DEDUP_REMOVED lines=94> */
.L_x_3913:
        /* <DEDUP_REMOVED lines=159> */
.L_x_3937:
        /* <DEDUP_REMOVED lines=62> */
.L_x_3917:
        /* <DEDUP_REMOVED lines=43> */
.L_x_3918:
        /* <DEDUP_REMOVED lines=11> */
.L_x_3919:
[----:B------:R-:W-:Y:S01]  /*1c30*/  IMAD.MOV.U32 R3, RZ, RZ, R5 ;  /* 0x000000ffff037224 */ /* 0x000fe200078e0005 */
[----:B------:R-:W-:Y:S01]  /*1c40*/  MOV R33, R0 ;  /* 0x0000000000217202 */ /* 0x000fe20000000f00 */
[----:B------:R-:W-:-:S03]  /*1c50*/  IMAD.MOV.U32 R0, RZ, RZ, 0x1 ;  /* 0x00000001ff007424 */ /* 0x000fc600078e00ff */
[----:B------:R-:W-:-:S07]  /*1c60*/  @P2 IADD3 R6, R6, R33, RZ ;  /* 0x0000002106062210 */ /* 0x000fce0007ffe0ff */
[----:B------:R-:W-:Y:S05]  /*1c70*/  WARPSYNC.COLLECTIVE R32, `(.L_x_3920) ;  /* 0x0000000020087348 */ /* 0x000fea0003c00000 */
[----:B------:R0:W1:Y:S02]  /*1c80*/  SHFL.UP P0, R0, R3, R0, R31 ;  /* 0x0400000003007389 */ /* 0x000064000000001f */
[----:B01----:R-:W-:Y:S01]  /*1c90*/  ENDCOLLECTIVE ;  /* 0x000000000000791b */ /* 0x003fe20003800000 */
.L_x_3920:
[----:B------:R-:W-:Y:S01]  /*1ca0*/  MOV R3, R4 ;  /* 0x0000000400037202 */ /* 0x000fe20000000f00 */
[----:B------:R-:W-:-:S05]  /*1cb0*/  FADD.FTZ R0, R5, R0 ;  /* 0x0000000005007221 */ /* 0x000fca0000010000 */
[----:B------:R-:W-:Y:S01]  /*1cc0*/  @P2 FSEL R5, R0, R5, !P1 ;  /* 0x0000000500052208 */ /* 0x000fe20004800000 */
[----:B------:R-:W-:-:S07]  /*1cd0*/  IMAD.MOV.U32 R0, RZ, RZ, 0x1 ;  /* 0x00000001ff007424 */ /* 0x000fce00078e00ff */
[----:B------:R-:W-:Y:S05]  /*1ce0*/  WARPSYNC.COLLECTIVE R32, `(.L_x_3921) ;  /* 0x0000000020087348 */ /* 0x000fea0003c00000 */
[----:B------:R0:W1:Y:S02]  /*1cf0*/  SHFL.UP P0, R0, R3, R0, R31 ;  /* 0x0400000003007389 */ /* 0x000064000000001f */
[----:B01----:R-:W-:Y:S01]  /*1d00*/  ENDCOLLECTIVE ;  /* 0x000000000000791b */ /* 0x003fe20003800000 */
.L_x_3921:
        /* <DEDUP_REMOVED lines=11> */
.L_x_3922:
[----:B------:R-:W-:Y:S02]  /*1dc0*/  IMAD.MOV.U32 R3, RZ, RZ, R5 ;  /* 0x000000ffff037224 */ /* 0x000fe400078e0005 */
[----:B------:R-:W-:Y:S01]  /*1dd0*/  IMAD.MOV.U32 R33, RZ, RZ, R0 ;  /* 0x000000ffff217224 */ /* 0x000fe200078e0000 */
[----:B------:R-:W-:-:S03]  /*1de0*/  MOV R0, 0x2 ;  /* 0x0000000200007802 */ /* 0x000fc60000000f00 */
[----:B------:R-:W-:-:S07]  /*1df0*/  @P1 IMAD.IADD R6, R6, 0x1, R33 ;  /* 0x0000000106061824 */ /* 0x000fce00078e0221 */
[----:B------:R-:W-:Y:S05]  /*1e00*/  WARPSYNC.COLLECTIVE R32, `(.L_x_3923) ;  /* 0x0000000020087348 */ /* 0x000fea0003c00000 */
[----:B------:R0:W1:Y:S02]  /*1e10*/  SHFL.UP P0, R0, R3, R0, R31 ;  /* 0x0400000003007389 */ /* 0x000064000000001f */
[----:B01----:R-:W-:Y:S01]  /*1e20*/  ENDCOLLECTIVE ;  /* 0x000000000000791b */ /* 0x003fe20003800000 */
.L_x_3923:
[----:B------:R-:W-:Y:S02]  /*1e30*/  IMAD.MOV.U32 R3, RZ, RZ, R4 ;  /* 0x000000ffff037224 */ /* 0x000fe400078e0004 */
[----:B------:R-:W-:-:S05]  /*1e40*/  FADD.FTZ R0, R5, R0 ;  /* 0x0000000005007221 */ /* 0x000fca0000010000 */
[----:B------:R-:W-:Y:S01]  /*1e50*/  @P1 FSEL R5, R0, R5, !P2 ;  /* 0x0000000500051208 */ /* 0x000fe20005000000 */
[----:B------:R-:W-:-:S07]  /*1e60*/  IMAD.MOV.U32 R0, RZ, RZ, 0x2 ;  /* 0x00000002ff007424 */ /* 0x000fce00078e00ff */
[----:B------:R-:W-:Y:S05]  /*1e70*/  WARPSYNC.COLLECTIVE R32, `(.L_x_3924) ;  /* 0x0000000020087348 */ /* 0x000fea0003c00000 */
[----:B------:R0:W1:Y:S02]  /*1e80*/  SHFL.UP P0, R0, R3, R0, R31 ;  /* 0x0400000003007389 */ /* 0x000064000000001f */
[----:B01----:R-:W-:Y:S01]  /*1e90*/  ENDCOLLECTIVE ;  /* 0x000000000000791b */ /* 0x003fe20003800000 */
.L_x_3924:
        /* <DEDUP_REMOVED lines=11> */
.L_x_3925:
[----:B------:R-:W-:Y:S01]  /*1f50*/  MOV R3, R5 ;  /* 0x0000000500037202 */ /* 0x000fe20000000f00 */
[----:B------:R-:W-:Y:S02]  /*1f60*/  IMAD.MOV.U32 R33, RZ, RZ, R0 ;  /* 0x000000ffff217224 */ /* 0x000fe400078e0000 */
[----:B------:R-:W-:Y:S02]  /*1f70*/  IMAD.MOV.U32 R0, RZ, RZ, 0x4 ;  /* 0x00000004ff007424 */ /* 0x000fe400078e00ff */
[----:B------:R-:W-:-:S07]  /*1f80*/  @P1 IMAD.IADD R6, R6, 0x1, R33 ;  /* 0x0000000106061824 */ /* 0x000fce00078e0221 */
[----:B------:R-:W-:Y:S05]  /*1f90*/  WARPSYNC.COLLECTIVE R32, `(.L_x_3926) ;  /* 0x0000000020087348 */ /* 0x000fea0003c00000 */
[----:B------:R0:W1:Y:S02]  /*1fa0*/  SHFL.UP P0, R0, R3, R0, R31 ;  /* 0x0400000003007389 */ /* 0x000064000000001f */
[----:B01----:R-:W-:Y:S01]  /*1fb0*/  ENDCOLLECTIVE ;  /* 0x000000000000791b */ /* 0x003fe20003800000 */
.L_x_3926:
[----:B------:R-:W-:Y:S02]  /*1fc0*/  IMAD.MOV.U32 R3, RZ, RZ, R4 ;  /* 0x000000ffff037224 */ /* 0x000fe400078e0004 */
[----:B------:R-:W-:-:S05]  /*1fd0*/  FADD.FTZ R0, R5, R0 ;  /* 0x0000000005007221 */ /* 0x000fca0000010000 */
[----:B------:R-:W-:Y:S01]  /*1fe0*/  @P1 FSEL R5, R0, R5, !P2 ;  /* 0x0000000500051208 */ /* 0x000fe20005000000 */
[----:B------:R-:W-:-:S11]  /*1ff0*/  HFMA2.MMA R0, -RZ, RZ, 0, 2.384185791015625e-07 ;  /* 0x00000004ff007435 */ /* 0x000fd600000001ff */
[----:B------:R-:W-:Y:S05]  /*2000*/  WARPSYNC.COLLECTIVE R32, `(.L_x_3927) ;  /* 0x0000000020087348 */ /* 0x000fea0003c00000 */
[----:B------:R0:W1:Y:S02]  /*2010*/  SHFL.UP P0, R0, R3, R0, R31 ;  /* 0x0400000003007389 */ /* 0x000064000000001f */
[----:B01----:R-:W-:Y:S01]  /*2020*/  ENDCOLLECTIVE ;  /* 0x000000000000791b */ /* 0x003fe20003800000 */
.L_x_3927:
        /* <DEDUP_REMOVED lines=11> */
.L_x_3928:
[----:B------:R-:W-:Y:S01]  /*20e0*/  IMAD.MOV.U32 R3, RZ, RZ, R5 ;  /* 0x000000ffff037224 */ /* 0x000fe200078e0005 */
[----:B------:R-:W-:Y:S01]  /*20f0*/  MOV R33, R0 ;  /* 0x0000000000217202 */ /* 0x000fe20000000f00 */
[----:B------:R-:W-:-:S03]  /*2100*/  HFMA2.MMA R0, -RZ, RZ, 0, 4.76837158203125e-07 ;  /* 0x00000008ff007435 */ /* 0x000fc600000001ff */
[----:B------:R-:W-:-:S08]  /*2110*/  @P1 IADD3 R6, R6, R33, RZ ;  /* 0x0000002106061210 */ /* 0x000fd00007ffe0ff */
[----:B------:R-:W-:Y:S05]  /*2120*/  WARPSYNC.COLLECTIVE R32, `(.L_x_3929) ;  /* 0x0000000020087348 */ /* 0x000fea0003c00000 */
[----:B------:R0:W1:Y:S02]  /*2130*/  SHFL.UP P0, R0, R3, R0, R31 ;  /* 0x0400000003007389 */ /* 0x000064000000001f */
[----:B01----:R-:W-:Y:S01]  /*2140*/  ENDCOLLECTIVE ;  /* 0x000000000000791b */ /* 0x003fe20003800000 */
.L_x_3929:
[----:B------:R-:W-:Y:S02]  /*2150*/  IMAD.MOV.U32 R3, RZ, RZ, R4 ;  /* 0x000000ffff037224 */ /* 0x000fe400078e0004 */
[----:B------:R-:W-:-:S05]  /*2160*/  FADD.FTZ R0, R5, R0 ;  /* 0x0000000005007221 */ /* 0x000fca0000010000 */
[----:B------:R-:W-:Y:S02]  /*2170*/  @P1 FSEL R5, R0, R5, !P2 ;  /* 0x0000000500051208 */ /* 0x000fe40005000000 */
[----:B------:R-:W-:-:S07]  /*2180*/  MOV R0, 0x8 ;  /* 0x0000000800007802 */ /* 0x000fce0000000f00 */
[----:B------:R-:W-:Y:S05]  /*2190*/  WARPSYNC.COLLECTIVE R32, `(.L_x_3930) ;  /* 0x0000000020087348 */ /* 0x000fea0003c00000 */
[----:B------:R0:W1:Y:S02]  /*21a0*/  SHFL.UP P0, R0, R3, R0, R31 ;  /* 0x0400000003007389 */ /* 0x000064000000001f */
[----:B01----:R-:W-:Y:S01]  /*21b0*/  ENDCOLLECTIVE ;  /* 0x000000000000791b */ /* 0x003fe20003800000 */
.L_x_3930:
        /* <DEDUP_REMOVED lines=11> */
.L_x_3931:
        /* <DEDUP_REMOVED lines=8> */
.L_x_3932:
[----:B------:R-:W-:Y:S01]  /*22f0*/  IMAD.MOV.U32 R3, RZ, RZ, R4 ;  /* 0x000000ffff037224 */ /* 0x000fe200078e0004 */
[----:B------:R-:W-:Y:S01]  /*2300*/  MOV R36, R0 ;  /* 0x0000000000247202 */ /* 0x000fe20000000f00 */
[----:B------:R-:W-:-:S04]  /*2310*/  HFMA2.MMA R0, -RZ, RZ, 0, 9.5367431640625e-07 ;  /* 0x00000010ff007435 */ /* 0x000fc800000001ff */
[----:B------:R-:W-:-:S07]  /*2320*/  FADD.FTZ R36, R5, R36 ;  /* 0x0000002405247221 */ /* 0x000fce0000010000 */
[----:B------:R-:W-:Y:S05]  /*2330*/  WARPSYNC.COLLECTIVE R32, `(.L_x_3933) ;  /* 0x0000000020087348 */ /* 0x000fea0003c00000 */
[----:B------:R0:W1:Y:S02]  /*2340*/  SHFL.UP P0, R0, R3, R0, R31 ;  /* 0x0400000003007389 */ /* 0x000064000000001f */
[----:B01----:R-:W-:Y:S01]  /*2350*/  ENDCOLLECTIVE ;  /* 0x000000000000791b */ /* 0x003fe20003800000 */
.L_x_3933:
        /* <DEDUP_REMOVED lines=10> */
.L_x_3934:
        /* <DEDUP_REMOVED lines=8> */
.L_x_3935:
[----:B------:R-:W-:Y:S01]  /*2480*/  MOV R3, R4 ;  /* 0x0000000400037202 */ /* 0x000fe20000000f00 */
[----:B------:R-:W-:Y:S02]  /*2490*/  IMAD.MOV.U32 R5, RZ, RZ, R0 ;  /* 0x000000ffff057224 */ /* 0x000fe400078e0000 */
[----:B------:R-:W-:-:S07]  /*24a0*/  IMAD.MOV.U32 R0, RZ, RZ, 0x1 ;  /* 0x00000001ff007424 */ /* 0x000fce00078e00ff */
[----:B------:R-:W-:Y:S05]  /*24b0*/  WARPSYNC.COLLECTIVE R32, `(.L_x_3936) ;  /* 0x0000000020087348 */ /* 0x000fea0003c00000 */
[----:B------:R0:W1:Y:S02]  /*24c0*/  SHFL.UP P0, R0, R3, R0, R31 ;  /* 0x0400000003007389 */ /* 0x000064000000001f */
[----:B01----:R-:W-:Y:S01]  /*24d0*/  ENDCOLLECTIVE ;  /* 0x000000000000791b */ /* 0x003fe20003800000 */
.L_x_3936:
[----:B------:R-:W-:Y:S01]  /*24e0*/  MOV R4, R0 ;  /* 0x0000000000047202 */ /* 0x000fe20000000f00 */
[----:B------:R-:W-:Y:S06]  /*24f0*/  BRA `(.L_x_3937) ;  /* 0xffffffec00fc7947 */ /* 0x000fec000383ffff */
.L_x_3938:
        /* <DEDUP_REMOVED lines=16> */
.L_x_4524:


//--------------------- .text._Z30group_norm_nhwc_fwd_sum_kernelI11Fp16IOBf16WLi120EEv26Group_norm_nhwc_fwd_params --------------------------
	.section	.text._Z30group_norm_nhwc_fwd_sum_kernelI11Fp16IOBf16WLi120EEv26Group_norm_nhwc_fwd_params,"ax",@progbits
	.align	128
        .global         _Z30group_norm_nhwc_fwd_sum_kernelI11Fp16IOBf16WLi120EEv26Group_norm_nhwc_fwd_params
        .type           _Z30group_norm_nhwc_fwd_sum_kernelI11Fp16IOBf16WLi120EEv26Group_norm_nhwc_fwd_params,@function
        .size           _Z30group_norm_nhwc_fwd_sum_kernelI11Fp16IOBf16WLi120EEv26Group_norm_nhwc_fwd_params,(.L_x_4525 - _Z30group_norm_nhwc_fwd_sum_kernelI11Fp16IOBf16WLi120EEv26Group_norm_nhwc_fwd_params)
        .other          _Z30group_norm_nhwc_fwd_sum_kernelI11Fp16IOBf16WLi120EEv26Group_norm_nhwc_fwd_params,@"STO_CUDA_ENTRY STV_DEFAULT"
_Z30group_norm_nhwc_fwd_sum_kernelI11Fp16IOBf16WLi120EEv26Group_norm_nhwc_fwd_params:
.text._Z30group_norm_nhwc_fwd_sum_kernelI11Fp16IOBf16WLi120EEv26Group_norm_nhwc_fwd_params:
        /* <DEDUP_REMOVED lines=40> */
.L_x_3941:
        /* <DEDUP_REMOVED lines=26> */
.L_x_3940:
        /* <DEDUP_REMOVED lines=9> */
.L_x_3942:
        /* <DEDUP_REMOVED lines=95> */
.L_x_3939:
        /* <DEDUP_REMOVED lines=70> */
.L_x_3958:
        /* <DEDUP_REMOVED lines=12> */
.L_x_3946:
[----:B------:R-:W-:Y:S05]  /*0fc0*/  BSYNC B0 ;  /* 0x0000000000007941 */ /* 0x000fea0003800000 */
.L_x_3945:
[----:B------:R-:W-:-:S13]  /*0fd0*/  R2UR UR4, R11 ;  /* 0x000000000b0472ca */ /* 0x000fda00000e0000 */
[----:B------:R-:W-:Y:S05]  /*0fe0*/  BRA.DIV UR4, `(.L_x_3947) ;  /* 0x0000000a04907947 */ /* 0x000fea000b800000 */
[----:B------:R-:W-:Y:S01]  /*0ff0*/  NOP ;  /* 0x0000000000007918 */ /* 0x000fe20000000000 */
[----:B------:R1:W-:Y:S04]  /*1000*/  STS [R10+0xc0], R3 ;  /* 0x0000c0030a007388 */ /* 0x0003e80000000800 */
[----:B------:R1:W-:Y:S04]  /*1010*/  STS [R10+0xc4], R12 ;  /* 0x0000c40c0a007388 */ /* 0x0003e80000000800 */
[----:B------:R1:W-:Y:S01]  /*1020*/  STS [R10+0xc8], R13 ;  /* 0x0000c80d0a007388 */ /* 0x0003e20000000800 */
[----:B------:R-:W-:Y:S01]  /*1030*/  NOP ;  /* 0x0000000000007918 */ /* 0x000fe20000000000 */
.L_x_3962:
        /* <DEDUP_REMOVED lines=12> */
.L_x_3949:
[----:B------:R-:W-:Y:S05]  /*1100*/  BSYNC B0 ;  /* 0x0000000000007941 */ /* 0x000fea0003800000 */
.L_x_3948:
[----:B------:R-:W-:-:S13]  /*1110*/  R2UR UR4, R11 ;  /* 0x000000000b0472ca */ /* 0x000fda00000e0000 */
[----:B------:R-:W-:Y:S05]  /*1120*/  BRA.DIV UR4, `(.L_x_3950) ;  /* 0x0000000a04707947 */ /* 0x000fea000b800000 */
[----:B------:R-:W-:Y:S01]  /*1130*/  NOP ;  /* 0x0000000000007918 */ /* 0x000fe20000000000 */
[----:B------:R2:W-:Y:S04]  /*1140*/  STS [R10+0xc0], R3 ;  /* 0x0000c0030a007388 */ /* 0x0005e80000000800 */
[----:B------:R2:W-:Y:S04]  /*1150*/  STS [R10+0xc4], R12 ;  /* 0x0000c40c0a007388 */ /* 0x0005e80000000800 */
[----:B------:R2:W-:Y:S01]  /*1160*/  STS [R10+0xc8], R13 ;  /* 0x0000c80d0a007388 */ /* 0x0005e20000000800 */
[----:B------:R-:W-:Y:S01]  /*1170*/  NOP ;  /* 0x0000000000007918 */ /* 0x000fe20000000000 */
.L_x_3966:
        /* <DEDUP_REMOVED lines=12> */
.L_x_3952:
[----:B------:R-:W-:Y:S05]  /*1240*/  BSYNC B0 ;  /* 0x0000000000007941 */ /* 0x000fea0003800000 */
.L_x_3951:
[----:B------:R-:W-:-:S13]  /*1250*/  R2UR UR4, R11 ;  /* 0x000000000b0472ca */ /* 0x000fda00000e0000 */
[----:B------:R-:W-:Y:S05]  /*1260*/  BRA.DIV UR4, `(.L_x_3953) ;  /* 0x0000000a04507947 */ /* 0x000fea000b800000 */
[----:B------:R-:W-:Y:S01]  /*1270*/  NOP ;  /* 0x0000000000007918 */ /* 0x000fe20000000000 */
[----:B------:R3:W-:Y:S04]  /*1280*/  STS [R10+0xc0], R3 ;  /* 0x0000c0030a007388 */ /* 0x0007e80000000800 */
[----:B------:R3:W-:Y:S04]  /*1290*/  STS [R10+0xc4], R12 ;  /* 0x0000c40c0a007388 */ /* 0x0007e80000000800 */
[----:B------:R3:W-:Y:S01]  /*12a0*/  STS [R10+0xc8], R13 ;  /* 0x0000c80d0a007388 */ /* 0x0007e20000000800 */
[----:B------:R-:W-:Y:S01]  /*12b0*/  NOP ;  /* 0x0000000000007918 */ /* 0x000fe20000000000 */
.L_x_3970:
        /* <DEDUP_REMOVED lines=12> */
.L_x_3955:
[----:B------:R-:W-:Y:S05]  /*1380*/  BSYNC B0 ;  /* 0x0000000000007941 */ /* 0x000fea0003800000 */
.L_x_3954:
        /* <DEDUP_REMOVED lines=25> */
.L_x_3976:
        /* <DEDUP_REMOVED lines=46> */
.L_x_3943:
        /* <DEDUP_REMOVED lines=31> */
.L_x_3944:
[----:B0-----:R-:W-:Y:S05]  /*19f0*/  WARPSYNC.COLLECTIVE R11, `(.L_x_3957) ;  /* 0x000000000b087348 */ /* 0x001fea0003c00000 */
[----:B------:R-:W-:Y:S01]  /*1a00*/  NOP ;  /* 0x0000000000007918 */ /* 0x000fe20000000000 */
[----:B0-----:R-:W-:Y:S01]  /*1a10*/  ENDCOLLECTIVE ;  /* 0x000000000000791b */ /* 0x001fe20003800000 */
.L_x_3957:
[----:B------:R-:W-:Y:S05]  /*1a20*/  BRA `(.L_x_3958) ;  /* 0xfffffff400347947 */ /* 0x000fea000383ffff */
.L_x_3947:
[----:B------:R-:W-:Y:S01]  /*1a30*/  BSSY B0, `(.L_x_3959) ;  /* 0x0000004000007945 */ /* 0x000fe20003800000 */
[----:B0-----:R-:W-:Y:S05]  /*1a40*/  WARPSYNC.COLLECTIVE R11, `(.L_x_3960) ;  /* 0x000000000b087348 */ /* 0x001fea0003c00000 */
[----:B------:R-:W-:Y:S01]  /*1a50*/  NOP ;  /* 0x0000000000007918 */ /* 0x000fe20000000000 */
[----:B0-----:R-:W-:Y:S01]  /*1a60*/  ENDCOLLECTIVE ;  /* 0x000000000000791b */ /* 0x001fe20003800000 */
.L_x_3960:
[----:B------:R-:W-:Y:S05]  /*1a70*/  BSYNC B0 ;  /* 0x0000000000007941 */ /* 0x000fea0003800000 */
.L_x_3959:
[----:B------:R0:W-:Y:S04]  /*1a80*/  STS [R10+0xc0], R3 ;  /* 0x0000c0030a007388 */ /* 0x0001e80000000800 */
[----:B------:R0:W-:Y:S04]  /*1a90*/  STS [R10+0xc4], R12 ;  /* 0x0000c40c0a007388 */ /* 0x0001e80000000800 */
[----:B------:R0:W-:Y:S02]  /*1aa0*/  STS [R10+0xc8], R13 ;  /* 0x0000c80d0a007388 */ /* 0x0001e40000000800 */
[----:B0-----:R-:W-:Y:S05]  /*1ab0*/  WARPSYNC.COLLECTIVE R11, `(.L_x_3961) ;  /* 0x000000000b087348 */ /* 0x001fea0003c00000 */
[----:B------:R-:W-:Y:S01]  /*1ac0*/  NOP ;  /* 0x0000000000007918 */ /* 0x000fe20000000000 */
[----:B0-----:R-:W-:Y:S01]  /*1ad0*/  ENDCOLLECTIVE ;  /* 0x000000000000791b */ /* 0x001fe20003800000 */
.L_x_3961:
[----:B------:R-:W-:Y:S05]  /*1ae0*/  BRA `(.L_x_3962) ;  /* 0xfffffff400547947 */ /* 0x000fea000383ffff */
.L_x_3950:
[----:B------:R-:W-:Y:S01]  /*1af0*/  BSSY B0, `(.L_x_3963) ;  /* 0x0000004000007945 */ /* 0x000fe20003800000 */
[----:B01----:R-:W-:Y:S05]  /*1b00*/  WARPSYNC.COLLECTIVE R11, `(.L_x_3964) ;  /* 0x000000000b087348 */ /* 0x003fea0003c00000 */
[----:B------:R-:W-:Y:S01]  /*1b10*/  NOP ;  /* 0x0000000000007918 */ /* 0x000fe20000000000 */
[----:B01----:R-:W-:Y:S01]  /*1b20*/  ENDCOLLECTIVE ;  /* 0x000000000000791b */ /* 0x003fe20003800000 */
.L_x_3964:
[----:B------:R-:W-:Y:S05]  /*1b30*/  BSYNC B0 ;  /* 0x0000000000007941 */ /* 0x000fea0003800000 */
.L_x_3963:
[----:B------:R0:W-:Y:S04]  /*1b40*/  STS [R10+0xc0], R3 ;  /* 0x0000c0030a007388 */ /* 0x0001e80000000800 */
[----:B------:R0:W-:Y:S04]  /*1b50*/  STS [R10+0xc4], R12 ;  /* 0x0000c40c0a007388 */ /* 0x0001e80000000800 */
[----:B------:R0:W-:Y:S02]  /*1b60*/  STS [R10+0xc8], R13 ;  /* 0x0000c80d0a007388 */ /* 0x0001e40000000800 */
[----:B0-----:R-:W-:Y:S05]  /*1b70*/  WARPSYNC.COLLECTIVE R11, `(.L_x_3965) ;  /* 0x000000000b087348 */ /* 0x001fea0003c00000 */
[----:B------:R-:W-:Y:S01]  /*1b80*/  NOP ;  /* 0x0000000000007918 */ /* 0x000fe20000000000 */
[----:B0-----:R-:W-:Y:S01]  /*1b90*/  ENDCOLLECTIVE ;  /* 0x000000000000791b */ /* 0x001fe20003800000 */
.L_x_3965:
[----:B------:R-:W-:Y:S05]  /*1ba0*/  BRA `(.L_x_3966) ;  /* 0xfffffff400747947 */ /* 0x000fea000383ffff */
.L_x_3953:
[----:B------:R-:W-:Y:S01]  /*1bb0*/  BSSY B0, `(.L_x_3967) ;  /* 0x0000004000007945 */ /* 0x000fe20003800000 */
[----:B012---:R-:W-:Y:S05]  /*1bc0*/  WARPSYNC.COLLECTIVE R11, `(.L_x_3968) ;  /* 0x000000000b087348 */ /* 0x007fea0003c00000 */
[----:B------:R-:W-:Y:S01]  /*1bd0*/  NOP ;  /* 0x0000000000007918 */ /* 0x000fe20000000000 */
[----:B012---:R-:W-:Y:S01]  /*1be0*/  ENDCOLLECTIVE ;  /* 0x000000000000791b */ /* 0x007fe20003800000 */
.L_x_3968:
[----:B------:R-:W-:Y:S05]  /*1bf0*/  BSYNC B0 ;  /* 0x0000000000007941 */ /* 0x000fea0003800000 */
.L_x_3967:
[----:B------:R0:W-:Y:S04]  /*1c00*/  STS [R10+0xc0], R3 ;  /* 0x0000c0030a007388 */ /* 0x0001e80000000800 */
[----:B------:R0:W-:Y:S04]  /*1c10*/  STS [R10+0xc4], R12 ;  /* 0x0000c40c0a007388 */ /* 0x0001e80000000800 */
[----:B------:R0:W-:Y:S02]  /*1c20*/  STS [R10+0xc8], R13 ;  /* 0x0000c80d0a007388 */ /* 0x0001e40000000800 */
[----:B0-----:R-:W-:Y:S05]  /*1c30*/  WARPSYNC.COLLECTIVE R11, `(.L_x_3969) ;  /* 0x000000000b087348 */ /* 0x001fea0003c00000 */
[----:B------:R-:W-:Y:S01]  /*1c40*/  NOP ;  /* 0x0000000000007918 */ /* 0x000fe20000000000 */
[----:B0-----:R-:W-:Y:S01]  /*1c50*/  ENDCOLLECTIVE ;  /* 0x000000000000791b */ /* 0x001fe20003800000 */
.L_x_3969:
[----:B------:R-:W-:Y:S05]  /*1c60*/  BRA `(.L_x_3970) ;  /* 0xfffffff400947947 */ /* 0x000fea000383ffff */
.L_x_3956:
[----:B------:R-:W-:Y:S01]  /*1c70*/  BSSY B0, `(.L_x_3971) ;  /* 0x0000005000007945 */ /* 0x000fe20003800000 */
[----:B------:R-:W-:-:S13]  /*1c80*/  ISETP.GE.U32.AND P0, PT, R2, 0x10, PT ;  /* 0x000000100200780c */ /* 0x000fda0003f06070 */
[----:B0123--:R-:W-:Y:S05]  /*1c90*/  WARPSYNC.COLLECTIVE R11, `(.L_x_3972) ;  /* 0x000000000b087348 */ /* 0x00ffea0003c00000 */
[----:B------:R-:W-:Y:S01]  /*1ca0*/  NOP ;  /* 0x0000000000007918 */ /* 0x000fe20000000000 */
[----:B0123--:R-:W-:Y:S01]  /*1cb0*/  ENDCOLLECTIVE ;  /* 0x000000000000791b */ /* 0x00ffe20003800000 */
.L_x_3972:
[----:B------:R-:W-:Y:S05]  /*1cc0*/  BSYNC B0 ;  /* 0x0000000000007941 */ /* 0x000fea0003800000 */
.L_x_3971:
[----:B------:R0:W-:Y:S01]  /*1cd0*/  STS [R10+0xc0], R3 ;  /* 0x0000c0030a007388 */ /* 0x0001e20000000800 */
[----:B------:R-:W-:-:S03]  /*1ce0*/  ISETP.NE.OR P1, PT, R3, RZ, !P0 ;  /* 0x000000ff0300720c */ /* 0x000fc60004725670 */
[----:B------:R0:W-:Y:S04]  /*1cf0*/  STS [R10+0xc4], R12 ;  /* 0x0000c40c0a007388 */ /* 0x0001e80000000800 */
[----:B------:R0:W-:Y:S06]  /*1d00*/  STS [R10+0xc8], R13 ;  /* 0x0000c80d0a007388 */ /* 0x0001ec0000000800 */
[----:B0-----:R-:W-:Y:S05]  /*1d10*/  WARPSYNC.COLLECTIVE R11, `(.L_x_3973) ;  /* 0x000000000b087348 */ /* 0x001fea0003c00000 */
[----:B------:R-:W-:Y:S01]  /*1d20*/  NOP ;  /* 0x0000000000007918 */ /* 0x000fe20000000000 */
[----:B0-----:R-:W-:Y:S01]  /*1d30*/  ENDCOLLECTIVE ;  /* 0x000000000000791b */ /* 0x001fe20003800000 */
.L_x_3973:
        /* <DEDUP_REMOVED lines=9> */
.L_x_3974:
        /* <DEDUP_REMOVED lines=9> */
.L_x_3975:
[----:B------:R-:W-:Y:S05]  /*1e60*/  BRA `(.L_x_3976) ;  /* 0xfffffff400ac7947 */ /* 0x000fea000383ffff */
.L_x_3977:
        /* <DEDUP_REMOVED lines=9> */
.L_x_4525:


//--------------------- .text._Z30group_norm_nhwc_fwd_sum_kernelI11Fp16IOBf16WLi140EEv26Group_norm_nhwc_fwd_params --------------------------
	.section	.text._Z30group_norm_nhwc_fwd_sum_kernelI11Fp16IOBf16WLi140EEv26Group_norm_nhwc_fwd_params,"ax",@progbits
	.align	128
        .global         _Z30group_norm_nhwc_fwd_sum_kernelI11Fp16IOBf16WLi140EEv26Group_norm_nhwc_fwd_params
        .type           _Z30group_norm_nhwc_fwd_sum_kernelI11Fp16IOBf16WLi140EEv26Group_norm_nhwc_fwd_params,@function
        .size           _Z30group_norm_nhwc_fwd_sum_kernelI11Fp16IOBf16WLi140EEv26Group_norm_nhwc_fwd_params,(.L_x_4526 - _Z30group_norm_nhwc_fwd_sum_kernelI11Fp16IOBf16WLi140EEv26Group_norm_nhwc_fwd_params)
        .other          _Z30group_norm_nhwc_fwd_sum_kernelI11Fp16IOBf16WLi140EEv26Group_norm_nhwc_fwd_params,@"STO_CUDA_ENTRY STV_DEFAULT"
_Z30group_norm_nhwc_fwd_sum_kernelI11Fp16IOBf16WLi140EEv26Group_norm_nhwc_fwd_params:
.text._Z30group_norm_nhwc_fwd_sum_kernelI11Fp16IOBf16WLi140EEv26Group_norm_nhwc_fwd_params:
        /* <DEDUP_REMOVED lines=40> */
.L_x_3980:
        /* <DEDUP_REMOVED lines=26> */
.L_x_3979:
        /* <DEDUP_REMOVED lines=9> */
.L_x_3981:
        /* <DEDUP_REMOVED lines=95> */
.L_x_3978:
        /* <DEDUP_REMOVED lines=75> */
.L_x_3997:
        /* <DEDUP_REMOVED lines=12> */
.L_x_3985:
[----:B------:R-:W-:Y:S05]  /*1010*/  BSYNC B0 ;  /* 0x0000000000007941 */ /* 0x000fea0003800000 */
.L_x_3984:
[----:B------:R-:W-:-:S13]  /*1020*/  R2UR UR4, R7 ;  /* 0x00000000070472ca */ /* 0x000fda00000e0000 */
[----:B------:R-:W-:Y:S05]  /*1030*/  BRA.DIV UR4, `(.L_x_3986) ;  /* 0x0000000a04c87947 */ /* 0x000fea000b800000 */
[----:B------:R-:W-:Y:S01]  /*1040*/  NOP ;  /* 0x0000000000007918 */ /* 0x000fe20000000000 */
[----:B------:R1:W-:Y:S04]  /*1050*/  STS [R12+0xc0], R9 ;  /* 0x0000c0090c007388 */ /* 0x0003e80000000800 */
[----:B------:R1:W-:Y:S04]  /*1060*/  STS [R12+0xc4], R11 ;  /* 0x0000c40b0c007388 */ /* 0x0003e80000000800 */
[----:B------:R1:W-:Y:S01]  /*1070*/  STS [R12+0xc8], R10 ;  /* 0x0000c80a0c007388 */ /* 0x0003e20000000800 */
[----:B------:R-:W-:Y:S01]  /*1080*/  NOP ;  /* 0x0000000000007918 */ /* 0x000fe20000000000 */
.L_x_4001:
        /* <DEDUP_REMOVED lines=12> */
.L_x_3988:
[----:B------:R-:W-:Y:S05]  /*1150*/  BSYNC B0 ;  /* 0x0000000000007941 */ /* 0x000fea0003800000 */
.L_x_3987:
[----:B------:R-:W-:-:S13]  /*1160*/  R2UR UR4, R7 ;  /* 0x00000000070472ca */ /* 0x000fda00000e0000 */
[----:B------:R-:W-:Y:S05]  /*1170*/  BRA.DIV UR4, `(.L_x_3989) ;  /* 0x0000000a04a87947 */ /* 0x000fea000b800000 */
[----:B------:R-:W-:Y:S01]  /*1180*/  NOP ;  /* 0x0000000000007918 */ /* 0x000fe20000000000 */
[----:B------:R2:W-:Y:S04]  /*1190*/  STS [R12+0xc0], R9 ;  /* 0x0000c0090c007388 */ /* 0x0005e80000000800 */
[----:B------:R2:W-:Y:S04]  /*11a0*/  STS [R12+0xc4], R11 ;  /* 0x0000c40b0c007388 */ /* 0x0005e80000000800 */
[----:B------:R2:W-:Y:S01]  /*11b0*/  STS [R12+0xc8], R10 ;  /* 0x0000c80a0c007388 */ /* 0x0005e20000000800 */
[----:B------:R-:W-:Y:S01]  /*11c0*/  NOP ;  /* 0x0000000000007918 */ /* 0x000fe20000000000 */
.L_x_4005:
        /* <DEDUP_REMOVED lines=12> */
.L_x_3991:
[----:B------:R-:W-:Y:S05]  /*1290*/  BSYNC B0 ;  /* 0x0000000000007941 */ /* 0x000fea0003800000 */
.L_x_3990:
[----:B------:R-:W-:-:S13]  /*12a0*/  R2UR UR4, R7 ;  /* 0x00000000070472ca */ /* 0x000fda00000e0000 */
[----:B------:R-:W-:Y:S05]  /*12b0*/  BRA.DIV UR4, `(.L_x_3992) ;  /* 0x0000000a04887947 */ /* 0x000fea000b800000 */
[----:B------:R-:W-:Y:S01]  /*12c0*/  NOP ;  /* 0x0000000000007918 */ /* 0x000fe20000000000 */
[----:B------:R3:W-:Y:S04]  /*12d0*/  STS [R12+0xc0], R9 ;  /* 0x0000c0090c007388 */ /* 0x0007e80000000800 */
[----:B------:R3:W-:Y:S04]  /*12e0*/  STS [R12+0xc4], R11 ;  /* 0x0000c40b0c007388 */ /* 0x0007e80000000800 */
[----:B------:R3:W-:Y:S01]  /*12f0*/  STS [R12+0xc8], R10 ;  /* 0x0000c80a0c007388 */ /* 0x0007e20000000800 */
[----:B------:R-:W-:Y:S01]  /*1300*/  NOP ;  /* 0x0000000000007918 */ /* 0x000fe20000000000 */
.L_x_4009:
        /* <DEDUP_REMOVED lines=12> */
.L_x_3994:
[----:B------:R-:W-:Y:S05]  /*13d0*/  BSYNC B0 ;  /* 0x0000000000007941 */ /* 0x000fea0003800000 */
.L_x_3993:
        /* <DEDUP_REMOVED lines=25> */
.L_x_4015:
        /* <DEDUP_REMOVED lines=58> */
.L_x_3982:
        /* <DEDUP_REMOVED lines=33> */
.L_x_3983:
[----:B0-----:R-:W-:Y:S05]  /*1b20*/  WARPSYNC.COLLECTIVE R7, `(.L_x_3996) ;  /* 0x0000000007087348 */ /* 0x001fea0003c00000 */
[----:B------:R-:W-:Y:S01]  /*1b30*/  NOP ;  /* 0x0000000000007918 */ /* 0x000fe20000000000 */
[----:B0-----:R-:W-:Y:S01]  /*1b40*/  ENDCOLLECTIVE ;  /* 0x000000000000791b */ /* 0x001fe20003800000 */
.L_x_3996:
[----:B------:R-:W-:Y:S05]  /*1b50*/  BRA `(.L_x_3997) ;  /* 0xfffffff000fc7947 */ /* 0x000fea000383ffff */
.L_x_3986:
[----:B------:R-:W-:Y:S01]  /*1b60*/  BSSY B0, `(.L_x_3998) ;  /* 0x0000004000007945 */ /* 0x000fe20003800000 */
[----:B0-----:R-:W-:Y:S05]  /*1b70*/  WARPSYNC.COLLECTIVE R7, `(.L_x_3999) ;  /* 0x0000000007087348 */ /* 0x001fea0003c00000 */
[----:B------:R-:W-:Y:S01]  /*1b80*/  NOP ;  /* 0x0000000000007918 */ /* 0x000fe20000000000 */
[----:B0-----:R-:W-:Y:S01]  /*1b90*/  ENDCOLLECTIVE ;  /* 0x000000000000791b */ /* 0x001fe20003800000 */
.L_x_3999:
[----:B------:R-:W-:Y:S05]  /*1ba0*/  BSYNC B0 ;  /* 0x0000000000007941 */ /* 0x000fea0003800000 */
.L_x_3998:
[----:B------:R0:W-:Y:S04]  /*1bb0*/  STS [R12+0xc0], R9 ;  /* 0x0000c0090c007388 */ /* 0x0001e80000000800 */
[----:B------:R0:W-:Y:S04]  /*1bc0*/  STS [R12+0xc4], R11 ;  /* 0x0000c40b0c007388 */ /* 0x0001e80000000800 */
[----:B------:R0:W-:Y:S02]  /*1bd0*/  STS [R12+0xc8], R10 ;  /* 0x0000c80a0c007388 */ /* 0x0001e40000000800 */
[----:B0-----:R-:W-:Y:S05]  /*1be0*/  WARPSYNC.COLLECTIVE R7, `(.L_x_4000) ;  /* 0x0000000007087348 */ /* 0x001fea0003c00000 */
[----:B------:R-:W-:Y:S01]  /*1bf0*/  NOP ;  /* 0x0000000000007918 */ /* 0x000fe20000000000 */
[----:B0-----:R-:W-:Y:S01]  /*1c00*/  ENDCOLLECTIVE ;  /* 0x000000000000791b */ /* 0x001fe20003800000 */
.L_x_4000:
[----:B------:R-:W-:Y:S05]  /*1c10*/  BRA `(.L_x_4001) ;  /* 0xfffffff4001c7947 */ /* 0x000fea000383ffff */
.L_x_3989:
[----:B------:R-:W-:Y:S01]  /*1c20*/  BSSY B0, `(.L_x_4002) ;  /* 0x0000004000007945 */ /* 0x000fe20003800000 */
[----:B01----:R-:W-:Y:S05]  /*1c30*/  WARPSYNC.COLLECTIVE R7, `(.L_x_4003) ;  /* 0x0000000007087348 */ /* 0x003fea0003c00000 */
[----:B------:R-:W-:Y:S01]  /*1c40*/  NOP ;  /* 0x0000000000007918 */ /* 0x000fe20000000000 */
[----:B01----:R-:W-:Y:S01]  /*1c50*/  ENDCOLLECTIVE ;  /* 0x000000000000791b */ /* 0x003fe20003800000 */
.L_x_4003:
[----:B------:R-:W-:Y:S05]  /*1c60*/  BSYNC B0 ;  /* 0x0000000000007941 */ /* 0x000fea0003800000 */
.L_x_4002:
[----:B------:R0:W-:Y:S04]  /*1c70*/  STS [R12+0xc0], R9 ;  /* 0x0000c0090c007388 */ /* 0x0001e80000000800 */
[----:B------:R0:W-:Y:S04]  /*1c80*/  STS [R12+0xc4], R11 ;  /* 0x0000c40b0c007388 */ /* 0x0001e80000000800 */
[----:B------:R0:W-:Y:S02]  /*1c90*/  STS [R12+0xc8], R10 ;  /* 0x0000c80a0c007388 */ /* 0x0001e40000000800 */
[----:B0-----:R-:W-:Y:S05]  /*1ca0*/  WARPSYNC.COLLECTIVE R7, `(.L_x_4004) ;  /* 0x0000000007087348 */ /* 0x001fea0003c00000 */
[----:B------:R-:W-:Y:S01]  /*1cb0*/  NOP ;  /* 0x0000000000007918 */ /* 0x000fe20000000000 */
[----:B0-----:R-:W-:Y:S01]  /*1cc0*/  ENDCOLLECTIVE ;  /* 0x000000000000791b */ /* 0x001fe20003800000 */
.L_x_4004:
[----:B------:R-:W-:Y:S05]  /*1cd0*/  BRA `(.L_x_4005) ;  /* 0xfffffff4003c7947 */ /* 0x000fea000383ffff */
.L_x_3992:
[----:B------:R-:W-:Y:S01]  /*1ce0*/  BSSY B0, `(.L_x_4006) ;  /* 0x0000004000007945 */ /* 0x000fe20003800000 */
[----:B012---:R-:W-:Y:S05]  /*1cf0*/  WARPSYNC.COLLECTIVE R7, `(.L_x_4007) ;  /* 0x0000000007087348 */ /* 0x007fea0003c00000 */
[----:B------:R-:W-:Y:S01]  /*1d00*/  NOP ;  /* 0x0000000000007918 */ /* 0x000fe20000000000 */
[----:B012---:R-:W-:Y:S01]  /*1d10*/  ENDCOLLECTIVE ;  /* 0x000000000000791b */ /* 0x007fe20003800000 */
.L_x_4007:
[----:B------:R-:W-:Y:S05]  /*1d20*/  BSYNC B0 ;  /* 0x0000000000007941 */ /* 0x000fea0003800000 */
.L_x_4006:
[----:B------:R0:W-:Y:S04]  /*1d30*/  STS [R12+0xc0], R9 ;  /* 0x0000c0090c007388 */ /* 0x0001e80000000800 */
[----:B------:R0:W-:Y:S04]  /*1d40*/  STS [R12+0xc4], R11 ;  /* 0x0000c40b0c007388 */ /* 0x0001e80000000800 */
[----:B------:R0:W-:Y:S02]  /*1d50*/  STS [R12+0xc8], R10 ;  /* 0x0000c80a0c007388 */ /* 0x0001e40000000800 */
[----:B0-----:R-:W-:Y:S05]  /*1d60*/  WARPSYNC.COLLECTIVE R7, `(.L_x_4008) ;  /* 0x0000000007087348 */ /* 0x001fea0003c00000 */
[----:B------:R-:W-:Y:S01]  /*1d70*/  NOP ;  /* 0x0000000000007918 */ /* 0x000fe20000000000 */
[----:B0-----:R-:W-:Y:S01]  /*1d80*/  ENDCOLLECTIVE ;  /* 0x000000000000791b */ /* 0x001fe20003800000 */
.L_x_4008:
[----:B------:R-:W-:Y:S05]  /*1d90*/  BRA `(.L_x_4009) ;  /* 0xfffffff4005c7947 */ /* 0x000fea000383ffff */
.L_x_3995:
[----:B------:R-:W-:Y:S01]  /*1da0*/  BSSY B0, `(.L_x_4010) ;  /* 0x0000005000007945 */ /* 0x000fe20003800000 */
[----:B------:R-:W-:-:S13]  /*1db0*/  ISETP.GE.U32.AND P0, PT, R8, 0x10, PT ;  /* 0x000000100800780c */ /* 0x000fda0003f06070 */
[----:B0123--:R-:W-:Y:S05]  /*1dc0*/  WARPSYNC.COLLECTIVE R7, `(.L_x_4011) ;  /* 0x0000000007087348 */ /* 0x00ffea0003c00000 */
[----:B------:R-:W-:Y:S01]  /*1dd0*/  NOP ;  /* 0x0000000000007918 */ /* 0x000fe20000000000 */
[----:B0123--:R-:W-:Y:S01]  /*1de0*/  ENDCOLLECTIVE ;  /* 0x000000000000791b */ /* 0x00ffe20003800000 */
.L_x_4011:
[----:B------:R-:W-:Y:S05]  /*1df0*/  BSYNC B0 ;  /* 0x0000000000007941 */ /* 0x000fea0003800000 */
.L_x_4010:
[----:B------:R0:W-:Y:S01]  /*1e00*/  STS [R12+0xc0], R9 ;  /* 0x0000c0090c007388 */ /* 0x0001e20000000800 */
[----:B------:R-:W-:-:S03]  /*1e10*/  ISETP.NE.OR P1, PT, R9, RZ, !P0 ;  /* 0x000000ff0900720c */ /* 0x000fc60004725670 */
[----:B------:R0:W-:Y:S04]  /*1e20*/  STS [R12+0xc4], R11 ;  /* 0x0000c40b0c007388 */ /* 0x0001e80000000800 */
[----:B------:R0:W-:Y:S06]  /*1e30*/  STS [R12+0xc8], R10 ;  /* 0x0000c80a0c007388 */ /* 0x0001ec0000000800 */
[----:B0-----:R-:W-:Y:S05]  /*1e40*/  WARPSYNC.COLLECTIVE R7, `(.L_x_4012) ;  /* 0x0000000007087348 */ /* 0x001fea0003c00000 */
[----:B------:R-:W-:Y:S01]  /*1e50*/  NOP ;  /* 0x0000000000007918 */ /* 0x000fe20000000000 */
[----:B0-----:R-:W-:Y:S01]  /*1e60*/  ENDCOLLECTIVE ;  /* 0x000000000000791b */ /* 0x001fe20003800000 */
.L_x_4012:
        /* <DEDUP_REMOVED lines=9> */
.L_x_4013:
        /* <DEDUP_REMOVED lines=9> */
.L_x_4014:
[----:B------:R-:W-:Y:S05]  /*1f90*/  BRA `(.L_x_4015) ;  /* 0xfffffff400747947 */ /* 0x000fea000383ffff */
.L_x_4016:
        /* <DEDUP_REMOVED lines=14> */
.L_x_4526:


//--------------------- .text._Z30group_norm_nhwc_fwd_sum_kernelI11Fp16IOBf16WLi160EEv26Group_norm_nhwc_fwd_params --------------------------
	.section	.text._Z30group_norm_nhwc_fwd_sum_kernelI11Fp16IOBf16WLi160EEv26Group_norm_nhwc_fwd_params,"ax",@progbits
	.align	128
        .global         _Z30group_norm_nhwc_fwd_sum_kernelI11Fp16IOBf16WLi160EEv26Group_norm_nhwc_fwd_params
        .type           _Z30group_norm_nhwc_fwd_sum_kernelI11Fp16IOBf16WLi160EEv26Group_norm_nhwc_fwd_params,@function
        .size           _Z30group_norm_nhwc_fwd_sum_kernelI11Fp16IOBf16WLi160EEv26Group_norm_nhwc_fwd_params,(.L_x_4527 - _Z30group_norm_nhwc_fwd_sum_kernelI11Fp16IOBf16WLi160EEv26Group_norm_nhwc_fwd_params)
        .other          _Z30group_norm_nhwc_fwd_sum_kernelI11Fp16IOBf16WLi160EEv26Group_norm_nhwc_fwd_params,@"STO_CUDA_ENTRY STV_DEFAULT"
_Z30group_norm_nhwc_fwd_sum_kernelI11Fp16IOBf16WLi160EEv26Group_norm_nhwc_fwd_params:
.text._Z30group_norm_nhwc_fwd_sum_kernelI11Fp16IOBf16WLi160EEv26Group_norm_nhwc_fwd_params:
        /* <DEDUP_REMOVED lines=40> */
.L_x_4019:
        /* <DEDUP_REMOVED lines=27> */
.L_x_4018:
        /* <DEDUP_REMOVED lines=14> */
.L_x_4020:
        /* <DEDUP_REMOVED lines=94> */
.L_x_4017:
        /* <DEDUP_REMOVED lines=128> */
.L_x_4041:
        /* <DEDUP_REMOVED lines=39> */
.L_x_4021:
        /* <DEDUP_REMOVED lines=42> */
.L_x_4022:
        /* <DEDUP_REMOVED lines=9> */
.L_x_4023:
[----:B------:R-:W-:Y:S01]  /*1890*/  MOV R5, R22 ;  /* 0x0000001600057202 */ /* 0x000fe20000000f00 */
[----:B------:R-:W-:-:S07]  /*18a0*/  IMAD.MOV.U32 R26, RZ, RZ, R27 ;  /* 0x000000ffff1a7224 */ /* 0x000fce00078e001b */
[----:B------:R-:W-:Y:S05]  /*18b0*/  WARPSYNC.COLLECTIVE R21, `(.L_x_4024) ;  /* 0x0000000015087348 */ /* 0x000fea0003c00000 */
[----:B------:R0:W1:Y:S02]  /*18c0*/  SHFL.UP P0, R27, R5, R0, R20 ;  /* 0x04000000051b7389 */ /* 0x0000640000000014 */
[----:B01----:R-:W-:Y:S01]  /*18d0*/  ENDCOLLECTIVE ;  /* 0x000000000000791b */ /* 0x003fe20003800000 */
.L_x_4024:
[----:B------:R-:W-:Y:S01]  /*18e0*/  @P6 IMAD.IADD R23, R23, 0x1, R26 ;  /* 0x0000000117176824 */ /* 0x000fe200078e021a */
[----:B------:R-:W-:Y:S01]  /*18f0*/  MOV R5, R2 ;  /* 0x0000000200057202 */ /* 0x000fe20000000f00 */
[----:B------:R-:W-:-:S07]  /*1900*/  IMAD.MOV.U32 R25, RZ, RZ, R27 ;  /* 0x000000ffff197224 */ /* 0x000fce00078e001b */
[----:B------:R-:W-:Y:S05]  /*1910*/  WARPSYNC.COLLECTIVE R21, `(.L_x_4025) ;  /* 0x0000000015087348 */ /* 0x000fea0003c00000 */
[----:B------:R0:W1:Y:S02]  /*1920*/  SHFL.UP P0, R27, R5, R0, R20 ;  /* 0x04000000051b7389 */ /* 0x0000640000000014 */
[----:B01----:R-:W-:Y:S01]  /*1930*/  ENDCOLLECTIVE ;  /* 0x000000000000791b */ /* 0x003fe20003800000 */
.L_x_4025:
        /* <DEDUP_REMOVED lines=9> */
.L_x_4026:
[----:B------:R-:W-:Y:S02]  /*19d0*/  ISETP.GE.AND P6, PT, R24, 0x2, PT ;  /* 0x000000021800780c */ /* 0x000fe40003fc6270 */
[----:B------:R-:W-:Y:S01]  /*19e0*/  ISETP.NE.AND P5, PT, R23, RZ, PT ;  /* 0x000000ff1700720c */ /* 0x000fe20003fa5270 */
[----:B------:R-:W-:Y:S01]  /*19f0*/  IMAD.MOV.U32 R5, RZ, RZ, R22 ;  /* 0x000000ffff057224 */ /* 0x000fe200078e0016 */
[----:B------:R-:W-:-:S11]  /*1a00*/  MOV R26, R27 ;  /* 0x0000001b001a7202 */ /* 0x000fd60000000f00 */
[----:B------:R-:W-:Y:S05]  /*1a10*/  WARPSYNC.COLLECTIVE R21, `(.L_x_4027) ;  /* 0x0000000015087348 */ /* 0x000fea0003c00000 */
[----:B------:R0:W1:Y:S02]  /*1a20*/  SHFL.UP P0, R27, R5, R0, R20 ;  /* 0x04000000051b7389 */ /* 0x0000640000000014 */
[----:B01----:R-:W-:Y:S01]  /*1a30*/  ENDCOLLECTIVE ;  /* 0x000000000000791b */ /* 0x003fe20003800000 */
.L_x_4027:
[----:B------:R-:W-:Y:S01]  /*1a40*/  @P6 IADD3 R23, R23, R26, RZ ;  /* 0x0000001a17176210 */ /* 0x000fe20007ffe0ff */
[----:B------:R-:W-:Y:S01]  /*1a50*/  IMAD.MOV.U32 R5, RZ, RZ, R2 ;  /* 0x000000ffff057224 */ /* 0x000fe200078e0002 */
[----:B------:R-:W-:-:S07]  /*1a60*/  MOV R25, R27 ;  /* 0x0000001b00197202 */ /* 0x000fce0000000f00 */
[----:B------:R-:W-:Y:S05]  /*1a70*/  WARPSYNC.COLLECTIVE R21, `(.L_x_4028) ;  /* 0x0000000015087348 */ /* 0x000fea0003c00000 */
[----:B------:R0:W1:Y:S02]  /*1a80*/  SHFL.UP P0, R27, R5, R0, R20 ;  /* 0x04000000051b7389 */ /* 0x0000640000000014 */
[----:B01----:R-:W-:Y:S01]  /*1a90*/  ENDCOLLECTIVE ;  /* 0x000000000000791b */ /* 0x003fe20003800000 */
.L_x_4028:
        /* <DEDUP_REMOVED lines=9> */
.L_x_4029:
[----:B------:R-:W-:Y:S02]  /*1b30*/  ISETP.GE.AND P6, PT, R24, 0x4, PT ;  /* 0x000000041800780c */ /* 0x000fe40003fc6270 */
[----:B------:R-:W-:Y:S02]  /*1b40*/  ISETP.NE.AND P5, PT, R23, RZ, PT ;  /* 0x000000ff1700720c */ /* 0x000fe40003fa5270 */
[----:B------:R-:W-:Y:S01]  /*1b50*/  MOV R5, R22 ;  /* 0x0000001600057202 */ /* 0x000fe20000000f00 */
[----:B------:R-:W-:-:S10]  /*1b60*/  IMAD.MOV.U32 R26, RZ, RZ, R27 ;  /* 0x000000ffff1a7224 */ /* 0x000fd400078e001b */
[----:B------:R-:W-:Y:S05]  /*1b70*/  WARPSYNC.COLLECTIVE R21, `(.L_x_4030) ;  /* 0x0000000015087348 */ /* 0x000fea0003c00000 */
[----:B------:R0:W1:Y:S02]  /*1b80*/  SHFL.UP P0, R27, R5, R0, R20 ;  /* 0x04000000051b7389 */ /* 0x0000640000000014 */
[----:B01----:R-:W-:Y:S01]  /*1b90*/  ENDCOLLECTIVE ;  /* 0x000000000000791b */ /* 0x003fe20003800000 */
.L_x_4030:
[----:B------:R-:W-:Y:S01]  /*1ba0*/  @P6 IMAD.IADD R23, R23, 0x1, R26 ;  /* 0x0000000117176824 */ /* 0x000fe200078e021a */
[----:B------:R-:W-:Y:S01]  /*1bb0*/  MOV R5, R2 ;  /* 0x0000000200057202 */ /* 0x000fe20000000f00 */
[----:B------:R-:W-:-:S07]  /*1bc0*/  IMAD.MOV.U32 R25, RZ, RZ, R27 ;  /* 0x000000ffff197224 */ /* 0x000fce00078e001b */
[----:B------:R-:W-:Y:S05]  /*1bd0*/  WARPSYNC.COLLECTIVE R21, `(.L_x_4031) ;  /* 0x0000000015087348 */ /* 0x000fea0003c00000 */
[----:B------:R0:W1:Y:S02]  /*1be0*/  SHFL.UP P0, R27, R5, R0, R20 ;  /* 0x04000000051b7389 */ /* 0x0000640000000014 */
[----:B01----:R-:W-:Y:S01]  /*1bf0*/  ENDCOLLECTIVE ;  /* 0x000000000000791b */ /* 0x003fe20003800000 */
.L_x_4031:
        /* <DEDUP_REMOVED lines=9> */
.L_x_4032:
[----:B------:R-:W-:Y:S02]  /*1c90*/  ISETP.NE.AND P5, PT, R23, RZ, PT ;  /* 0x000000ff1700720c */ /* 0x000fe40003fa5270 */
[----:B------:R-:W-:Y:S01]  /*1ca0*/  ISETP.GE.AND P6, PT, R24, 0x8, PT ;  /* 0x000000081800780c */ /* 0x000fe20003fc6270 */
[----:B------:R-:W-:Y:S01]  /*1cb0*/  IMAD.MOV.U32 R5, RZ, RZ, R22 ;  /* 0x000000ffff057224 */ /* 0x000fe200078e0016 */
[----:B------:R-:W-:-:S11]  /*1cc0*/  MOV R26, R27 ;  /* 0x0000001b001a7202 */ /* 0x000fd60000000f00 */
[----:B------:R-:W-:Y:S05]  /*1cd0*/  WARPSYNC.COLLECTIVE R21, `(.L_x_4033) ;  /* 0x0000000015087348 */ /* 0x000fea0003c00000 */
[----:B------:R0:W1:Y:S02]  /*1ce0*/  SHFL.UP P0, R27, R5, R0, R20 ;  /* 0x04000000051b7389 */ /* 0x0000640000000014 */
[----:B01----:R-:W-:Y:S01]  /*1cf0*/  ENDCOLLECTIVE ;  /* 0x000000000000791b */ /* 0x003fe20003800000 */
.L_x_4033:
[----:B------:R-:W-:Y:S01]  /*1d00*/  IMAD.MOV.U32 R5, RZ, RZ, R2 ;  /* 0x000000ffff057224 */ /* 0x000fe200078e0002 */
[----:B------:R-:W-:-:S07]  /*1d10*/  MOV R25, R27 ;  /* 0x0000001b00197202 */ /* 0x000fce0000000f00 */
[----:B------:R-:W-:Y:S05]  /*1d20*/  WARPSYNC.COLLECTIVE R21, `(.L_x_4034) ;  /* 0x0000000015087348 */ /* 0x000fea0003c00000 */
[----:B------:R0:W1:Y:S02]  /*1d30*/  SHFL.UP P0, R27, R5, R0, R20 ;  /* 0x04000000051b7389 */ /* 0x0000640000000014 */
[----:B01----:R-:W-:Y:S01]  /*1d40*/  ENDCOLLECTIVE ;  /* 0x000000000000791b */ /* 0x003fe20003800000 */
.L_x_4034:
        /* <DEDUP_REMOVED lines=14> */
.L_x_4035:
[----:B------:R-:W-:Y:S02]  /*1e30*/  IMAD.MOV.U32 R5, RZ, RZ, R22 ;  /* 0x000000ffff057224 */ /* 0x000fe400078e0016 */
[----:B------:R-:W-:-:S07]  /*1e40*/  IMAD.MOV.U32 R26, RZ, RZ, R27 ;  /* 0x000000ffff1a7224 */ /* 0x000fce00078e001b */
[----:B------:R-:W-:Y:S05]  /*1e50*/  WARPSYNC.COLLECTIVE R21, `(.L_x_4036) ;  /* 0x0000000015087348 */ /* 0x000fea0003c00000 */
[----:B------:R0:W1:Y:S02]  /*1e60*/  SHFL.UP P0, R27, R5, R0, R20 ;  /* 0x04000000051b7389 */ /* 0x0000640000000014 */
[----:B01----:R-:W-:Y:S01]  /*1e70*/  ENDCOLLECTIVE ;  /* 0x000000000000791b */ /* 0x003fe20003800000 */
.L_x_4036:
[----:B------:R-:W-:Y:S01]  /*1e80*/  @P6 IADD3 R23, R23, R26, RZ ;  /* 0x0000001a17176210 */ /* 0x000fe20007ffe0ff */
[----:B------:R-:W-:Y:S01]  /*1e90*/  IMAD.MOV.U32 R5, RZ, RZ, R2 ;  /* 0x000000ffff057224 */ /* 0x000fe200078e0002 */
[----:B------:R-:W-:-:S07]  /*1ea0*/  MOV R25, R27 ;  /* 0x0000001b00197202 */ /* 0x000fce0000000f00 */
[----:B------:R-:W-:Y:S05]  /*1eb0*/  WARPSYNC.COLLECTIVE R21, `(.L_x_4037) ;  /* 0x0000000015087348 */ /* 0x000fea0003c00000 */
[----:B------:R0:W1:Y:S02]  /*1ec0*/  SHFL.UP P0, R27, R5, R0, R20 ;  /* 0x04000000051b7389 */ /* 0x0000640000000014 */
[----:B01----:R-:W-:Y:S01]  /*1ed0*/  ENDCOLLECTIVE ;  /* 0x000000000000791b */ /* 0x003fe20003800000 */
.L_x_4037:
        /* <DEDUP_REMOVED lines=9> */
.L_x_4038:
[----:B------:R-:W-:Y:S01]  /*1f70*/  IMAD.MOV.U32 R5, RZ, RZ, R22 ;  /* 0x000000ffff057224 */ /* 0x000fe200078e0016 */
[----:B------:R-:W-:-:S07]  /*1f80*/  MOV R25, R27 ;  /* 0x0000001b00197202 */ /* 0x000fce0000000f00 */
[----:B------:R-:W-:Y:S05]  /*1f90*/  WARPSYNC.COLLECTIVE R21, `(.L_x_4039) ;  /* 0x0000000015087348 */ /* 0x000fea0003c00000 */
[----:B------:R0:W1:Y:S02]  /*1fa0*/  SHFL.UP P0, R27, R5, R0, R20 ;  /* 0x04000000051b7389 */ /* 0x0000640000000014 */
[----:B01----:R-:W-:Y:S01]  /*1fb0*/  ENDCOLLECTIVE ;  /* 0x000000000000791b */ /* 0x003fe20003800000 */
.L_x_4039:
[----:B------:R-:W-:Y:S01]  /*1fc0*/  IMAD.MOV.U32 R5, RZ, RZ, R2 ;  /* 0x000000ffff057224 */ /* 0x000fe200078e0002 */
[----:B------:R-:W-:-:S07]  /*1fd0*/  MOV R22, R27 ;  /* 0x0000001b00167202 */ /* 0x000fce0000000f00 */
[----:B------:R-:W-:Y:S05]  /*1fe0*/  WARPSYNC.COLLECTIVE R21, `(.L_x_4040) ;  /* 0x0000000015087348 */ /* 0x000fea0003c00000 */
[----:B------:R0:W1:Y:S02]  /*1ff0*/  SHFL.UP P0, R27, R5, R0, R20 ;  /* 0x04000000051b7389 */ /* 0x0000640000000014 */
[----:B01----:R-:W-:Y:S01]  /*2000*/  ENDCOLLECTIVE ;  /* 0x000000000000791b */ /* 0x003fe20003800000 */
.L_x_4040:
[----:B------:R-:W-:Y:S01]  /*2010*/  MOV R2, R27 ;  /* 0x0000001b00027202 */ /* 0x000fe20000000f00 */
[----:B------:R-:W-:Y:S06]  /*2020*/  BRA `(.L_x_4041) ;  /* 0xfffffff000b07947 */ /* 0x000fec000383ffff */
.L_x_4042:
        /* <DEDUP_REMOVED lines=13> */
.L_x_4527:


//--------------------- .text._Z30group_norm_nhwc_fwd_sum_kernelI11Fp16IOFp16WLi196EEv26Group_norm_nhwc_fwd_params --------------------------
	.section	.text._Z30group_norm_nhwc_fwd_sum_kernelI11Fp16IOFp16WLi196EEv26Group_norm_nhwc_fwd_params,"ax",@progbits
	.align	128
        .global         _Z30group_norm_nhwc_fwd_sum_kernelI11Fp16IOFp16WLi196EEv26Group_norm_nhwc_fwd_params
        .type           _Z30group_norm_nhwc_fwd_sum_kernelI11Fp16IOFp16WLi196EEv26Group_norm_nhwc_fwd_params,@function
        .size           _Z30group_norm_nhwc_fwd_sum_kernelI11Fp16IOFp16WLi196EEv26Group_norm_nhwc_fwd_params,(.L_x_4528 - _Z30group_norm_nhwc_fwd_sum_kernelI11Fp16IOFp16WLi196EEv26Group_norm_nhwc_fwd_params)
        .other          _Z30group_norm_nhwc_fwd_sum_kernelI11Fp16IOFp16WLi196EEv26Group_norm_nhwc_fwd_params,@"STO_CUDA_ENTRY STV_DEFAULT"
_Z30group_norm_nhwc_fwd_sum_kernelI11Fp16IOFp16WLi196EEv26Group_norm_nhwc_fwd_params:
.text._Z30group_norm_nhwc_fwd_sum_kernelI11Fp16IOFp16WLi196EEv26Group_norm_nhwc_fwd_params:
        /* <DEDUP_REMOVED lines=40> */
.L_x_4045:
        /* <DEDUP_REMOVED lines=26> */
.L_x_4044:
        /* <DEDUP_REMOVED lines=9> */
.L_x_4046:
        /* <DEDUP_REMOVED lines=95> */
.L_x_4043:
        /* <DEDUP_REMOVED lines=88> */
.L_x_4062:
        /* <DEDUP_REMOVED lines=12> */
.L_x_4050:
[----:B------:R-:W-:Y:S05]  /*10e0*/  BSYNC B0 ;  /* 0x0000000000007941 */ /* 0x000fea0003800000 */
.L_x_4049:
[----:B------:R-:W-:-:S13]  /*10f0*/  R2UR UR4, R3 ;  /* 0x00000000030472ca */ /* 0x000fda00000e0000 */
[----:B------:R-:W-:Y:S05]  /*1100*/  BRA.DIV UR4, `(.L_x_4051) ;  /* 0x0000000e04187947 */ /* 0x000fea000b800000 */
[----:B------:R-:W-:Y:S01]  /*1110*/  NOP ;  /* 0x0000000000007918 */ /* 0x000fe20000000000 */
[----:B------:R1:W-:Y:S04]  /*1120*/  STS [R7+0xc0], R12 ;  /* 0x0000c00c07007388 */ /* 0x0003e80000000800 */
[----:B------:R1:W-:Y:S04]  /*1130*/  STS [R7+0xc4], R9 ;  /* 0x0000c40907007388 */ /* 0x0003e80000000800 */
[----:B------:R1:W-:Y:S01]  /*1140*/  STS [R7+0xc8], R8 ;  /* 0x0000c80807007388 */ /* 0x0003e20000000800 */
[----:B------:R-:W-:Y:S01]  /*1150*/  NOP ;  /* 0x0000000000007918 */ /* 0x000fe20000000000 */
.L_x_4066:
        /* <DEDUP_REMOVED lines=12> */
.L_x_4053:
[----:B------:R-:W-:Y:S05]  /*1220*/  BSYNC B0 ;  /* 0x0000000000007941 */ /* 0x000fea0003800000 */
.L_x_4052:
[----:B------:R-:W-:-:S13]  /*1230*/  R2UR UR4, R3 ;  /* 0x00000000030472ca */ /* 0x000fda00000e0000 */
[----:B------:R-:W-:Y:S05]  /*1240*/  BRA.DIV UR4, `(.L_x_4054) ;  /* 0x0000000a04f87947 */ /* 0x000fea000b800000 */
[----:B------:R-:W-:Y:S01]  /*1250*/  NOP ;  /* 0x0000000000007918 */ /* 0x000fe20000000000 */
[----:B------:R2:W-:Y:S04]  /*1260*/  STS [R7+0xc0], R12 ;  /* 0x0000c00c07007388 */ /* 0x0005e80000000800 */
[----:B------:R2:W-:Y:S04]  /*1270*/  STS [R7+0xc4], R9 ;  /* 0x0000c40907007388 */ /* 0x0005e80000000800 */
[----:B------:R2:W-:Y:S01]  /*1280*/  STS [R7+0xc8], R8 ;  /* 0x0000c80807007388 */ /* 0x0005e20000000800 */
[----:B------:R-:W-:Y:S01]  /*1290*/  NOP ;  /* 0x0000000000007918 */ /* 0x000fe20000000000 */
.L_x_4070:
        /* <DEDUP_REMOVED lines=12> */
.L_x_4056:
[----:B------:R-:W-:Y:S05]  /*1360*/  BSYNC B0 ;  /* 0x0000000000007941 */ /* 0x000fea0003800000 */
.L_x_4055:
[----:B------:R-:W-:-:S13]  /*1370*/  R2UR UR4, R3 ;  /* 0x00000000030472ca */ /* 0x000fda00000e0000 */
[----:B------:R-:W-:Y:S05]  /*1380*/  BRA.DIV UR4, `(.L_x_4057) ;  /* 0x0000000a04d87947 */ /* 0x000fea000b800000 */
[----:B------:R-:W-:Y:S01]  /*1390*/  NOP ;  /* 0x0000000000007918 */ /* 0x000fe20000000000 */
[----:B------:R3:W-:Y:S04]  /*13a0*/  STS [R7+0xc0], R12 ;  /* 0x0000c00c07007388 */ /* 0x0007e80000000800 */
[----:B------:R3:W-:Y:S04]  /*13b0*/  STS [R7+0xc4], R9 ;  /* 0x0000c40907007388 */ /* 0x0007e80000000800 */
[----:B------:R3:W-:Y:S01]  /*13c0*/  STS [R7+0xc8], R8 ;  /* 0x0000c80807007388 */ /* 0x0007e20000000800 */
[----:B------:R-:W-:Y:S01]  /*13d0*/  NOP ;  /* 0x0000000000007918 */ /* 0x000fe20000000000 */
.L_x_4074:
        /* <DEDUP_REMOVED lines=12> */
.L_x_4059:
[----:B------:R-:W-:Y:S05]  /*14a0*/  BSYNC B0 ;  /* 0x0000000000007941 */ /* 0x000fea0003800000 */
.L_x_4058:
        /* <DEDUP_REMOVED lines=25> */
.L_x_4080:
        /* <DEDUP_REMOVED lines=76> */
.L_x_4047:
        /* <DEDUP_REMOVED lines=35> */
.L_x_4048:
[----:B0-----:R-:W-:Y:S05]  /*1d30*/  WARPSYNC.COLLECTIVE R3, `(.L_x_4061) ;  /* 0x0000000003087348 */ /* 0x001fea0003c00000 */
[----:B------:R-:W-:Y:S01]  /*1d40*/  NOP ;  /* 0x0000000000007918 */ /* 0x000fe20000000000 */
[----:B0-----:R-:W-:Y:S01]  /*1d50*/  ENDCOLLECTIVE ;  /* 0x000000000000791b */ /* 0x001fe20003800000 */
.L_x_4061:
[----:B------:R-:W-:Y:S05]  /*1d60*/  BRA `(.L_x_4062) ;  /* 0xfffffff000ac7947 */ /* 0x000fea000383ffff */
.L_x_4051:
[----:B------:R-:W-:Y:S01]  /*1d70*/  BSSY B0, `(.L_x_4063) ;  /* 0x0000004000007945 */ /* 0x000fe20003800000 */
[----:B0-----:R-:W-:Y:S05]  /*1d80*/  WARPSYNC.COLLECTIVE R3, `(.L_x_4064) ;  /* 0x0000000003087348 */ /* 0x001fea0003c00000 */
[----:B------:R-:W-:Y:S01]  /*1d90*/  NOP ;  /* 0x0000000000007918 */ /* 0x000fe20000000000 */
[----:B0-----:R-:W-:Y:S01]  /*1da0*/  ENDCOLLECTIVE ;  /* 0x000000000000791b */ /* 0x001fe20003800000 */
.L_x_4064:
[----:B------:R-:W-:Y:S05]  /*1db0*/  BSYNC B0 ;  /* 0x0000000000007941 */ /* 0x000fea0003800000 */
.L_x_4063:
[----:B------:R0:W-:Y:S04]  /*1dc0*/  STS [R7+0xc0], R12 ;  /* 0x0000c00c07007388 */ /* 0x0001e80000000800 */
[----:B------:R0:W-:Y:S04]  /*1dd0*/  STS [R7+0xc4], R9 ;  /* 0x0000c40907007388 */ /* 0x0001e80000000800 */
[----:B------:R0:W-:Y:S02]  /*1de0*/  STS [R7+0xc8], R8 ;  /* 0x0000c80807007388 */ /* 0x0001e40000000800 */
[----:B0-----:R-:W-:Y:S05]  /*1df0*/  WARPSYNC.COLLECTIVE R3, `(.L_x_4065) ;  /* 0x0000000003087348 */ /* 0x001fea0003c00000 */
[----:B------:R-:W-:Y:S01]  /*1e00*/  NOP ;  /* 0x0000000000007918 */ /* 0x000fe20000000000 */
[----:B0-----:R-:W-:Y:S01]  /*1e10*/  ENDCOLLECTIVE ;  /* 0x000000000000791b */ /* 0x001fe20003800000 */
.L_x_4065:
[----:B------:R-:W-:Y:S05]  /*1e20*/  BRA `(.L_x_4066) ;  /* 0xfffffff000cc7947 */ /* 0x000fea000383ffff */
.L_x_4054:
[----:B------:R-:W-:Y:S01]  /*1e30*/  BSSY B0, `(.L_x_4067) ;  /* 0x0000004000007945 */ /* 0x000fe20003800000 */
[----:B01----:R-:W-:Y:S05]  /*1e40*/  WARPSYNC.COLLECTIVE R3, `(.L_x_4068) ;  /* 0x0000000003087348 */ /* 0x003fea0003c00000 */
[----:B------:R-:W-:Y:S01]  /*1e50*/  NOP ;  /* 0x0000000000007918 */ /* 0x000fe20000000000 */
[----:B01----:R-:W-:Y:S01]  /*1e60*/  ENDCOLLECTIVE ;  /* 0x000000000000791b */ /* 0x003fe20003800000 */
.L_x_4068:
[----:B------:R-:W-:Y:S05]  /*1e70*/  BSYNC B0 ;  /* 0x0000000000007941 */ /* 0x000fea0003800000 */
.L_x_4067:
[----:B------:R0:W-:Y:S04]  /*1e80*/  STS [R7+0xc0], R12 ;  /* 0x0000c00c07007388 */ /* 0x0001e80000000800 */
[----:B------:R0:W-:Y:S04]  /*1e90*/  STS [R7+0xc4], R9 ;  /* 0x0000c40907007388 */ /* 0x0001e80000000800 */
[----:B------:R0:W-:Y:S02]  /*1ea0*/  STS [R7+0xc8], R8 ;  /* 0x0000c80807007388 */ /* 0x0001e40000000800 */
[----:B0-----:R-:W-:Y:S05]  /*1eb0*/  WARPSYNC.COLLECTIVE R3, `(.L_x_4069) ;  /* 0x0000000003087348 */ /* 0x001fea0003c00000 */
[----:B------:R-:W-:Y:S01]  /*1ec0*/  NOP ;  /* 0x0000000000007918 */ /* 0x000fe20000000000 */
[----:B0-----:R-:W-:Y:S01]  /*1ed0*/  ENDCOLLECTIVE ;  /* 0x000000000000791b */ /* 0x001fe20003800000 */
.L_x_4069:
[----:B------:R-:W-:Y:S05]  /*1ee0*/  BRA `(.L_x_4070) ;  /* 0xfffffff000ec7947 */ /* 0x000fea000383ffff */
.L_x_4057:
[----:B------:R-:W-:Y:S01]  /*1ef0*/  BSSY B0, `(.L_x_4071) ;  /* 0x0000004000007945 */ /* 0x000fe20003800000 */
[----:B012---:R-:W-:Y:S05]  /*1f00*/  WARPSYNC.COLLECTIVE R3, `(.L_x_4072) ;  /* 0x0000000003087348 */ /* 0x007fea0003c00000 */
[----:B------:R-:W-:Y:S01]  /*1f10*/  NOP ;  /* 0x0000000000007918 */ /* 0x000fe20000000000 */
[----:B012---:R-:W-:Y:S01]  /*1f20*/  ENDCOLLECTIVE ;  /* 0x000000000000791b */ /* 0x007fe20003800000 */
.L_x_4072:
[----:B------:R-:W-:Y:S05]  /*1f30*/  BSYNC B0 ;  /* 0x0000000000007941 */ /* 0x000fea0003800000 */
.L_x_4071:
[----:B------:R0:W-:Y:S04]  /*1f40*/  STS [R7+0xc0], R12 ;  /* 0x0000c00c07007388 */ /* 0x0001e80000000800 */
[----:B------:R0:W-:Y:S04]  /*1f50*/  STS [R7+0xc4], R9 ;  /* 0x0000c40907007388 */ /* 0x0001e80000000800 */
[----:B------:R0:W-:Y:S02]  /*1f60*/  STS [R7+0xc8], R8 ;  /* 0x0000c80807007388 */ /* 0x0001e40000000800 */
[----:B0-----:R-:W-:Y:S05]  /*1f70*/  WARPSYNC.COLLECTIVE R3, `(.L_x_4073) ;  /* 0x0000000003087348 */ /* 0x001fea0003c00000 */
[----:B------:R-:W-:Y:S01]  /*1f80*/  NOP ;  /* 0x0000000000007918 */ /* 0x000fe20000000000 */
[----:B0-----:R-:W-:Y:S01]  /*1f90*/  ENDCOLLECTIVE ;  /* 0x000000000000791b */ /* 0x001fe20003800000 */
.L_x_4073:
[----:B------:R-:W-:Y:S05]  /*1fa0*/  BRA `(.L_x_4074) ;  /* 0xfffffff4000c7947 */ /* 0x000fea000383ffff */
.L_x_4060:
[----:B------:R-:W-:Y:S01]  /*1fb0*/  BSSY B0, `(.L_x_4075) ;  /* 0x0000005000007945 */ /* 0x000fe20003800000 */
[----:B------:R-:W-:-:S13]  /*1fc0*/  ISETP.GE.U32.AND P0, PT, R2, 0x10, PT ;  /* 0x000000100200780c */ /* 0x000fda0003f06070 */
[----:B0123--:R-:W-:Y:S05]  /*1fd0*/  WARPSYNC.COLLECTIVE R3, `(.L_x_4076) ;  /* 0x0000000003087348 */ /* 0x00ffea0003c00000 */
[----:B------:R-:W-:Y:S01]  /*1fe0*/  NOP ;  /* 0x0000000000007918 */ /* 0x000fe20000000000 */
[----:B0123--:R-:W-:Y:S01]  /*1ff0*/  ENDCOLLECTIVE ;  /* 0x000000000000791b */ /* 0x00ffe20003800000 */
.L_x_4076:
[----:B------:R-:W-:Y:S05]  /*2000*/  BSYNC B0 ;  /* 0x0000000000007941 */ /* 0x000fea0003800000 */
.L_x_4075:
[----:B------:R0:W-:Y:S01]  /*2010*/  STS [R7+0xc0], R12 ;  /* 0x0000c00c07007388 */ /* 0x0001e20000000800 */
[----:B------:R-:W-:-:S03]  /*2020*/  ISETP.NE.OR P1, PT, R12, RZ, !P0 ;  /* 0x000000ff0c00720c */ /* 0x000fc60004725670 */
[----:B------:R0:W-:Y:S04]  /*2030*/  STS [R7+0xc4], R9 ;  /* 0x0000c40907007388 */ /* 0x0001e80000000800 */
[----:B------:R0:W-:Y:S06]  /*2040*/  STS [R7+0xc8], R8 ;  /* 0x0000c80807007388 */ /* 0x0001ec0000000800 */
[----:B0-----:R-:W-:Y:S05]  /*2050*/  WARPSYNC.COLLECTIVE R3, `(.L_x_4077) ;  /* 0x0000000003087348 */ /* 0x001fea0003c00000 */
[----:B------:R-:W-:Y:S01]  /*2060*/  NOP ;  /* 0x0000000000007918 */ /* 0x000fe20000000000 */
[----:B0-----:R-:W-:Y:S01]  /*2070*/  ENDCOLLECTIVE ;  /* 0x000000000000791b */ /* 0x001fe20003800000 */
.L_x_4077:
        /* <DEDUP_REMOVED lines=9> */
.L_x_4078:
        /* <DEDUP_REMOVED lines=9> */
.L_x_4079:
[----:B------:R-:W-:Y:S05]  /*21a0*/  BRA `(.L_x_4080) ;  /* 0xfffffff400247947 */ /* 0x000fea000383ffff */
.L_x_4081:
        /* <DEDUP_REMOVED lines=13> */
.L_x_4528:


//--------------------- .text._Z30group_norm_nhwc_fwd_sum_kernelI11Fp16IOFp16WLi168EEv26Group_norm_nhwc_fwd_params --------------------------
	.section	.text._Z30group_norm_nhwc_fwd_sum_kernelI11Fp16IOFp16WLi168EEv26Group_norm_nhwc_fwd_params,"ax",@progbits
	.align	128
        .global         _Z30group_norm_nhwc_fwd_sum_kernelI11Fp16IOFp16WLi168EEv26Group_norm_nhwc_fwd_params
        .type           _Z30group_norm_nhwc_fwd_sum_kernelI11Fp16IOFp16WLi168EEv26Group_norm_nhwc_fwd_params,@function
        .size           _Z30group_norm_nhwc_fwd_sum_kernelI11Fp16IOFp16WLi168EEv26Group_norm_nhwc_fwd_params,(.L_x_4529 - _Z30group_norm_nhwc_fwd_sum_kernelI11Fp16IOFp16WLi168EEv26Group_norm_nhwc_fwd_params)
        .other          _Z30group_norm_nhwc_fwd_sum_kernelI11Fp16IOFp16WLi168EEv26Group_norm_nhwc_fwd_params,@"STO_CUDA_ENTRY STV_DEFAULT"
_Z30group_norm_nhwc_fwd_sum_kernelI11Fp16IOFp16WLi168EEv26Group_norm_nhwc_fwd_params:
.text._Z30group_norm_nhwc_fwd_sum_kernelI11Fp16IOFp16WLi168EEv26Group_norm_nhwc_fwd_params:
        /* <DEDUP_REMOVED lines=40> */
.L_x_4084:
        /* <DEDUP_REMOVED lines=26> */
.L_x_4083:
        /* <DEDUP_REMOVED lines=9> */
.L_x_4085:
        /* <DEDUP_REMOVED lines=95> */
.L_x_4082:
        /* <DEDUP_REMOVED lines=84> */
.L_x_4101:
        /* <DEDUP_REMOVED lines=12> */
.L_x_4089:
[----:B------:R-:W-:Y:S05]  /*10a0*/  BSYNC B0 ;  /* 0x0000000000007941 */ /* 0x000fea0003800000 */
.L_x_4088:
[----:B------:R-:W-:-:S13]  /*10b0*/  R2UR UR5, R3 ;  /* 0x00000000030572ca */ /* 0x000fda00000e0000 */
[----:B------:R-:W-:Y:S05]  /*10c0*/  BRA.DIV UR5, `(.L_x_4090) ;  /* 0x0000000e050c7947 */ /* 0x000fea000b800000 */
[----:B------:R-:W-:Y:S01]  /*10d0*/  NOP ;  /* 0x0000000000007918 */ /* 0x000fe20000000000 */
[----:B------:R1:W-:Y:S04]  /*10e0*/  STS [R9+0xc0], R16 ;  /* 0x0000c01009007388 */ /* 0x0003e80000000800 */
[----:B------:R1:W-:Y:S04]  /*10f0*/  STS [R9+0xc4], R10 ;  /* 0x0000c40a09007388 */ /* 0x0003e80000000800 */
[----:B------:R1:W-:Y:S01]  /*1100*/  STS [R9+0xc8], R11 ;  /* 0x0000c80b09007388 */ /* 0x0003e20000000800 */
[----:B------:R-:W-:Y:S01]  /*1110*/  NOP ;  /* 0x0000000000007918 */ /* 0x000fe20000000000 */
.L_x_4105:
        /* <DEDUP_REMOVED lines=12> */
.L_x_4092:
[----:B------:R-:W-:Y:S05]  /*11e0*/  BSYNC B0 ;  /* 0x0000000000007941 */ /* 0x000fea0003800000 */
.L_x_4091:
[----:B------:R-:W-:-:S13]  /*11f0*/  R2UR UR5, R3 ;  /* 0x00000000030572ca */ /* 0x000fda00000e0000 */
[----:B------:R-:W-:Y:S05]  /*1200*/  BRA.DIV UR5, `(.L_x_4093) ;  /* 0x0000000a05ec7947 */ /* 0x000fea000b800000 */
[----:B------:R-:W-:Y:S01]  /*1210*/  NOP ;  /* 0x0000000000007918 */ /* 0x000fe20000000000 */
[----:B------:R2:W-:Y:S04]  /*1220*/  STS [R9+0xc0], R16 ;  /* 0x0000c01009007388 */ /* 0x0005e80000000800 */
[----:B------:R2:W-:Y:S04]  /*1230*/  STS [R9+0xc4], R10 ;  /* 0x0000c40a09007388 */ /* 0x0005e80000000800 */
[----:B------:R2:W-:Y:S01]  /*1240*/  STS [R9+0xc8], R11 ;  /* 0x0000c80b09007388 */ /* 0x0005e20000000800 */
[----:B------:R-:W-:Y:S01]  /*1250*/  NOP ;  /* 0x0000000000007918 */ /* 0x000fe20000000000 */
.L_x_4109:
        /* <DEDUP_REMOVED lines=12> */
.L_x_4095:
[----:B------:R-:W-:Y:S05]  /*1320*/  BSYNC B0 ;  /* 0x0000000000007941 */ /* 0x000fea0003800000 */
.L_x_4094:
[----:B------:R-:W-:-:S13]  /*1330*/  R2UR UR5, R3 ;  /* 0x00000000030572ca */ /* 0x000fda00000e0000 */
[----:B------:R-:W-:Y:S05]  /*1340*/  BRA.DIV UR5, `(.L_x_4096) ;  /* 0x0000000a05cc7947 */ /* 0x000fea000b800000 */
[----:B------:R-:W-:Y:S01]  /*1350*/  NOP ;  /* 0x0000000000007918 */ /* 0x000fe20000000000 */
[----:B------:R3:W-:Y:S04]  /*1360*/  STS [R9+0xc0], R16 ;  /* 0x0000c01009007388 */ /* 0x0007e80000000800 */
[----:B------:R3:W-:Y:S04]  /*1370*/  STS [R9+0xc4], R10 ;  /* 0x0000c40a09007388 */ /* 0x0007e80000000800 */
[----:B------:R3:W-:Y:S01]  /*1380*/  STS [R9+0xc8], R11 ;  /* 0x0000c80b09007388 */ /* 0x0007e20000000800 */
[----:B------:R-:W-:Y:S01]  /*1390*/  NOP ;  /* 0x0000000000007918 */ /* 0x000fe20000000000 */
.L_x_4113:
        /* <DEDUP_REMOVED lines=12> */
.L_x_4098:
[----:B------:R-:W-:Y:S05]  /*1460*/  BSYNC B0 ;  /* 0x0000000000007941 */ /* 0x000fea0003800000 */
.L_x_4097:
        /* <DEDUP_REMOVED lines=25> */
.L_x_4119:
        /* <DEDUP_REMOVED lines=72> */
.L_x_4086:
        /* <DEDUP_REMOVED lines=36> */
.L_x_4087:
[----:B0-----:R-:W-:Y:S05]  /*1cc0*/  WARPSYNC.COLLECTIVE R3, `(.L_x_4100) ;  /* 0x0000000003087348 */ /* 0x001fea0003c00000 */
[----:B------:R-:W-:Y:S01]  /*1cd0*/  NOP ;  /* 0x0000000000007918 */ /* 0x000fe20000000000 */
[----:B0-----:R-:W-:Y:S01]  /*1ce0*/  ENDCOLLECTIVE ;  /* 0x000000000000791b */ /* 0x001fe20003800000 */
.L_x_4100:
[----:B------:R-:W-:Y:S05]  /*1cf0*/  BRA `(.L_x_4101) ;  /* 0xfffffff000b87947 */ /* 0x000fea000383ffff */
.L_x_4090:
[----:B------:R-:W-:Y:S01]  /*1d00*/  BSSY B0, `(.L_x_4102) ;  /* 0x0000004000007945 */ /* 0x000fe20003800000 */
[----:B0-----:R-:W-:Y:S05]  /*1d10*/  WARPSYNC.COLLECTIVE R3, `(.L_x_4103) ;  /* 0x0000000003087348 */ /* 0x001fea0003c00000 */
[----:B------:R-:W-:Y:S01]  /*1d20*/  NOP ;  /* 0x0000000000007918 */ /* 0x000fe20000000000 */
[----:B0-----:R-:W-:Y:S01]  /*1d30*/  ENDCOLLECTIVE ;  /* 0x000000000000791b */ /* 0x001fe20003800000 */
.L_x_4103:
[----:B------:R-:W-:Y:S05]  /*1d40*/  BSYNC B0 ;  /* 0x0000000000007941 */ /* 0x000fea0003800000 */
.L_x_4102:
[----:B------:R0:W-:Y:S04]  /*1d50*/  STS [R9+0xc0], R16 ;  /* 0x0000c01009007388 */ /* 0x0001e80000000800 */
[----:B------:R0:W-:Y:S04]  /*1d60*/  STS [R9+0xc4], R10 ;  /* 0x0000c40a09007388 */ /* 0x0001e80000000800 */
[----:B------:R0:W-:Y:S02]  /*1d70*/  STS [R9+0xc8], R11 ;  /* 0x0000c80b09007388 */ /* 0x0001e40000000800 */
[----:B0-----:R-:W-:Y:S05]  /*1d80*/  WARPSYNC.COLLECTIVE R3, `(.L_x_4104) ;  /* 0x0000000003087348 */ /* 0x001fea0003c00000 */
[----:B------:R-:W-:Y:S01]  /*1d90*/  NOP ;  /* 0x0000000000007918 */ /* 0x000fe20000000000 */
[----:B0-----:R-:W-:Y:S01]  /*1da0*/  ENDCOLLECTIVE ;  /* 0x000000000000791b */ /* 0x001fe20003800000 */
.L_x_4104:
[----:B------:R-:W-:Y:S05]  /*1db0*/  BRA `(.L_x_4105) ;  /* 0xfffffff000d87947 */ /* 0x000fea000383ffff */
.L_x_4093:
[----:B------:R-:W-:Y:S01]  /*1dc0*/  BSSY B0, `(.L_x_4106) ;  /* 0x0000004000007945 */ /* 0x000fe20003800000 */
[----:B01----:R-:W-:Y:S05]  /*1dd0*/  WARPSYNC.COLLECTIVE R3, `(.L_x_4107) ;  /* 0x0000000003087348 */ /* 0x003fea0003c00000 */
[----:B------:R-:W-:Y:S01]  /*1de0*/  NOP ;  /* 0x0000000000007918 */ /* 0x000fe20000000000 */
[----:B01----:R-:W-:Y:S01]  /*1df0*/  ENDCOLLECTIVE ;  /* 0x000000000000791b */ /* 0x003fe20003800000 */
.L_x_4107:
[----:B------:R-:W-:Y:S05]  /*1e00*/  BSYNC B0 ;  /* 0x0000000000007941 */ /* 0x000fea0003800000 */
.L_x_4106:
[----:B------:R0:W-:Y:S04]  /*1e10*/  STS [R9+0xc0], R16 ;  /* 0x0000c01009007388 */ /* 0x0001e80000000800 */
[----:B------:R0:W-:Y:S04]  /*1e20*/  STS [R9+0xc4], R10 ;  /* 0x0000c40a09007388 */ /* 0x0001e80000000800 */
[----:B------:R0:W-:Y:S02]  /*1e30*/  STS [R9+0xc8], R11 ;  /* 0x0000c80b09007388 */ /* 0x0001e40000000800 */
[----:B0-----:R-:W-:Y:S05]  /*1e40*/  WARPSYNC.COLLECTIVE R3, `(.L_x_4108) ;  /* 0x0000000003087348 */ /* 0x001fea0003c00000 */
[----:B------:R-:W-:Y:S01]  /*1e50*/  NOP ;  /* 0x0000000000007918 */ /* 0x000fe20000000000 */
[----:B0-----:R-:W-:Y:S01]  /*1e60*/  ENDCOLLECTIVE ;  /* 0x000000000000791b */ /* 0x001fe20003800000 */
.L_x_4108:
[----:B------:R-:W-:Y:S05]  /*1e70*/  BRA `(.L_x_4109) ;  /* 0xfffffff000f87947 */ /* 0x000fea000383ffff */
.L_x_4096:
[----:B------:R-:W-:Y:S01]  /*1e80*/  BSSY B0, `(.L_x_4110) ;  /* 0x0000004000007945 */ /* 0x000fe20003800000 */
[----:B012---:R-:W-:Y:S05]  /*1e90*/  WARPSYNC.COLLECTIVE R3, `(.L_x_4111) ;  /* 0x0000000003087348 */ /* 0x007fea0003c00000 */
[----:B------:R-:W-:Y:S01]  /*1ea0*/  NOP ;  /* 0x0000000000007918 */ /* 0x000fe20000000000 */
[----:B012---:R-:W-:Y:S01]  /*1eb0*/  ENDCOLLECTIVE ;  /* 0x000000000000791b */ /* 0x007fe20003800000 */
.L_x_4111:
[----:B------:R-:W-:Y:S05]  /*1ec0*/  BSYNC B0 ;  /* 0x0000000000007941 */ /* 0x000fea0003800000 */
.L_x_4110:
[----:B------:R0:W-:Y:S04]  /*1ed0*/  STS [R9+0xc0], R16 ;  /* 0x0000c01009007388 */ /* 0x0001e80000000800 */
[----:B------:R0:W-:Y:S04]  /*1ee0*/  STS [R9+0xc4], R10 ;  /* 0x0000c40a09007388 */ /* 0x0001e80000000800 */
[----:B------:R0:W-:Y:S02]  /*1ef0*/  STS [R9+0xc8], R11 ;  /* 0x0000c80b09007388 */ /* 0x0001e40000000800 */
[----:B0-----:R-:W-:Y:S05]  /*1f00*/  WARPSYNC.COLLECTIVE R3, `(.L_x_4112) ;  /* 0x0000000003087348 */ /* 0x001fea0003c00000 */
[----:B------:R-:W-:Y:S01]  /*1f10*/  NOP ;  /* 0x0000000000007918 */ /* 0x000fe20000000000 */
[----:B0-----:R-:W-:Y:S01]  /*1f20*/  ENDCOLLECTIVE ;  /* 0x000000000000791b */ /* 0x001fe20003800000 */
.L_x_4112:
[----:B------:R-:W-:Y:S05]  /*1f30*/  BRA `(.L_x_4113) ;  /* 0xfffffff400187947 */ /* 0x000fea000383ffff */
.L_x_4099:
[----:B------:R-:W-:Y:S01]  /*1f40*/  BSSY B0, `(.L_x_4114) ;  /* 0x0000005000007945 */ /* 0x000fe20003800000 */
[----:B------:R-:W-:-:S13]  /*1f50*/  ISETP.GE.U32.AND P0, PT, R2, 0x10, PT ;  /* 0x000000100200780c */ /* 0x000fda0003f06070 */
[----:B0123--:R-:W-:Y:S05]  /*1f60*/  WARPSYNC.COLLECTIVE R3, `(.L_x_4115) ;  /* 0x0000000003087348 */ /* 0x00ffea0003c00000 */
[----:B------:R-:W-:Y:S01]  /*1f70*/  NOP ;  /* 0x0000000000007918 */ /* 0x000fe20000000000 */
[----:B0123--:R-:W-:Y:S01]  /*1f80*/  ENDCOLLECTIVE ;  /* 0x000000000000791b */ /* 0x00ffe20003800000 */
.L_x_4115:
[----:B------:R-:W-:Y:S05]  /*1f90*/  BSYNC B0 ;  /* 0x0000000000007941 */ /* 0x000fea0003800000 */
.L_x_4114:
[----:B------:R0:W-:Y:S01]  /*1fa0*/  STS [R9+0xc0], R16 ;  /* 0x0000c01009007388 */ /* 0x0001e20000000800 */
[----:B------:R-:W-:-:S03]  /*1fb0*/  ISETP.NE.OR P1, PT, R16, RZ, !P0 ;  /* 0x000000ff1000720c */ /* 0x000fc60004725670 */
[----:B------:R0:W-:Y:S04]  /*1fc0*/  STS [R9+0xc4], R10 ;  /* 0x0000c40a09007388 */ /* 0x0001e80000000800 */
[----:B------:R0:W-:Y:S06]  /*1fd0*/  STS [R9+0xc8], R11 ;  /* 0x0000c80b09007388 */ /* 0x0001ec0000000800 */
[----:B0-----:R-:W-:Y:S05]  /*1fe0*/  WARPSYNC.COLLECTIVE R3, `(.L_x_4116) ;  /* 0x0000000003087348 */ /* 0x001fea0003c00000 */
[----:B------:R-:W-:Y:S01]  /*1ff0*/  NOP ;  /* 0x0000000000007918 */ /* 0x000fe20000000000 */
[----:B0-----:R-:W-:Y:S01]  /*2000*/  ENDCOLLECTIVE ;  /* 0x000000000000791b */ /* 0x001fe20003800000 */
.L_x_4116:
        /* <DEDUP_REMOVED lines=9> */
.L_x_4117:
        /* <DEDUP_REMOVED lines=9> */
.L_x_4118:
[----:B------:R-:W-:Y:S05]  /*2130*/  BRA `(.L_x_4119) ;  /* 0xfffffff400307947 */ /* 0x000fea000383ffff */
.L_x_4120:
        /* <DEDUP_REMOVED lines=12> */
.L_x_4529:


//--------------------- .text._Z30group_norm_nhwc_fwd_sum_kernelI11Fp16IOFp16WLi64EEv26Group_norm_nhwc_fwd_params --------------------------
	.section	.text._Z30group_norm_nhwc_fwd_sum_kernelI11Fp16IOFp16WLi64EEv26Group_norm_nhwc_fwd_params,"ax",@progbits
	.align	128
        .global         _Z30group_norm_nhwc_fwd_sum_kernelI11Fp16IOFp16WLi64EEv26Group_norm_nhwc_fwd_params
        .type           _Z30group_norm_nhwc_fwd_sum_kernelI11Fp16IOFp16WLi64EEv26Group_norm_nhwc_fwd_params,@function
        .size           _Z30group_norm_nhwc_fwd_sum_kernelI11Fp16IOFp16WLi64EEv26Group_norm_nhwc_fwd_params,(.L_x_4530 - _Z30group_norm_nhwc_fwd_sum_kernelI11Fp16IOFp16WLi64EEv26Group_norm_nhwc_fwd_params)
        .other          _Z30group_norm_nhwc_fwd_sum_kernelI11Fp16IOFp16WLi64EEv26Group_norm_nhwc_fwd_params,@"STO_CUDA_ENTRY STV_DEFAULT"
_Z30group_norm_nhwc_fwd_sum_kernelI11Fp16IOFp16WLi64EEv26Group_norm_nhwc_fwd_params:
.text._Z30group_norm_nhwc_fwd_sum_kernelI11Fp16IOFp16WLi64EEv26Group_norm_nhwc_fwd_params:
        /* <DEDUP_REMOVED lines=40> */
.L_x_4123:
        /* <DEDUP_REMOVED lines=27> */
.L_x_4122:
        /* <DEDUP_REMOVED lines=14> */
.L_x_4124:
        /* <DEDUP_REMOVED lines=94> */
.L_x_4121:
        /* <DEDUP_REMOVED lines=99> */
.L_x_4145:
        /* <DEDUP_REMOVED lines=13> */
.L_x_4125:
        /* <DEDUP_REMOVED lines=34> */
.L_x_4126:
        /* <DEDUP_REMOVED lines=9> */
.L_x_4127:
[----:B------:R-:W-:Y:S01]  /*14a0*/  IMAD.MOV.U32 R22, RZ, RZ, R15 ;  /* 0x000000ffff167224 */ /* 0x000fe200078e000f */
[----:B------:R-:W-:-:S07]  /*14b0*/  MOV R17, R19 ;  /* 0x0000001300117202 */ /* 0x000fce0000000f00 */
[----:B------:R-:W-:Y:S05]  /*14c0*/  WARPSYNC.COLLECTIVE R21, `(.L_x_4128) ;  /* 0x0000000015087348 */ /* 0x000fea0003c00000 */
[----:B------:R0:W1:Y:S02]  /*14d0*/  SHFL.UP P0, R19, R22, R23, R24 ;  /* 0x0400001716137389 */ /* 0x0000640000000018 */
[----:B01----:R-:W-:Y:S01]  /*14e0*/  ENDCOLLECTIVE ;  /* 0x000000000000791b */ /* 0x003fe20003800000 */
.L_x_4128:
[----:B------:R-:W-:Y:S01]  /*14f0*/  @P3 IADD3 R0, R0, R17, RZ ;  /* 0x0000001100003210 */ /* 0x000fe20007ffe0ff */
[----:B------:R-:W-:Y:S01]  /*1500*/  IMAD.MOV.U32 R22, RZ, RZ, R16 ;  /* 0x000000ffff167224 */ /* 0x000fe200078e0010 */
[----:B------:R-:W-:-:S07]  /*1510*/  MOV R18, R19 ;  /* 0x0000001300127202 */ /* 0x000fce0000000f00 */
[----:B------:R-:W-:Y:S05]  /*1520*/  WARPSYNC.COLLECTIVE R21, `(.L_x_4129) ;  /* 0x0000000015087348 */ /* 0x000fea0003c00000 */
[----:B------:R0:W1:Y:S02]  /*1530*/  SHFL.UP P0, R19, R22, R23, R24 ;  /* 0x0400001716137389 */ /* 0x0000640000000018 */
[----:B01----:R-:W-:Y:S01]  /*1540*/  ENDCOLLECTIVE ;  /* 0x000000000000791b */ /* 0x003fe20003800000 */
.L_x_4129:
        /* <DEDUP_REMOVED lines=9> */
.L_x_4130:
[----:B------:R-:W-:Y:S02]  /*15e0*/  ISETP.GE.AND P3, PT, R14, 0x2, PT ;  /* 0x000000020e00780c */ /* 0x000fe40003f66270 */
[----:B------:R-:W-:Y:S02]  /*15f0*/  ISETP.NE.AND P2, PT, R0, RZ, PT ;  /* 0x000000ff0000720c */ /* 0x000fe40003f45270 */
[----:B------:R-:W-:Y:S01]  /*1600*/  MOV R22, R15 ;  /* 0x0000000f00167202 */ /* 0x000fe20000000f00 */
[----:B------:R-:W-:-:S10]  /*1610*/  IMAD.MOV.U32 R17, RZ, RZ, R19 ;  /* 0x000000ffff117224 */ /* 0x000fd400078e0013 */
[----:B------:R-:W-:Y:S05]  /*1620*/  WARPSYNC.COLLECTIVE R21, `(.L_x_4131) ;  /* 0x0000000015087348 */ /* 0x000fea0003c00000 */
[----:B------:R0:W1:Y:S02]  /*1630*/  SHFL.UP P0, R19, R22, R23, R24 ;  /* 0x0400001716137389 */ /* 0x0000640000000018 */
[----:B01----:R-:W-:Y:S01]  /*1640*/  ENDCOLLECTIVE ;  /* 0x000000000000791b */ /* 0x003fe20003800000 */
.L_x_4131:
[----:B------:R-:W-:Y:S01]  /*1650*/  @P3 IMAD.IADD R0, R0, 0x1, R17 ;  /* 0x0000000100003824 */ /* 0x000fe200078e0211 */
[----:B------:R-:W-:Y:S01]  /*1660*/  MOV R22, R16 ;  /* 0x0000001000167202 */ /* 0x000fe20000000f00 */
[----:B------:R-:W-:-:S07]  /*1670*/  IMAD.MOV.U32 R18, RZ, RZ, R19 ;  /* 0x000000ffff127224 */ /* 0x000fce00078e0013 */
[----:B------:R-:W-:Y:S05]  /*1680*/  WARPSYNC.COLLECTIVE R21, `(.L_x_4132) ;  /* 0x0000000015087348 */ /* 0x000fea0003c00000 */
[----:B------:R0:W1:Y:S02]  /*1690*/  SHFL.UP P0, R19, R22, R23, R24 ;  /* 0x0400001716137389 */ /* 0x0000640000000018 */
[----:B01----:R-:W-:Y:S01]  /*16a0*/  ENDCOLLECTIVE ;  /* 0x000000000000791b */ /* 0x003fe20003800000 */
.L_x_4132:
        /* <DEDUP_REMOVED lines=9> */
.L_x_4133:
[----:B------:R-:W-:Y:S02]  /*1740*/  ISETP.GE.AND P3, PT, R14, 0x4, PT ;  /* 0x000000040e00780c */ /* 0x000fe40003f66270 */
[----:B------:R-:W-:Y:S01]  /*1750*/  ISETP.NE.AND P2, PT, R0, RZ, PT ;  /* 0x000000ff0000720c */ /* 0x000fe20003f45270 */
[----:B------:R-:W-:Y:S01]  /*1760*/  IMAD.MOV.U32 R22, RZ, RZ, R15 ;  /* 0x000000ffff167224 */ /* 0x000fe200078e000f */
[----:B------:R-:W-:-:S11]  /*1770*/  MOV R17, R19 ;  /* 0x0000001300117202 */ /* 0x000fd60000000f00 */
[----:B------:R-:W-:Y:S05]  /*1780*/  WARPSYNC.COLLECTIVE R21, `(.L_x_4134) ;  /* 0x0000000015087348 */ /* 0x000fea0003c00000 */
[----:B------:R0:W1:Y:S02]  /*1790*/  SHFL.UP P0, R19, R22, R23, R24 ;  /* 0x0400001716137389 */ /* 0x0000640000000018 */
[----:B01----:R-:W-:Y:S01]  /*17a0*/  ENDCOLLECTIVE ;  /* 0x000000000000791b */ /* 0x003fe20003800000 */
.L_x_4134:
[----:B------:R-:W-:Y:S01]  /*17b0*/  @P3 IADD3 R0, R0, R17, RZ ;  /* 0x0000001100003210 */ /* 0x000fe20007ffe0ff */
[----:B------:R-:W-:Y:S01]  /*17c0*/  IMAD.MOV.U32 R22, RZ, RZ, R16 ;  /* 0x000000ffff167224 */ /* 0x000fe200078e0010 */
[----:B------:R-:W-:-:S07]  /*17d0*/  MOV R18, R19 ;  /* 0x0000001300127202 */ /* 0x000fce0000000f00 */
[----:B------:R-:W-:Y:S05]  /*17e0*/  WARPSYNC.COLLECTIVE R21, `(.L_x_4135) ;  /* 0x0000000015087348 */ /* 0x000fea0003c00000 */
[----:B------:R0:W1:Y:S02]  /*17f0*/  SHFL.UP P0, R19, R22, R23, R24 ;  /* 0x0400001716137389 */ /* 0x0000640000000018 */
[----:B01----:R-:W-:Y:S01]  /*1800*/  ENDCOLLECTIVE ;  /* 0x000000000000791b */ /* 0x003fe20003800000 */
.L_x_4135:
        /* <DEDUP_REMOVED lines=9> */
.L_x_4136:
[----:B------:R-:W-:Y:S02]  /*18a0*/  ISETP.GE.AND P3, PT, R14, 0x8, PT ;  /* 0x000000080e00780c */ /* 0x000fe40003f66270 */
[----:B------:R-:W-:Y:S02]  /*18b0*/  ISETP.NE.AND P2, PT, R0, RZ, PT ;  /* 0x000000ff0000720c */ /* 0x000fe40003f45270 */
[----:B------:R-:W-:Y:S01]  /*18c0*/  MOV R22, R15 ;  /* 0x0000000f00167202 */ /* 0x000fe20000000f00 */
[----:B------:R-:W-:-:S10]  /*18d0*/  IMAD.MOV.U32 R17, RZ, RZ, R19 ;  /* 0x000000ffff117224 */ /* 0x000fd400078e0013 */
[----:B------:R-:W-:Y:S05]  /*18e0*/  WARPSYNC.COLLECTIVE R21, `(.L_x_4137) ;  /* 0x0000000015087348 */ /* 0x000fea0003c00000 */
[----:B------:R0:W1:Y:S02]  /*18f0*/  SHFL.UP P0, R19, R22, R23, R24 ;  /* 0x0400001716137389 */ /* 0x0000640000000018 */
[----:B01----:R-:W-:Y:S01]  /*1900*/  ENDCOLLECTIVE ;  /* 0x000000000000791b */ /* 0x003fe20003800000 */
.L_x_4137:
[----:B------:R-:W-:Y:S01]  /*1910*/  @P3 IMAD.IADD R0, R0, 0x1, R17 ;  /* 0x0000000100003824 */ /* 0x000fe200078e0211 */
[----:B------:R-:W-:Y:S01]  /*1920*/  MOV R22, R16 ;  /* 0x0000001000167202 */ /* 0x000fe20000000f00 */
[----:B------:R-:W-:-:S07]  /*1930*/  IMAD.MOV.U32 R18, RZ, RZ, R19 ;  /* 0x000000ffff127224 */ /* 0x000fce00078e0013 */
[----:B------:R-:W-:Y:S05]  /*1940*/  WARPSYNC.COLLECTIVE R21, `(.L_x_4138) ;  /* 0x0000000015087348 */ /* 0x000fea0003c00000 */
[----:B------:R0:W1:Y:S02]  /*1950*/  SHFL.UP P0, R19, R22, R23, R24 ;  /* 0x0400001716137389 */ /* 0x0000640000000018 */
[----:B01----:R-:W-:Y:S01]  /*1960*/  ENDCOLLECTIVE ;  /* 0x000000000000791b */ /* 0x003fe20003800000 */
.L_x_4138:
        /* <DEDUP_REMOVED lines=9> */
.L_x_4139:
[----:B------:R-:W-:Y:S01]  /*1a00*/  ISETP.GE.AND P2, PT, R14, 0x10, PT ;  /* 0x000000100e00780c */ /* 0x000fe20003f46270 */
[----:B------:R-:W-:Y:S01]  /*1a10*/  IMAD.MOV.U32 R22, RZ, RZ, R15 ;  /* 0x000000ffff167224 */ /* 0x000fe200078e000f */
[----:B------:R-:W-:-:S11]  /*1a20*/  MOV R17, R19 ;  /* 0x0000001300117202 */ /* 0x000fd60000000f00 */
[----:B------:R-:W-:Y:S05]  /*1a30*/  WARPSYNC.COLLECTIVE R21, `(.L_x_4140) ;  /* 0x0000000015087348 */ /* 0x000fea0003c00000 */
[----:B------:R0:W1:Y:S02]  /*1a40*/  SHFL.UP P0, R19, R22, R23, R24 ;  /* 0x0400001716137389 */ /* 0x0000640000000018 */
[----:B01----:R-:W-:Y:S01]  /*1a50*/  ENDCOLLECTIVE ;  /* 0x000000000000791b */ /* 0x003fe20003800000 */
.L_x_4140:
[----:B------:R-:W-:Y:S01]  /*1a60*/  IMAD.MOV.U32 R22, RZ, RZ, R16 ;  /* 0x000000ffff167224 */ /* 0x000fe200078e0010 */
[----:B------:R-:W-:-:S07]  /*1a70*/  MOV R18, R19 ;  /* 0x0000001300127202 */ /* 0x000fce0000000f00 */
[----:B------:R-:W-:Y:S05]  /*1a80*/  WARPSYNC.COLLECTIVE R21, `(.L_x_4141) ;  /* 0x0000000015087348 */ /* 0x000fea0003c00000 */
[----:B------:R0:W1:Y:S02]  /*1a90*/  SHFL.UP P0, R19, R22, R23, R24 ;  /* 0x0400001716137389 */ /* 0x0000640000000018 */
[----:B01----:R-:W-:Y:S01]  /*1aa0*/  ENDCOLLECTIVE ;  /* 0x000000000000791b */ /* 0x003fe20003800000 */
.L_x_4141:
        /* <DEDUP_REMOVED lines=11> */
.L_x_4142:
[----:B------:R-:W-:Y:S01]  /*1b60*/  MOV R22, R15 ;  /* 0x0000000f00167202 */ /* 0x000fe20000000f00 */
[----:B------:R-:W-:-:S07]  /*1b70*/  IMAD.MOV.U32 R17, RZ, RZ, R19 ;  /* 0x000000ffff117224 */ /* 0x000fce00078e0013 */
[----:B------:R-:W-:Y:S05]  /*1b80*/  WARPSYNC.COLLECTIVE R21, `(.L_x_4143) ;  /* 0x0000000015087348 */ /* 0x000fea0003c00000 */
[----:B------:R0:W1:Y:S02]  /*1b90*/  SHFL.UP P0, R19, R22, R23, R24 ;  /* 0x0400001716137389 */ /* 0x0000640000000018 */
[----:B01----:R-:W-:Y:S01]  /*1ba0*/  ENDCOLLECTIVE ;  /* 0x000000000000791b */ /* 0x003fe20003800000 */
.L_x_4143:
[----:B------:R-:W-:Y:S01]  /*1bb0*/  MOV R22, R16 ;  /* 0x0000001000167202 */ /* 0x000fe20000000f00 */
[----:B------:R-:W-:-:S07]  /*1bc0*/  IMAD.MOV.U32 R14, RZ, RZ, R19 ;  /* 0x000000ffff0e7224 */ /* 0x000fce00078e0013 */
[----:B------:R-:W-:Y:S05]  /*1bd0*/  WARPSYNC.COLLECTIVE R21, `(.L_x_4144) ;  /* 0x0000000015087348 */ /* 0x000fea0003c00000 */
[----:B------:R0:W1:Y:S02]  /*1be0*/  SHFL.UP P0, R19, R22, R23, R24 ;  /* 0x0400001716137389 */ /* 0x0000640000000018 */
[----:B01----:R-:W-:Y:S01]  /*1bf0*/  ENDCOLLECTIVE ;  /* 0x000000000000791b */ /* 0x003fe20003800000 */
.L_x_4144:
[----:B------:R-:W-:Y:S05]  /*1c00*/  BRA `(.L_x_4145) ;  /* 0xfffffff400447947 */ /* 0x000fea000383ffff */
.L_x_4146:
        /* <DEDUP_REMOVED lines=15> */
.L_x_4530:


//--------------------- .text._Z30group_norm_nhwc_fwd_sum_kernelI11Fp16IOFp16WLi128EEv26Group_norm_nhwc_fwd_params --------------------------
	.section	.text._Z30group_norm_nhwc_fwd_sum_kernelI11Fp16IOFp16WLi128EEv26Group_norm_nhwc_fwd_params,"ax",@progbits
	.align	128
        .global         _Z30group_norm_nhwc_fwd_sum_kernelI11Fp16IOFp16WLi128EEv26Group_norm_nhwc_fwd_params
        .type           _Z30group_norm_nhwc_fwd_sum_kernelI11Fp16IOFp16WLi128EEv26Group_norm_nhwc_fwd_params,@function
        .size           _Z30group_norm_nhwc_fwd_sum_kernelI11Fp16IOFp16WLi128EEv26Group_norm_nhwc_fwd_params,(.L_x_4531 - _Z30group_norm_nhwc_fwd_sum_kernelI11Fp16IOFp16WLi128EEv26Group_norm_nhwc_fwd_params)
        .other          _Z30group_norm_nhwc_fwd_sum_kernelI11Fp16IOFp16WLi128EEv26Group_norm_nhwc_fwd_params,@"STO_CUDA_ENTRY STV_DEFAULT"
_Z30group_norm_nhwc_fwd_sum_kernelI11Fp16IOFp16WLi128EEv26Group_norm_nhwc_fwd_params:
.text._Z30group_norm_nhwc_fwd_sum_kernelI11Fp16IOFp16WLi128EEv26Group_norm_nhwc_fwd_params:
        /* <DEDUP_REMOVED lines=40> */
.L_x_4149:
        /* <DEDUP_REMOVED lines=27> */
.L_x_4148:
        /* <DEDUP_REMOVED lines=14> */
.L_x_4150:
        /* <DEDUP_REMOVED lines=94> */
.L_x_4147:
        /* <DEDUP_REMOVED lines=123> */
.L_x_4171:
        /* <DEDUP_REMOVED lines=28> */
.L_x_4151:
        /* <DEDUP_REMOVED lines=36> */
.L_x_4152:
        /* <DEDUP_REMOVED lines=9> */
.L_x_4153:
[----:B------:R-:W-:Y:S02]  /*1730*/  ISETP.GE.AND P6, PT, R24, 0x8, PT ;  /* 0x000000081800780c */ /* 0x000fe40003fc6270 */
[----:B------:R-:W-:Y:S01]  /*1740*/  MOV R11, R22 ;  /* 0x00000016000b7202 */ /* 0x000fe20000000f00 */
[----:B------:R-:W-:-:S10]  /*1750*/  IMAD.MOV.U32 R26, RZ, RZ, R27 ;  /* 0x000000ffff1a7224 */ /* 0x000fd400078e001b */
[----:B------:R-:W-:Y:S05]  /*1760*/  WARPSYNC.COLLECTIVE R0, `(.L_x_4154) ;  /* 0x0000000000087348 */ /* 0x000fea0003c00000 */
[----:B------:R0:W1:Y:S02]  /*1770*/  SHFL.UP P0, R27, R11, R2, R9 ;  /* 0x040000020b1b7389 */ /* 0x0000640000000009 */
[----:B01----:R-:W-:Y:S01]  /*1780*/  ENDCOLLECTIVE ;  /* 0x000000000000791b */ /* 0x003fe20003800000 */
.L_x_4154:
[----:B------:R-:W-:Y:S01]  /*1790*/  @P5 IMAD.IADD R23, R23, 0x1, R26 ;  /* 0x0000000117175824 */ /* 0x000fe200078e021a */
[----:B------:R-:W-:Y:S01]  /*17a0*/  MOV R11, R4 ;  /* 0x00000004000b7202 */ /* 0x000fe20000000f00 */
[----:B------:R-:W-:-:S07]  /*17b0*/  IMAD.MOV.U32 R25, RZ, RZ, R27 ;  /* 0x000000ffff197224 */ /* 0x000fce00078e001b */
[----:B------:R-:W-:Y:S05]  /*17c0*/  WARPSYNC.COLLECTIVE R0, `(.L_x_4155) ;  /* 0x0000000000087348 */ /* 0x000fea0003c00000 */
[----:B------:R0:W1:Y:S02]  /*17d0*/  SHFL.UP P0, R27, R11, R2, R9 ;  /* 0x040000020b1b7389 */ /* 0x0000640000000009 */
[----:B01----:R-:W-:Y:S01]  /*17e0*/  ENDCOLLECTIVE ;  /* 0x000000000000791b */ /* 0x003fe20003800000 */
.L_x_4155:
        /* <DEDUP_REMOVED lines=9> */
.L_x_4156:
[----:B------:R-:W-:Y:S02]  /*1880*/  ISETP.GE.AND P5, PT, R24, 0x2, PT ;  /* 0x000000021800780c */ /* 0x000fe40003fa6270 */
[----:B------:R-:W-:Y:S01]  /*1890*/  ISETP.NE.AND P4, PT, R23, RZ, PT ;  /* 0x000000ff1700720c */ /* 0x000fe20003f85270 */
[----:B------:R-:W-:Y:S01]  /*18a0*/  IMAD.MOV.U32 R11, RZ, RZ, R22 ;  /* 0x000000ffff0b7224 */ /* 0x000fe200078e0016 */
[----:B------:R-:W-:-:S11]  /*18b0*/  MOV R26, R27 ;  /* 0x0000001b001a7202 */ /* 0x000fd60000000f00 */
[----:B------:R-:W-:Y:S05]  /*18c0*/  WARPSYNC.COLLECTIVE R0, `(.L_x_4157) ;  /* 0x0000000000087348 */ /* 0x000fea0003c00000 */
[----:B------:R0:W1:Y:S02]  /*18d0*/  SHFL.UP P0, R27, R11, R2, R9 ;  /* 0x040000020b1b7389 */ /* 0x0000640000000009 */
[----:B01----:R-:W-:Y:S01]  /*18e0*/  ENDCOLLECTIVE ;  /* 0x000000000000791b */ /* 0x003fe20003800000 */
.L_x_4157:
[----:B------:R-:W-:Y:S01]  /*18f0*/  @P5 IADD3 R23, R23, R26, RZ ;  /* 0x0000001a17175210 */ /* 0x000fe20007ffe0ff */
[----:B------:R-:W-:Y:S01]  /*1900*/  IMAD.MOV.U32 R11, RZ, RZ, R4 ;  /* 0x000000ffff0b7224 */ /* 0x000fe200078e0004 */
[----:B------:R-:W-:-:S07]  /*1910*/  MOV R25, R27 ;  /* 0x0000001b00197202 */ /* 0x000fce0000000f00 */
[----:B------:R-:W-:Y:S05]  /*1920*/  WARPSYNC.COLLECTIVE R0, `(.L_x_4158) ;  /* 0x0000000000087348 */ /* 0x000fea0003c00000 */
[----:B------:R0:W1:Y:S02]  /*1930*/  SHFL.UP P0, R27, R11, R2, R9 ;  /* 0x040000020b1b7389 */ /* 0x0000640000000009 */
[----:B01----:R-:W-:Y:S01]  /*1940*/  ENDCOLLECTIVE ;  /* 0x000000000000791b */ /* 0x003fe20003800000 */
.L_x_4158:
        /* <DEDUP_REMOVED lines=9> */
.L_x_4159:
[----:B------:R-:W-:Y:S02]  /*19e0*/  ISETP.GE.AND P5, PT, R24, 0x4, PT ;  /* 0x000000041800780c */ /* 0x000fe40003fa6270 */
[----:B------:R-:W-:Y:S02]  /*19f0*/  ISETP.NE.AND P4, PT, R23, RZ, PT ;  /* 0x000000ff1700720c */ /* 0x000fe40003f85270 */
[----:B------:R-:W-:Y:S01]  /*1a00*/  MOV R11, R22 ;  /* 0x00000016000b7202 */ /* 0x000fe20000000f00 */
[----:B------:R-:W-:-:S10]  /*1a10*/  IMAD.MOV.U32 R26, RZ, RZ, R27 ;  /* 0x000000ffff1a7224 */ /* 0x000fd400078e001b */
[----:B------:R-:W-:Y:S05]  /*1a20*/  WARPSYNC.COLLECTIVE R0, `(.L_x_4160) ;  /* 0x0000000000087348 */ /* 0x000fea0003c00000 */
[----:B------:R0:W1:Y:S02]  /*1a30*/  SHFL.UP P0, R27, R11, R2, R9 ;  /* 0x040000020b1b7389 */ /* 0x0000640000000009 */
[----:B01----:R-:W-:Y:S01]  /*1a40*/  ENDCOLLECTIVE ;  /* 0x000000000000791b */ /* 0x003fe20003800000 */
.L_x_4160:
[----:B------:R-:W-:Y:S01]  /*1a50*/  @P5 IMAD.IADD R23, R23, 0x1, R26 ;  /* 0x0000000117175824 */ /* 0x000fe200078e021a */
[----:B------:R-:W-:Y:S01]  /*1a60*/  MOV R11, R4 ;  /* 0x00000004000b7202 */ /* 0x000fe20000000f00 */
[----:B------:R-:W-:-:S07]  /*1a70*/  IMAD.MOV.U32 R25, RZ, RZ, R27 ;  /* 0x000000ffff197224 */ /* 0x000fce00078e001b */
[----:B------:R-:W-:Y:S05]  /*1a80*/  WARPSYNC.COLLECTIVE R0, `(.L_x_4161) ;  /* 0x0000000000087348 */ /* 0x000fea0003c00000 */
[----:B------:R0:W1:Y:S02]  /*1a90*/  SHFL.UP P0, R27, R11, R2, R9 ;  /* 0x040000020b1b7389 */ /* 0x0000640000000009 */
[----:B01----:R-:W-:Y:S01]  /*1aa0*/  ENDCOLLECTIVE ;  /* 0x000000000000791b */ /* 0x003fe20003800000 */
.L_x_4161:
        /* <DEDUP_REMOVED lines=9> */
.L_x_4162:
        /* <DEDUP_REMOVED lines=8> */
.L_x_4163:
[----:B------:R-:W-:Y:S01]  /*1bc0*/  @P6 IADD3 R23, R23, R26, RZ ;  /* 0x0000001a17176210 */ /* 0x000fe20007ffe0ff */
[----:B------:R-:W-:Y:S01]  /*1bd0*/  IMAD.MOV.U32 R11, RZ, RZ, R4 ;  /* 0x000000ffff0b7224 */ /* 0x000fe200078e0004 */
[----:B------:R-:W-:-:S07]  /*1be0*/  MOV R25, R27 ;  /* 0x0000001b00197202 */ /* 0x000fce0000000f00 */
[----:B------:R-:W-:Y:S05]  /*1bf0*/  WARPSYNC.COLLECTIVE R0, `(.L_x_4164) ;  /* 0x0000000000087348 */ /* 0x000fea0003c00000 */
[----:B------:R0:W1:Y:S02]  /*1c00*/  SHFL.UP P0, R27, R11, R2, R9 ;  /* 0x040000020b1b7389 */ /* 0x0000640000000009 */
[----:B01----:R-:W-:Y:S01]  /*1c10*/  ENDCOLLECTIVE ;  /* 0x000000000000791b */ /* 0x003fe20003800000 */
.L_x_4164:
        /* <DEDUP_REMOVED lines=9> */
.L_x_4165:
[----:B------:R-:W-:Y:S01]  /*1cb0*/  ISETP.NE.AND P5, PT, R23, RZ, PT ;  /* 0x000000ff1700720c */ /* 0x000fe20003fa5270 */
[----:B------:R-:W-:Y:S02]  /*1cc0*/  IMAD.MOV.U32 R11, RZ, RZ, R22 ;  /* 0x000000ffff0b7224 */ /* 0x000fe400078e0016 */
[----:B------:R-:W-:-:S10]  /*1cd0*/  IMAD.MOV.U32 R26, RZ, RZ, R27 ;  /* 0x000000ffff1a7224 */ /* 0x000fd400078e001b */
[----:B------:R-:W-:Y:S05]  /*1ce0*/  WARPSYNC.COLLECTIVE R0, `(.L_x_4166) ;  /* 0x0000000000087348 */ /* 0x000fea0003c00000 */
[----:B------:R0:W1:Y:S02]  /*1cf0*/  SHFL.UP P0, R27, R11, R2, R9 ;  /* 0x040000020b1b7389 */ /* 0x0000640000000009 */
[----:B01----:R-:W-:Y:S01]  /*1d00*/  ENDCOLLECTIVE ;  /* 0x000000000000791b */ /* 0x003fe20003800000 */
.L_x_4166:
[----:B------:R-:W-:Y:S01]  /*1d10*/  @P4 IADD3 R23, R23, R26, RZ ;  /* 0x0000001a17174210 */ /* 0x000fe20007ffe0ff */
[----:B------:R-:W-:Y:S01]  /*1d20*/  IMAD.MOV.U32 R11, RZ, RZ, R4 ;  /* 0x000000ffff0b7224 */ /* 0x000fe200078e0004 */
[----:B------:R-:W-:-:S07]  /*1d30*/  MOV R25, R27 ;  /* 0x0000001b00197202 */ /* 0x000fce0000000f00 */
[----:B------:R-:W-:Y:S05]  /*1d40*/  WARPSYNC.COLLECTIVE R0, `(.L_x_4167) ;  /* 0x0000000000087348 */ /* 0x000fea0003c00000 */
[----:B------:R0:W1:Y:S02]  /*1d50*/  SHFL.UP P0, R27, R11, R2, R9 ;  /* 0x040000020b1b7389 */ /* 0x0000640000000009 */
[----:B01----:R-:W-:Y:S01]  /*1d60*/  ENDCOLLECTIVE ;  /* 0x000000000000791b */ /* 0x003fe20003800000 */
.L_x_4167:
        /* <DEDUP_REMOVED lines=9> */
.L_x_4168:
[----:B------:R-:W-:Y:S01]  /*1e00*/  IMAD.MOV.U32 R11, RZ, RZ, R22 ;  /* 0x000000ffff0b7224 */ /* 0x000fe200078e0016 */
[----:B------:R-:W-:-:S07]  /*1e10*/  MOV R25, R27 ;  /* 0x0000001b00197202 */ /* 0x000fce0000000f00 */
[----:B------:R-:W-:Y:S05]  /*1e20*/  WARPSYNC.COLLECTIVE R0, `(.L_x_4169) ;  /* 0x0000000000087348 */ /* 0x000fea0003c00000 */
[----:B------:R0:W1:Y:S02]  /*1e30*/  SHFL.UP P0, R27, R11, R2, R9 ;  /* 0x040000020b1b7389 */ /* 0x0000640000000009 */
[----:B01----:R-:W-:Y:S01]  /*1e40*/  ENDCOLLECTIVE ;  /* 0x000000000000791b */ /* 0x003fe20003800000 */
.L_x_4169:
[----:B------:R-:W-:Y:S01]  /*1e50*/  IMAD.MOV.U32 R11, RZ, RZ, R4 ;  /* 0x000000ffff0b7224 */ /* 0x000fe200078e0004 */
[----:B------:R-:W-:-:S07]  /*1e60*/  MOV R22, R27 ;  /* 0x0000001b00167202 */ /* 0x000fce0000000f00 */
[----:B------:R-:W-:Y:S05]  /*1e70*/  WARPSYNC.COLLECTIVE R0, `(.L_x_4170) ;  /* 0x0000000000087348 */ /* 0x000fea0003c00000 */
[----:B------:R0:W1:Y:S02]  /*1e80*/  SHFL.UP P0, R27, R11, R2, R9 ;  /* 0x040000020b1b7389 */ /* 0x0000640000000009 */
[----:B01----:R-:W-:Y:S01]  /*1e90*/  ENDCOLLECTIVE ;  /* 0x000000000000791b */ /* 0x003fe20003800000 */
.L_x_4170:
[----:B------:R-:W-:Y:S02]  /*1ea0*/  MOV R4, R27 ;  /* 0x0000001b00047202 */ /* 0x000fe40000000f00 */
[----:B------:R-:W-:-:S05]  /*1eb0*/  LEA R27, R6, R3, 0x18 ;  /* 0x00000003061b7211 */ /* 0x000fca00078ec0ff */
[----:B------:R-:W-:Y:S01]  /*1ec0*/  IMAD R27, R24, 0x3c, R27 ;  /* 0x0000003c181b7824 */ /* 0x000fe200078e021b */
[----:B------:R-:W-:Y:S06]  /*1ed0*/  BRA `(.L_x_4171) ;  /* 0xfffffff000f07947 */ /* 0x000fec000383ffff */
.L_x_4172:
        /* <DEDUP_REMOVED lines=10> */
.L_x_4531:


//--------------------- .text._Z30group_norm_nhwc_fwd_sum_kernelI11Fp16IOFp16WLi192EEv26Group_norm_nhwc_fwd_params --------------------------
	.section	.text._Z30group_norm_nhwc_fwd_sum_kernelI11Fp16IOFp16WLi192EEv26Group_norm_nhwc_fwd_params,"ax",@progbits
	.align	128
        .global         _Z30group_norm_nhwc_fwd_sum_kernelI11Fp16IOFp16WLi192EEv26Group_norm_nhwc_fwd_params
        .type           _Z30group_norm_nhwc_fwd_sum_kernelI11Fp16IOFp16WLi192EEv26Group_norm_nhwc_fwd_params,@function
        .size           _Z30group_norm_nhwc_fwd_sum_kernelI11Fp16IOFp16WLi192EEv26Group_norm_nhwc_fwd_params,(.L_x_4532 - _Z30group_norm_nhwc_fwd_sum_kernelI11Fp16IOFp16WLi192EEv26Group_norm_nhwc_fwd_params)
        .other          _Z30group_norm_nhwc_fwd_sum_kernelI11Fp16IOFp16WLi192EEv26Group_norm_nhwc_fwd_params,@"STO_CUDA_ENTRY STV_DEFAULT"
_Z30group_norm_nhwc_fwd_sum_kernelI11Fp16IOFp16WLi192EEv26Group_norm_nhwc_fwd_params:
.text._Z30group_norm_nhwc_fwd_sum_kernelI11Fp16IOFp16WLi192EEv26Group_norm_nhwc_fwd_params:
        /* <DEDUP_REMOVED lines=40> */
.L_x_4175:
        /* <DEDUP_REMOVED lines=27> */
.L_x_4174:
        /* <DEDUP_REMOVED lines=14> */
.L_x_4176:
        /* <DEDUP_REMOVED lines=94> */
.L_x_4173:
        /* <DEDUP_REMOVED lines=140> */
.L_x_4198:
        /* <DEDUP_REMOVED lines=48> */
.L_x_4178:
[----:B------:R-:W-:Y:S05]  /*16b0*/  BSYNC B0 ;  /* 0x0000000000007941 */ /* 0x000fea0003800000 */
.L_x_4177:
        /* <DEDUP_REMOVED lines=44> */
.L_x_4179:
        /* <DEDUP_REMOVED lines=8> */
.L_x_4180:
[----:B------:R-:W-:Y:S01]  /*1a00*/  MOV R23, R24 ;  /* 0x0000001800177202 */ /* 0x000fe20000000f00 */
[----:B------:R-:W-:-:S07]  /*1a10*/  IMAD.MOV.U32 R0, RZ, RZ, R28 ;  /* 0x000000ffff007224 */ /* 0x000fce00078e001c */
[----:B------:R-:W-:Y:S05]  /*1a20*/  WARPSYNC.COLLECTIVE R26, `(.L_x_4181) ;  /* 0x000000001a087348 */ /* 0x000fea0003c00000 */
[----:B------:R0:W1:Y:S02]  /*1a30*/  SHFL.UP P0, R28, R23, R22, R25 ;  /* 0x04000016171c7389 */ /* 0x0000640000000019 */
[----:B01----:R-:W-:Y:S01]  /*1a40*/  ENDCOLLECTIVE ;  /* 0x000000000000791b */ /* 0x003fe20003800000 */
.L_x_4181:
[----:B------:R-:W-:Y:S01]  /*1a50*/  IMAD.MOV.U32 R23, RZ, RZ, R2 ;  /* 0x000000ffff177224 */ /* 0x000fe200078e0002 */
[----:B------:R-:W-:Y:S01]  /*1a60*/  ISETP.GE.AND P0, PT, R29, 0x1, PT ;  /* 0x000000011d00780c */ /* 0x000fe20003f06270 */
[----:B------:R-:W-:-:S12]  /*1a70*/  FADD.FTZ R28, R24, R28 ;  /* 0x0000001c181c7221 */ /* 0x000fd80000010000 */
[----:B------:R-:W-:-:S07]  /*1a80*/  @P0 FSEL R24, R28, R24, !P6 ;  /* 0x000000181c180208 */ /* 0x000fce0007000000 */
[----:B------:R-:W-:Y:S05]  /*1a90*/  WARPSYNC.COLLECTIVE R26, `(.L_x_4182) ;  /* 0x000000001a087348 */ /* 0x000fea0003c00000 */
[----:B------:R0:W1:Y:S02]  /*1aa0*/  SHFL.UP P0, R28, R23, R22, R25 ;  /* 0x04000016171c7389 */ /* 0x0000640000000019 */
[----:B01----:R-:W-:Y:S01]  /*1ab0*/  ENDCOLLECTIVE ;  /* 0x000000000000791b */ /* 0x003fe20003800000 */
.L_x_4182:
        /* <DEDUP_REMOVED lines=11> */
.L_x_4183:
[----:B------:R-:W-:Y:S01]  /*1b70*/  MOV R23, R24 ;  /* 0x0000001800177202 */ /* 0x000fe20000000f00 */
[----:B------:R-:W-:-:S07]  /*1b80*/  IMAD.MOV.U32 R0, RZ, RZ, R28 ;  /* 0x000000ffff007224 */ /* 0x000fce00078e001c */
[----:B------:R-:W-:Y:S05]  /*1b90*/  WARPSYNC.COLLECTIVE R26, `(.L_x_4184) ;  /* 0x000000001a087348 */ /* 0x000fea0003c00000 */
[----:B------:R0:W1:Y:S02]  /*1ba0*/  SHFL.UP P0, R28, R23, R22, R25 ;  /* 0x04000016171c7389 */ /* 0x0000640000000019 */
[----:B01----:R-:W-:Y:S01]  /*1bb0*/  ENDCOLLECTIVE ;  /* 0x000000000000791b */ /* 0x003fe20003800000 */
.L_x_4184:
[----:B------:R-:W-:Y:S01]  /*1bc0*/  IMAD.MOV.U32 R23, RZ, RZ, R2 ;  /* 0x000000ffff177224 */ /* 0x000fe200078e0002 */
[----:B------:R-:W-:Y:S01]  /*1bd0*/  ISETP.GE.AND P0, PT, R29, 0x2, PT ;  /* 0x000000021d00780c */ /* 0x000fe20003f06270 */
[----:B------:R-:W-:-:S12]  /*1be0*/  FADD.FTZ R28, R24, R28 ;  /* 0x0000001c181c7221 */ /* 0x000fd80000010000 */
[----:B------:R-:W-:-:S07]  /*1bf0*/  @P0 FSEL R24, R28, R24, !P6 ;  /* 0x000000181c180208 */ /* 0x000fce0007000000 */
[----:B------:R-:W-:Y:S05]  /*1c00*/  WARPSYNC.COLLECTIVE R26, `(.L_x_4185) ;  /* 0x000000001a087348 */ /* 0x000fea0003c00000 */
[----:B------:R0:W1:Y:S02]  /*1c10*/  SHFL.UP P0, R28, R23, R22, R25 ;  /* 0x04000016171c7389 */ /* 0x0000640000000019 */
[----:B01----:R-:W-:Y:S01]  /*1c20*/  ENDCOLLECTIVE ;  /* 0x000000000000791b */ /* 0x003fe20003800000 */
.L_x_4185:
        /* <DEDUP_REMOVED lines=11> */
.L_x_4186:
[----:B------:R-:W-:Y:S01]  /*1ce0*/  IMAD.MOV.U32 R23, RZ, RZ, R24 ;  /* 0x000000ffff177224 */ /* 0x000fe200078e0018 */
[----:B------:R-:W-:-:S07]  /*1cf0*/  MOV R0, R28 ;  /* 0x0000001c00007202 */ /* 0x000fce0000000f00 */
[----:B------:R-:W-:Y:S05]  /*1d00*/  WARPSYNC.COLLECTIVE R26, `(.L_x_4187) ;  /* 0x000000001a087348 */ /* 0x000fea0003c00000 */
[----:B------:R0:W1:Y:S02]  /*1d10*/  SHFL.UP P0, R28, R23, R22, R25 ;  /* 0x04000016171c7389 */ /* 0x0000640000000019 */
[----:B01----:R-:W-:Y:S01]  /*1d20*/  ENDCOLLECTIVE ;  /* 0x000000000000791b */ /* 0x003fe20003800000 */
.L_x_4187:
[----:B------:R-:W-:Y:S02]  /*1d30*/  MOV R23, R2 ;  /* 0x0000000200177202 */ /* 0x000fe40000000f00 */
[----:B------:R-:W-:Y:S01]  /*1d40*/  ISETP.GE.AND P0, PT, R29, 0x4, PT ;  /* 0x000000041d00780c */ /* 0x000fe20003f06270 */
[----:B------:R-:W-:-:S12]  /*1d50*/  FADD.FTZ R28, R24, R28 ;  /* 0x0000001c181c7221 */ /* 0x000fd80000010000 */
[----:B------:R-:W-:-:S07]  /*1d60*/  @P0 FSEL R24, R28, R24, !P6 ;  /* 0x000000181c180208 */ /* 0x000fce0007000000 */
[----:B------:R-:W-:Y:S05]  /*1d70*/  WARPSYNC.COLLECTIVE R26, `(.L_x_4188) ;  /* 0x000000001a087348 */ /* 0x000fea0003c00000 */
[----:B------:R0:W1:Y:S02]  /*1d80*/  SHFL.UP P0, R28, R23, R22, R25 ;  /* 0x04000016171c7389 */ /* 0x0000640000000019 */
[----:B01----:R-:W-:Y:S01]  /*1d90*/  ENDCOLLECTIVE ;  /* 0x000000000000791b */ /* 0x003fe20003800000 */
.L_x_4188:
        /* <DEDUP_REMOVED lines=11> */
.L_x_4189:
[----:B------:R-:W-:Y:S01]  /*1e50*/  MOV R23, R24 ;  /* 0x0000001800177202 */ /* 0x000fe20000000f00 */
[----:B------:R-:W-:-:S07]  /*1e60*/  IMAD.MOV.U32 R0, RZ, RZ, R28 ;  /* 0x000000ffff007224 */ /* 0x000fce00078e001c */
[----:B------:R-:W-:Y:S05]  /*1e70*/  WARPSYNC.COLLECTIVE R26, `(.L_x_4190) ;  /* 0x000000001a087348 */ /* 0x000fea0003c00000 */
[----:B------:R0:W1:Y:S02]  /*1e80*/  SHFL.UP P0, R28, R23, R22, R25 ;  /* 0x04000016171c7389 */ /* 0x0000640000000019 */
[----:B01----:R-:W-:Y:S01]  /*1e90*/  ENDCOLLECTIVE ;  /* 0x000000000000791b */ /* 0x003fe20003800000 */
.L_x_4190:
[----:B------:R-:W-:Y:S01]  /*1ea0*/  IMAD.MOV.U32 R23, RZ, RZ, R2 ;  /* 0x000000ffff177224 */ /* 0x000fe200078e0002 */
[----:B------:R-:W-:Y:S01]  /*1eb0*/  ISETP.GE.AND P0, PT, R29, 0x8, PT ;  /* 0x000000081d00780c */ /* 0x000fe20003f06270 */
[----:B------:R-:W-:-:S12]  /*1ec0*/  FADD.FTZ R28, R24, R28 ;  /* 0x0000001c181c7221 */ /* 0x000fd80000010000 */
[----:B------:R-:W-:-:S07]  /*1ed0*/  @P0 FSEL R24, R28, R24, !P6 ;  /* 0x000000181c180208 */ /* 0x000fce0007000000 */
[----:B------:R-:W-:Y:S05]  /*1ee0*/  WARPSYNC.COLLECTIVE R26, `(.L_x_4191) ;  /* 0x000000001a087348 */ /* 0x000fea0003c00000 */
[----:B------:R0:W1:Y:S02]  /*1ef0*/  SHFL.UP P0, R28, R23, R22, R25 ;  /* 0x04000016171c7389 */ /* 0x0000640000000019 */
[----:B01----:R-:W-:Y:S01]  /*1f00*/  ENDCOLLECTIVE ;  /* 0x000000000000791b */ /* 0x003fe20003800000 */
.L_x_4191:
        /* <DEDUP_REMOVED lines=11> */
.L_x_4192:
[----:B------:R-:W-:Y:S01]  /*1fc0*/  IMAD.MOV.U32 R23, RZ, RZ, R24 ;  /* 0x000000ffff177224 */ /* 0x000fe200078e0018 */
[----:B------:R-:W-:-:S13]  /*1fd0*/  ISETP.GE.AND P0, PT, R29, 0x10, PT ;  /* 0x000000101d00780c */ /* 0x000fda0003f06270 */
[----:B------:R-:W-:-:S07]  /*1fe0*/  @P0 IADD3 R27, R27, R28, RZ ;  /* 0x0000001c1b1b0210 */ /* 0x000fce0007ffe0ff */
[----:B------:R-:W-:Y:S05]  /*1ff0*/  WARPSYNC.COLLECTIVE R26, `(.L_x_4193) ;  /* 0x000000001a087348 */ /* 0x000fea0003c00000 */
[----:B------:R0:W1:Y:S02]  /*2000*/  SHFL.UP P0, R28, R23, R22, R25 ;  /* 0x04000016171c7389 */ /* 0x0000640000000019 */
[----:B01----:R-:W-:Y:S01]  /*2010*/  ENDCOLLECTIVE ;  /* 0x000000000000791b */ /* 0x003fe20003800000 */
.L_x_4193:
[----:B------:R-:W-:Y:S01]  /*2020*/  IMAD.MOV.U32 R23, RZ, RZ, R2 ;  /* 0x000000ffff177224 */ /* 0x000fe200078e0002 */
[----:B------:R-:W-:-:S07]  /*2030*/  MOV R0, R28 ;  /* 0x0000001c00007202 */ /* 0x000fce0000000f00 */
[----:B------:R-:W-:Y:S05]  /*2040*/  WARPSYNC.COLLECTIVE R26, `(.L_x_4194) ;  /* 0x000000001a087348 */ /* 0x000fea0003c00000 */
[----:B------:R0:W1:Y:S02]  /*2050*/  SHFL.UP P0, R28, R23, R22, R25 ;  /* 0x04000016171c7389 */ /* 0x0000640000000019 */
[----:B01----:R-:W-:Y:S01]  /*2060*/  ENDCOLLECTIVE ;  /* 0x000000000000791b */ /* 0x003fe20003800000 */
.L_x_4194:
        /* <DEDUP_REMOVED lines=12> */
.L_x_4195:
[----:B------:R-:W-:Y:S01]  /*2130*/  MOV R23, R24 ;  /* 0x0000001800177202 */ /* 0x000fe20000000f00 */
[----:B------:R-:W-:-:S07]  /*2140*/  IMAD.MOV.U32 R29, RZ, RZ, R28 ;  /* 0x000000ffff1d7224 */ /* 0x000fce00078e001c */
[----:B------:R-:W-:Y:S05]  /*2150*/  WARPSYNC.COLLECTIVE R26, `(.L_x_4196) ;  /* 0x000000001a087348 */ /* 0x000fea0003c00000 */
[----:B------:R0:W1:Y:S02]  /*2160*/  SHFL.UP P0, R28, R23, R22, R25 ;  /* 0x04000016171c7389 */ /* 0x0000640000000019 */
[----:B01----:R-:W-:Y:S01]  /*2170*/  ENDCOLLECTIVE ;  /* 0x000000000000791b */ /* 0x003fe20003800000 */
.L_x_4196:
[----:B------:R-:W-:Y:S01]  /*2180*/  MOV R23, R2 ;  /* 0x0000000200177202 */ /* 0x000fe20000000f00 */
[----:B------:R-:W-:-:S07]  /*2190*/  IMAD.MOV.U32 R24, RZ, RZ, R28 ;  /* 0x000000ffff187224 */ /* 0x000fce00078e001c */
[----:B------:R-:W-:Y:S05]  /*21a0*/  WARPSYNC.COLLECTIVE R26, `(.L_x_4197) ;  /* 0x000000001a087348 */ /* 0x000fea0003c00000 */
[----:B------:R0:W1:Y:S02]  /*21b0*/  SHFL.UP P0, R28, R23, R22, R25 ;  /* 0x04000016171c7389 */ /* 0x0000640000000019 */
[----:B01----:R-:W-:Y:S01]  /*21c0*/  ENDCOLLECTIVE ;  /* 0x000000000000791b */ /* 0x003fe20003800000 */
.L_x_4197:
[----:B------:R-:W-:Y:S05]  /*21d0*/  BRA `(.L_x_4198) ;  /* 0xfffffff000747947 */ /* 0x000fea000383ffff */
.L_x_4199:
        /* <DEDUP_REMOVED lines=10> */
.L_x_4532:


//--------------------- .text._Z30group_norm_nhwc_fwd_sum_kernelI11Fp16IOFp16WLi448EEv26Group_norm_nhwc_fwd_params --------------------------
	.section	.text._Z30group_norm_nhwc_fwd_sum_kernelI11Fp16IOFp16WLi448EEv26Group_norm_nhwc_fwd_params,"ax",@progbits
	.align	128
        .global         _Z30group_norm_nhwc_fwd_sum_kernelI11Fp16IOFp16WLi448EEv26Group_norm_nhwc_fwd_params
        .type           _Z30group_norm_nhwc_fwd_sum_kernelI11Fp16IOFp16WLi448EEv26Group_norm_nhwc_fwd_params,@function
        .size           _Z30group_norm_nhwc_fwd_sum_kernelI11Fp16IOFp16WLi448EEv26Group_norm_nhwc_fwd_params,(.L_x_4533 - _Z30group_norm_nhwc_fwd_sum_kernelI11Fp16IOFp16WLi448EEv26Group_norm_nhwc_fwd_params)
        .other          _Z30group_norm_nhwc_fwd_sum_kernelI11Fp16IOFp16WLi448EEv26Group_norm_nhwc_fwd_params,@"STO_CUDA_ENTRY STV_DEFAULT"
_Z30group_norm_nhwc_fwd_sum_kernelI11Fp16IOFp16WLi448EEv26Group_norm_nhwc_fwd_params:
.text._Z30group_norm_nhwc_fwd_sum_kernelI11Fp16IOFp16WLi448EEv26Group_norm_nhwc_fwd_params:
        /* <DEDUP_REMOVED lines=42> */
.L_x_4202:
        /* <DEDUP_REMOVED lines=25> */
.L_x_4201:
        /* <DEDUP_REMOVED lines=14> */
.L_x_4203:
        /* <DEDUP_REMOVED lines=98> */
.L_x_4200:
        /* <DEDUP_REMOVED lines=219> */
.L_x_4225:
        /* <DEDUP_REMOVED lines=114> */
.L_x_4205:
[----:B------:R-:W-:Y:S05]  /*2000*/  BSYNC B0 ;  /* 0x0000000000007941 */ /* 0x000fea0003800000 */
.L_x_4204:
        /* <DEDUP_REMOVED lines=45> */
.L_x_4206:
        /* <DEDUP_REMOVED lines=11> */
.L_x_4207:
[----:B------:R-:W-:Y:S01]  /*2390*/  MOV R3, R4 ;  /* 0x0000000400037202 */ /* 0x000fe20000000f00 */
[----:B------:R-:W-:Y:S02]  /*23a0*/  IMAD.MOV.U32 R52, RZ, RZ, R0 ;  /* 0x000000ffff347224 */ /* 0x000fe400078e0000 */
[----:B------:R-:W-:Y:S02]  /*23b0*/  IMAD.MOV.U32 R0, RZ, RZ, 0x1 ;  /* 0x00000001ff007424 */ /* 0x000fe400078e00ff */
[----:B------:R-:W-:-:S07]  /*23c0*/  @P1 IMAD.IADD R5, R5, 0x1, R52 ;  /* 0x0000000105051824 */ /* 0x000fce00078e0234 */
[----:B------:R-:W-:Y:S05]  /*23d0*/  WARPSYNC.COLLECTIVE R50, `(.L_x_4208) ;  /* 0x0000000032087348 */ /* 0x000fea0003c00000 */
[----:B------:R0:W1:Y:S02]  /*23e0*/  SHFL.UP P6, R0, R3, R0, R49 ;  /* 0x0400000003007389 */ /* 0x00006400000c0031 */
[----:B01----:R-:W-:Y:S01]  /*23f0*/  ENDCOLLECTIVE ;  /* 0x000000000000791b */ /* 0x003fe20003800000 */
.L_x_4208:
[----:B------:R-:W-:Y:S01]  /*2400*/  FADD.FTZ R3, R4, R0 ;  /* 0x0000000004037221 */ /* 0x000fe20000010000 */
[----:B------:R-:W-:-:S04]  /*2410*/  HFMA2.MMA R0, -RZ, RZ, 0, 5.9604644775390625e-08 ;  /* 0x00000001ff007435 */ /* 0x000fc800000001ff */
[----:B------:R-:W-:Y:S01]  /*2420*/  @P1 FSEL R4, R3, R4, !P0 ;  /* 0x0000000403041208 */ /* 0x000fe20004000000 */
[----:B------:R-:W-:-:S07]  /*2430*/  IMAD.MOV.U32 R3, RZ, RZ, R2 ;  /* 0x000000ffff037224 */ /* 0x000fce00078e0002 */
[----:B------:R-:W-:Y:S05]  /*2440*/  WARPSYNC.COLLECTIVE R50, `(.L_x_4209) ;  /* 0x0000000032087348 */ /* 0x000fea0003c00000 */
[----:B------:R0:W1:Y:S02]  /*2450*/  SHFL.UP P6, R0, R3, R0, R49 ;  /* 0x0400000003007389 */ /* 0x00006400000c0031 */
[----:B01----:R-:W-:Y:S01]  /*2460*/  ENDCOLLECTIVE ;  /* 0x000000000000791b */ /* 0x003fe20003800000 */
.L_x_4209:
        /* <DEDUP_REMOVED lines=11> */
.L_x_4210:
[----:B------:R-:W-:Y:S01]  /*2520*/  IMAD.MOV.U32 R3, RZ, RZ, R4 ;  /* 0x000000ffff037224 */ /* 0x000fe200078e0004 */
[----:B------:R-:W-:Y:S01]  /*2530*/  MOV R52, R0 ;  /* 0x0000000000347202 */ /* 0x000fe20000000f00 */
[----:B------:R-:W-:-:S03]  /*2540*/  IMAD.MOV.U32 R0, RZ, RZ, 0x2 ;  /* 0x00000002ff007424 */ /* 0x000fc600078e00ff */
[----:B------:R-:W-:-:S07]  /*2550*/  @P0 IADD3 R5, R5, R52, RZ ;  /* 0x0000003405050210 */ /* 0x000fce0007ffe0ff */
[----:B------:R-:W-:Y:S05]  /*2560*/  WARPSYNC.COLLECTIVE R50, `(.L_x_4211) ;  /* 0x0000000032087348 */ /* 0x000fea0003c00000 */
[----:B------:R0:W1:Y:S02]  /*2570*/  SHFL.UP P6, R0, R3, R0, R49 ;  /* 0x0400000003007389 */ /* 0x00006400000c0031 */
[----:B01----:R-:W-:Y:S01]  /*2580*/  ENDCOLLECTIVE ;  /* 0x000000000000791b */ /* 0x003fe20003800000 */
.L_x_4211:
[----:B------:R-:W-:Y:S01]  /*2590*/  FADD.FTZ R3, R4, R0 ;  /* 0x0000000004037221 */ /* 0x000fe20000010000 */
[----:B------:R-:W-:-:S04]  /*25a0*/  IMAD.MOV.U32 R0, RZ, RZ, 0x2 ;  /* 0x00000002ff007424 */ /* 0x000fc800078e00ff */
[----:B------:R-:W-:Y:S02]  /*25b0*/  @P0 FSEL R4, R3, R4, !P1 ;  /* 0x0000000403040208 */ /* 0x000fe40004800000 */
[----:B------:R-:W-:-:S07]  /*25c0*/  MOV R3, R2 ;  /* 0x0000000200037202 */ /* 0x000fce0000000f00 */
[----:B------:R-:W-:Y:S05]  /*25d0*/  WARPSYNC.COLLECTIVE R50, `(.L_x_4212) ;  /* 0x0000000032087348 */ /* 0x000fea0003c00000 */
[----:B------:R0:W1:Y:S02]  /*25e0*/  SHFL.UP P6, R0, R3, R0, R49 ;  /* 0x0400000003007389 */ /* 0x00006400000c0031 */
[----:B01----:R-:W-:Y:S01]  /*25f0*/  ENDCOLLECTIVE ;  /* 0x000000000000791b */ /* 0x003fe20003800000 */
.L_x_4212:
        /* <DEDUP_REMOVED lines=11> */
.L_x_4213:
[----:B------:R-:W-:Y:S02]  /*26b0*/  IMAD.MOV.U32 R3, RZ, RZ, R4 ;  /* 0x000000ffff037224 */ /* 0x000fe400078e0004 */
[----:B------:R-:W-:Y:S01]  /*26c0*/  IMAD.MOV.U32 R52, RZ, RZ, R0 ;  /* 0x000000ffff347224 */ /* 0x000fe200078e0000 */
[----:B------:R-:W-:-:S03]  /*26d0*/  MOV R0, 0x4 ;  /* 0x0000000400007802 */ /* 0x000fc60000000f00 */
[----:B------:R-:W-:-:S07]  /*26e0*/  @P0 IMAD.IADD R5, R5, 0x1, R52 ;  /* 0x0000000105050824 */ /* 0x000fce00078e0234 */
[----:B------:R-:W-:Y:S05]  /*26f0*/  WARPSYNC.COLLECTIVE R50, `(.L_x_4214) ;  /* 0x0000000032087348 */ /* 0x000fea0003c00000 */
[----:B------:R0:W1:Y:S02]  /*2700*/  SHFL.UP P6, R0, R3, R0, R49 ;  /* 0x0400000003007389 */ /* 0x00006400000c0031 */
[----:B01----:R-:W-:Y:S01]  /*2710*/  ENDCOLLECTIVE ;  /* 0x000000000000791b */ /* 0x003fe20003800000 */
.L_x_4214:
[----:B------:R-:W-:Y:S01]  /*2720*/  FADD.FTZ R3, R4, R0 ;  /* 0x0000000004037221 */ /* 0x000fe20000010000 */
[----:B------:R-:W-:-:S04]  /*2730*/  IMAD.MOV.U32 R0, RZ, RZ, 0x4 ;  /* 0x00000004ff007424 */ /* 0x000fc800078e00ff */
[----:B------:R-:W-:Y:S01]  /*2740*/  @P0 FSEL R4, R3, R4, !P1 ;  /* 0x0000000403040208 */ /* 0x000fe20004800000 */
[----:B------:R-:W-:-:S07]  /*2750*/  IMAD.MOV.U32 R3, RZ, RZ, R2 ;  /* 0x000000ffff037224 */ /* 0x000fce00078e0002 */
[----:B------:R-:W-:Y:S05]  /*2760*/  WARPSYNC.COLLECTIVE R50, `(.L_x_4215) ;  /* 0x0000000032087348 */ /* 0x000fea0003c00000 */
[----:B------:R0:W1:Y:S02]  /*2770*/  SHFL.UP P6, R0, R3, R0, R49 ;  /* 0x0400000003007389 */ /* 0x00006400000c0031 */
[----:B01----:R-:W-:Y:S01]  /*2780*/  ENDCOLLECTIVE ;  /* 0x000000000000791b */ /* 0x003fe20003800000 */
.L_x_4215:
        /* <DEDUP_REMOVED lines=11> */
.L_x_4216:
[----:B------:R-:W-:Y:S01]  /*2840*/  MOV R3, R4 ;  /* 0x0000000400037202 */ /* 0x000fe20000000f00 */
[----:B------:R-:W-:Y:S02]  /*2850*/  IMAD.MOV.U32 R52, RZ, RZ, R0 ;  /* 0x000000ffff347224 */ /* 0x000fe400078e0000 */
[----:B------:R-:W-:Y:S02]  /*2860*/  IMAD.MOV.U32 R0, RZ, RZ, 0x8 ;  /* 0x00000008ff007424 */ /* 0x000fe400078e00ff */
[----:B------:R-:W-:-:S07]  /*2870*/  @P0 IMAD.IADD R5, R5, 0x1, R52 ;  /* 0x0000000105050824 */ /* 0x000fce00078e0234 */
[----:B------:R-:W-:Y:S05]  /*2880*/  WARPSYNC.COLLECTIVE R50, `(.L_x_4217) ;  /* 0x0000000032087348 */ /* 0x000fea0003c00000 */
[----:B------:R0:W1:Y:S02]  /*2890*/  SHFL.UP P6, R0, R3, R0, R49 ;  /* 0x0400000003007389 */ /* 0x00006400000c0031 */
[----:B01----:R-:W-:Y:S01]  /*28a0*/  ENDCOLLECTIVE ;  /* 0x000000000000791b */ /* 0x003fe20003800000 */
.L_x_4217:
[----:B------:R-:W-:Y:S01]  /*28b0*/  FADD.FTZ R3, R4, R0 ;  /* 0x0000000004037221 */ /* 0x000fe20000010000 */
[----:B------:R-:W-:-:S04]  /*28c0*/  HFMA2.MMA R0, -RZ, RZ, 0, 4.76837158203125e-07 ;  /* 0x00000008ff007435 */ /* 0x000fc800000001ff */
[----:B------:R-:W-:Y:S01]  /*28d0*/  @P0 FSEL R4, R3, R4, !P1 ;  /* 0x0000000403040208 */ /* 0x000fe20004800000 */
[----:B------:R-:W-:-:S07]  /*28e0*/  IMAD.MOV.U32 R3, RZ, RZ, R2 ;  /* 0x000000ffff037224 */ /* 0x000fce00078e0002 */
[----:B------:R-:W-:Y:S05]  /*28f0*/  WARPSYNC.COLLECTIVE R50, `(.L_x_4218) ;  /* 0x0000000032087348 */ /* 0x000fea0003c00000 */
[----:B------:R0:W1:Y:S02]  /*2900*/  SHFL.UP P6, R0, R3, R0, R49 ;  /* 0x0400000003007389 */ /* 0x00006400000c0031 */
[----:B01----:R-:W-:Y:S01]  /*2910*/  ENDCOLLECTIVE ;  /* 0x000000000000791b */ /* 0x003fe20003800000 */
.L_x_4218:
        /* <DEDUP_REMOVED lines=11> */
.L_x_4219:
        /* <DEDUP_REMOVED lines=8> */
.L_x_4220:
[----:B------:R-:W-:Y:S02]  /*2a50*/  IMAD.MOV.U32 R3, RZ, RZ, R2 ;  /* 0x000000ffff037224 */ /* 0x000fe400078e0002 */
[----:B------:R-:W-:Y:S01]  /*2a60*/  IMAD.MOV.U32 R52, RZ, RZ, R0 ;  /* 0x000000ffff347224 */ /* 0x000fe200078e0000 */
[----:B------:R-:W-:-:S07]  /*2a70*/  MOV R0, 0x10 ;  /* 0x0000001000007802 */ /* 0x000fce0000000f00 */
[----:B------:R-:W-:Y:S05]  /*2a80*/  WARPSYNC.COLLECTIVE R50, `(.L_x_4221) ;  /* 0x0000000032087348 */ /* 0x000fea0003c00000 */
[----:B------:R0:W1:Y:S02]  /*2a90*/  SHFL.UP P6, R0, R3, R0, R49 ;  /* 0x0400000003007389 */ /* 0x00006400000c0031 */
[----:B01----:R-:W-:Y:S01]  /*2aa0*/  ENDCOLLECTIVE ;  /* 0x000000000000791b */ /* 0x003fe20003800000 */
.L_x_4221:
        /* <DEDUP_REMOVED lines=11> */
.L_x_4222:
        /* <DEDUP_REMOVED lines=8> */
.L_x_4223:
[----:B------:R-:W-:Y:S02]  /*2be0*/  IMAD.MOV.U32 R3, RZ, RZ, R2 ;  /* 0x000000ffff037224 */ /* 0x000fe400078e0002 */
[----:B------:R-:W-:Y:S01]  /*2bf0*/  IMAD.MOV.U32 R4, RZ, RZ, R0 ;  /* 0x000000ffff047224 */ /* 0x000fe200078e0000 */
[----:B------:R-:W-:-:S11]  /*2c00*/  HFMA2.MMA R0, -RZ, RZ, 0, 5.9604644775390625e-08 ;  /* 0x00000001ff007435 */ /* 0x000fd600000001ff */
[----:B------:R-:W-:Y:S05]  /*2c10*/  WARPSYNC.COLLECTIVE R50, `(.L_x_4224) ;  /* 0x0000000032087348 */ /* 0x000fea0003c00000 */
[----:B------:R0:W1:Y:S02]  /*2c20*/  SHFL.UP P6, R0, R3, R0, R49 ;  /* 0x0400000003007389 */ /* 0x00006400000c0031 */
[----:B01----:R-:W-:Y:S01]  /*2c30*/  ENDCOLLECTIVE ;  /* 0x000000000000791b */ /* 0x003fe20003800000 */
.L_x_4224:
[----:B------:R-:W-:Y:S01]  /*2c40*/  IMAD.MOV.U32 R2, RZ, RZ, R0 ;  /* 0x000000ffff027224 */ /* 0x000fe200078e0000 */
[----:B------:R-:W-:Y:S06]  /*2c50*/  BRA `(.L_x_4225) ;  /* 0xffffffec00207947 */ /* 0x000fec000383ffff */
.L_x_4226:
        /* <DEDUP_REMOVED lines=10> */
.L_x_4533:


//--------------------- .text._Z30group_norm_nhwc_fwd_sum_kernelI11Fp16IOFp16WLi256EEv26Group_norm_nhwc_fwd_params --------------------------
	.section	.text._Z30group_norm_nhwc_fwd_sum_kernelI11Fp16IOFp16WLi256EEv26Group_norm_nhwc_fwd_params,"ax",@progbits
	.align	128
        .global         _Z30group_norm_nhwc_fwd_sum_kernelI11Fp16IOFp16WLi256EEv26Group_norm_nhwc_fwd_params
        .type           _Z30group_norm_nhwc_fwd_sum_kernelI11Fp16IOFp16WLi256EEv26Group_norm_nhwc_fwd_params,@function
        .size           _Z30group_norm_nhwc_fwd_sum_kernelI11Fp16IOFp16WLi256EEv26Group_norm_nhwc_fwd_params,(.L_x_4534 - _Z30group_norm_nhwc_fwd_sum_kernelI11Fp16IOFp16WLi256EEv26Group_norm_nhwc_fwd_params)
        .other          _Z30group_norm_nhwc_fwd_sum_kernelI11Fp16IOFp16WLi256EEv26Group_norm_nhwc_fwd_params,@"STO_CUDA_ENTRY STV_DEFAULT"
_Z30group_norm_nhwc_fwd_sum_kernelI11Fp16IOFp16WLi256EEv26Group_norm_nhwc_fwd_params:
.text._Z30group_norm_nhwc_fwd_sum_kernelI11Fp16IOFp16WLi256EEv26Group_norm_nhwc_fwd_params:
        /* <DEDUP_REMOVED lines=41> */
.L_x_4229:
        /* <DEDUP_REMOVED lines=26> */
.L_x_4228:
        /* <DEDUP_REMOVED lines=15> */
.L_x_4230:
        /* <DEDUP_REMOVED lines=94> */
.L_x_4227:
        /* <DEDUP_REMOVED lines=159> */
.L_x_4251:
        /* <DEDUP_REMOVED lines=62> */
.L_x_4231:
        /* <DEDUP_REMOVED lines=43> */
.L_x_4232:
        /* <DEDUP_REMOVED lines=11> */
.L_x_4233:
[----:B------:R-:W-:Y:S01]  /*1c30*/  IMAD.MOV.U32 R3, RZ, RZ, R5 ;  /* 0x000000ffff037224 */ /* 0x000fe200078e0005 */
[----:B------:R-:W-:Y:S01]  /*1c40*/  MOV R33, R0 ;  /* 0x0000000000217202 */ /* 0x000fe20000000f00 */
[----:B------:R-:W-:-:S03]  /*1c50*/  IMAD.MOV.U32 R0, RZ, RZ, 0x1 ;  /* 0x00000001ff007424 */ /* 0x000fc600078e00ff */
[----:B------:R-:W-:-:S07]  /*1c60*/  @P2 IADD3 R6, R6, R33, RZ ;  /* 0x0000002106062210 */ /* 0x000fce0007ffe0ff */
[----:B------:R-:W-:Y:S05]  /*1c70*/  WARPSYNC.COLLECTIVE R32, `(.L_x_4234) ;  /* 0x0000000020087348 */ /* 0x000fea0003c00000 */
[----:B------:R0:W1:Y:S02]  /*1c80*/  SHFL.UP P0, R0, R3, R0, R31 ;  /* 0x0400000003007389 */ /* 0x000064000000001f */
[----:B01----:R-:W-:Y:S01]  /*1c90*/  ENDCOLLECTIVE ;  /* 0x000000000000791b */ /* 0x003fe20003800000 */
.L_x_4234:
[----:B------:R-:W-:Y:S01]  /*1ca0*/  MOV R3, R4 ;  /* 0x0000000400037202 */ /* 0x000fe20000000f00 */
[----:B------:R-:W-:-:S05]  /*1cb0*/  FADD.FTZ R0, R5, R0 ;  /* 0x0000000005007221 */ /* 0x000fca0000010000 */
[----:B------:R-:W-:Y:S01]  /*1cc0*/  @P2 FSEL R5, R0, R5, !P1 ;  /* 0x0000000500052208 */ /* 0x000fe20004800000 */
[----:B------:R-:W-:-:S07]  /*1cd0*/  IMAD.MOV.U32 R0, RZ, RZ, 0x1 ;  /* 0x00000001ff007424 */ /* 0x000fce00078e00ff */
[----:B------:R-:W-:Y:S05]  /*1ce0*/  WARPSYNC.COLLECTIVE R32, `(.L_x_4235) ;  /* 0x0000000020087348 */ /* 0x000fea0003c00000 */
[----:B------:R0:W1:Y:S02]  /*1cf0*/  SHFL.UP P0, R0, R3, R0, R31 ;  /* 0x0400000003007389 */ /* 0x000064000000001f */
[----:B01----:R-:W-:Y:S01]  /*1d00*/  ENDCOLLECTIVE ;  /* 0x000000000000791b */ /* 0x003fe20003800000 */
.L_x_4235:
        /* <DEDUP_REMOVED lines=11> */
.L_x_4236:
[----:B------:R-:W-:Y:S02]  /*1dc0*/  IMAD.MOV.U32 R3, RZ, RZ, R5 ;  /* 0x000000ffff037224 */ /* 0x000fe400078e0005 */
[----:B------:R-:W-:Y:S01]  /*1dd0*/  IMAD.MOV.U32 R33, RZ, RZ, R0 ;  /* 0x000000ffff217224 */ /* 0x000fe200078e0000 */
[----:B------:R-:W-:-:S03]  /*1de0*/  MOV R0, 0x2 ;  /* 0x0000000200007802 */ /* 0x000fc60000000f00 */
[----:B------:R-:W-:-:S07]  /*1df0*/  @P1 IMAD.IADD R6, R6, 0x1, R33 ;  /* 0x0000000106061824 */ /* 0x000fce00078e0221 */
[----:B------:R-:W-:Y:S05]  /*1e00*/  WARPSYNC.COLLECTIVE R32, `(.L_x_4237) ;  /* 0x0000000020087348 */ /* 0x000fea0003c00000 */
[----:B------:R0:W1:Y:S02]  /*1e10*/  SHFL.UP P0, R0, R3, R0, R31 ;  /* 0x0400000003007389 */ /* 0x000064000000001f */
[----:B01----:R-:W-:Y:S01]  /*1e20*/  ENDCOLLECTIVE ;  /* 0x000000000000791b */ /* 0x003fe20003800000 */
.L_x_4237:
[----:B------:R-:W-:Y:S02]  /*1e30*/  IMAD.MOV.U32 R3, RZ, RZ, R4 ;  /* 0x000000ffff037224 */ /* 0x000fe400078e0004 */
[----:B------:R-:W-:-:S05]  /*1e40*/  FADD.FTZ R0, R5, R0 ;  /* 0x0000000005007221 */ /* 0x000fca0000010000 */
[----:B------:R-:W-:Y:S01]  /*1e50*/  @P1 FSEL R5, R0, R5, !P2 ;  /* 0x0000000500051208 */ /* 0x000fe20005000000 */
[----:B------:R-:W-:-:S07]  /*1e60*/  IMAD.MOV.U32 R0, RZ, RZ, 0x2 ;  /* 0x00000002ff007424 */ /* 0x000fce00078e00ff */
[----:B------:R-:W-:Y:S05]  /*1e70*/  WARPSYNC.COLLECTIVE R32, `(.L_x_4238) ;  /* 0x0000000020087348 */ /* 0x000fea0003c00000 */
[----:B------:R0:W1:Y:S02]  /*1e80*/  SHFL.UP P0, R0, R3, R0, R31 ;  /* 0x0400000003007389 */ /* 0x000064000000001f */
[----:B01----:R-:W-:Y:S01]  /*1e90*/  ENDCOLLECTIVE ;  /* 0x000000000000791b */ /* 0x003fe20003800000 */
.L_x_4238:
        /* <DEDUP_REMOVED lines=11> */
.L_x_4239:
[----:B------:R-:W-:Y:S01]  /*1f50*/  MOV R3, R5 ;  /* 0x0000000500037202 */ /* 0x000fe20000000f00 */
[----:B------:R-:W-:Y:S02]  /*1f60*/  IMAD.MOV.U32 R33, RZ, RZ, R0 ;  /* 0x000000ffff217224 */ /* 0x000fe400078e0000 */
[----:B------:R-:W-:Y:S02]  /*1f70*/  IMAD.MOV.U32 R0, RZ, RZ, 0x4 ;  /* 0x00000004ff007424 */ /* 0x000fe400078e00ff */
[----:B------:R-:W-:-:S07]  /*1f80*/  @P1 IMAD.IADD R6, R6, 0x1, R33 ;  /* 0x0000000106061824 */ /* 0x000fce00078e0221 */
[----:B------:R-:W-:Y:S05]  /*1f90*/  WARPSYNC.COLLECTIVE R32, `(.L_x_4240) ;  /* 0x0000000020087348 */ /* 0x000fea0003c00000 */
[----:B------:R0:W1:Y:S02]  /*1fa0*/  SHFL.UP P0, R0, R3, R0, R31 ;  /* 0x0400000003007389 */ /* 0x000064000000001f */
[----:B01----:R-:W-:Y:S01]  /*1fb0*/  ENDCOLLECTIVE ;  /* 0x000000000000791b */ /* 0x003fe20003800000 */
.L_x_4240:
[----:B------:R-:W-:Y:S02]  /*1fc0*/  IMAD.MOV.U32 R3, RZ, RZ, R4 ;  /* 0x000000ffff037224 */ /* 0x000fe400078e0004 */
[----:B------:R-:W-:-:S05]  /*1fd0*/  FADD.FTZ R0, R5, R0 ;  /* 0x0000000005007221 */ /* 0x000fca0000010000 */
[----:B------:R-:W-:Y:S01]  /*1fe0*/  @P1 FSEL R5, R0, R5, !P2 ;  /* 0x0000000500051208 */ /* 0x000fe20005000000 */
[----:B------:R-:W-:-:S11]  /*1ff0*/  HFMA2.MMA R0, -RZ, RZ, 0, 2.384185791015625e-07 ;  /* 0x00000004ff007435 */ /* 0x000fd600000001ff */
[----:B------:R-:W-:Y:S05]  /*2000*/  WARPSYNC.COLLECTIVE R32, `(.L_x_4241) ;  /* 0x0000000020087348 */ /* 0x000fea0003c00000 */
[----:B------:R0:W1:Y:S02]  /*2010*/  SHFL.UP P0, R0, R3, R0, R31 ;  /* 0x0400000003007389 */ /* 0x000064000000001f */
[----:B01----:R-:W-:Y:S01]  /*2020*/  ENDCOLLECTIVE ;  /* 0x000000000000791b */ /* 0x003fe20003800000 */
.L_x_4241:
        /* <DEDUP_REMOVED lines=11> */
.L_x_4242:
[----:B------:R-:W-:Y:S01]  /*20e0*/  IMAD.MOV.U32 R3, RZ, RZ, R5 ;  /* 0x000000ffff037224 */ /* 0x000fe200078e0005 */
[----:B------:R-:W-:Y:S01]  /*20f0*/  MOV R33, R0 ;  /* 0x0000000000217202 */ /* 0x000fe20000000f00 */
[----:B------:R-:W-:-:S03]  /*2100*/  HFMA2.MMA R0, -RZ, RZ, 0, 4.76837158203125e-07 ;  /* 0x00000008ff007435 */ /* 0x000fc600000001ff */
[----:B------:R-:W-:-:S08]  /*2110*/  @P1 IADD3 R6, R6, R33, RZ ;  /* 0x0000002106061210 */ /* 0x000fd00007ffe0ff */
[----:B------:R-:W-:Y:S05]  /*2120*/  WARPSYNC.COLLECTIVE R32, `(.L_x_4243) ;  /* 0x0000000020087348 */ /* 0x000fea0003c00000 */
[----:B------:R0:W1:Y:S02]  /*2130*/  SHFL.UP P0, R0, R3, R0, R31 ;  /* 0x0400000003007389 */ /* 0x000064000000001f */
[----:B01----:R-:W-:Y:S01]  /*2140*/  ENDCOLLECTIVE ;  /* 0x000000000000791b */ /* 0x003fe20003800000 */
.L_x_4243:
[----:B------:R-:W-:Y:S02]  /*2150*/  IMAD.MOV.U32 R3, RZ, RZ, R4 ;  /* 0x000000ffff037224 */ /* 0x000fe400078e0004 */
[----:B------:R-:W-:-:S05]  /*2160*/  FADD.FTZ R0, R5, R0 ;  /* 0x0000000005007221 */ /* 0x000fca0000010000 */
[----:B------:R-:W-:Y:S02]  /*2170*/  @P1 FSEL R5, R0, R5, !P2 ;  /* 0x0000000500051208 */ /* 0x000fe40005000000 */
[----:B------:R-:W-:-:S07]  /*2180*/  MOV R0, 0x8 ;  /* 0x0000000800007802 */ /* 0x000fce0000000f00 */
[----:B------:R-:W-:Y:S05]  /*2190*/  WARPSYNC.COLLECTIVE R32, `(.L_x_4244) ;  /* 0x0000000020087348 */ /* 0x000fea0003c00000 */
[----:B------:R0:W1:Y:S02]  /*21a0*/  SHFL.UP P0, R0, R3, R0, R31 ;  /* 0x0400000003007389 */ /* 0x000064000000001f */
[----:B01----:R-:W-:Y:S01]  /*21b0*/  ENDCOLLECTIVE ;  /* 0x000000000000791b */ /* 0x003fe20003800000 */
.L_x_4244:
        /* <DEDUP_REMOVED lines=11> */
.L_x_4245:
        /* <DEDUP_REMOVED lines=8> */
.L_x_4246:
[----:B------:R-:W-:Y:S01]  /*22f0*/  IMAD.MOV.U32 R3, RZ, RZ, R4 ;  /* 0x000000ffff037224 */ /* 0x000fe200078e0004 */
[----:B------:R-:W-:Y:S01]  /*2300*/  MOV R36, R0 ;  /* 0x0000000000247202 */ /* 0x000fe20000000f00 */
[----:B------:R-:W-:-:S04]  /*2310*/  HFMA2.MMA R0, -RZ, RZ, 0, 9.5367431640625e-07 ;  /* 0x00000010ff007435 */ /* 0x000fc800000001ff */
[----:B------:R-:W-:-:S07]  /*2320*/  FADD.FTZ R36, R5, R36 ;  /* 0x0000002405247221 */ /* 0x000fce0000010000 */
[----:B------:R-:W-:Y:S05]  /*2330*/  WARPSYNC.COLLECTIVE R32, `(.L_x_4247) ;  /* 0x0000000020087348 */ /* 0x000fea0003c00000 */
[----:B------:R0:W1:Y:S02]  /*2340*/  SHFL.UP P0, R0, R3, R0, R31 ;  /* 0x0400000003007389 */ /* 0x000064000000001f */
[----:B01----:R-:W-:Y:S01]  /*2350*/  ENDCOLLECTIVE ;  /* 0x000000000000791b */ /* 0x003fe20003800000 */
.L_x_4247:
        /* <DEDUP_REMOVED lines=10> */
.L_x_4248:
        /* <DEDUP_REMOVED lines=8> */
.L_x_4249:
[----:B------:R-:W-:Y:S01]  /*2480*/  MOV R3, R4 ;  /* 0x0000000400037202 */ /* 0x000fe20000000f00 */
[----:B------:R-:W-:Y:S02]  /*2490*/  IMAD.MOV.U32 R5, RZ, RZ, R0 ;  /* 0x000000ffff057224 */ /* 0x000fe400078e0000 */
[----:B------:R-:W-:-:S07]  /*24a0*/  IMAD.MOV.U32 R0, RZ, RZ, 0x1 ;  /* 0x00000001ff007424 */ /* 0x000fce00078e00ff */
[----:B------:R-:W-:Y:S05]  /*24b0*/  WARPSYNC.COLLECTIVE R32, `(.L_x_4250) ;  /* 0x0000000020087348 */ /* 0x000fea0003c00000 */
[----:B------:R0:W1:Y:S02]  /*24c0*/  SHFL.UP P0, R0, R3, R0, R31 ;  /* 0x0400000003007389 */ /* 0x000064000000001f */
[----:B01----:R-:W-:Y:S01]  /*24d0*/  ENDCOLLECTIVE ;  /* 0x000000000000791b */ /* 0x003fe20003800000 */
.L_x_4250:
[----:B------:R-:W-:Y:S01]  /*24e0*/  MOV R4, R0 ;  /* 0x0000000000047202 */ /* 0x000fe20000000f00 */
[----:B------:R-:W-:Y:S06]  /*24f0*/  BRA `(.L_x_4251) ;  /* 0xffffffec00fc7947 */ /* 0x000fec000383ffff */
.L_x_4252:
        /* <DEDUP_REMOVED lines=16> */
.L_x_4534:


//--------------------- .text._Z30group_norm_nhwc_fwd_sum_kernelI11Fp16IOFp16WLi120EEv26Group_norm_nhwc_fwd_params --------------------------
	.section	.text._Z30group_norm_nhwc_fwd_sum_kernelI11Fp16IOFp16WLi120EEv26Group_norm_nhwc_fwd_params,"ax",@progbits
	.align	128
        .global         _Z30group_norm_nhwc_fwd_sum_kernelI11Fp16IOFp16WLi120EEv26Group_norm_nhwc_fwd_params
        .type           _Z30group_norm_nhwc_fwd_sum_kernelI11Fp16IOFp16WLi120EEv26Group_norm_nhwc_fwd_params,@function
        .size           _Z30group_norm_nhwc_fwd_sum_kernelI11Fp16IOFp16WLi120EEv26Group_norm_nhwc_fwd_params,(.L_x_4535 - _Z30group_norm_nhwc_fwd_sum_kernelI11Fp16IOFp16WLi120EEv26Group_norm_nhwc_fwd_params)
        .other          _Z30group_norm_nhwc_fwd_sum_kernelI11Fp16IOFp16WLi120EEv26Group_norm_nhwc_fwd_params,@"STO_CUDA_ENTRY STV_DEFAULT"
_Z30group_norm_nhwc_fwd_sum_kernelI11Fp16IOFp16WLi120EEv26Group_norm_nhwc_fwd_params:
.text._Z30group_norm_nhwc_fwd_sum_kernelI11Fp16IOFp16WLi120EEv26Group_norm_nhwc_fwd_params:
        /* <DEDUP_REMOVED lines=40> */
.L_x_4255:
        /* <DEDUP_REMOVED lines=26> */
.L_x_4254:
        /* <DEDUP_REMOVED lines=9> */
.L_x_4256:
        /* <DEDUP_REMOVED lines=95> */
.L_x_4253:
        /* <DEDUP_REMOVED lines=70> */
.L_x_4272:
        /* <DEDUP_REMOVED lines=12> */
.L_x_4260:
[----:B------:R-:W-:Y:S05]  /*0fc0*/  BSYNC B0 ;  /* 0x0000000000007941 */ /* 0x000fea0003800000 */
.L_x_4259:
[----:B------:R-:W-:-:S13]  /*0fd0*/  R2UR UR4, R11 ;  /* 0x000000000b0472ca */ /* 0x000fda00000e0000 */
[----:B------:R-:W-:Y:S05]  /*0fe0*/  BRA.DIV UR4, `(.L_x_4261) ;  /* 0x0000000a04907947 */ /* 0x000fea000b800000 */
[----:B------:R-:W-:Y:S01]  /*0ff0*/  NOP ;  /* 0x0000000000007918 */ /* 0x000fe20000000000 */
[----:B------:R1:W-:Y:S04]  /*1000*/  STS [R10+0xc0], R3 ;  /* 0x0000c0030a007388 */ /* 0x0003e80000000800 */
[----:B------:R1:W-:Y:S04]  /*1010*/  STS [R10+0xc4], R12 ;  /* 0x0000c40c0a007388 */ /* 0x0003e80000000800 */
[----:B------:R1:W-:Y:S01]  /*1020*/  STS [R10+0xc8], R13 ;  /* 0x0000c80d0a007388 */ /* 0x0003e20000000800 */
[----:B------:R-:W-:Y:S01]  /*1030*/  NOP ;  /* 0x0000000000007918 */ /* 0x000fe20000000000 */
.L_x_4276:
        /* <DEDUP_REMOVED lines=12> */
.L_x_4263:
[----:B------:R-:W-:Y:S05]  /*1100*/  BSYNC B0 ;  /* 0x0000000000007941 */ /* 0x000fea0003800000 */
.L_x_4262:
[----:B------:R-:W-:-:S13]  /*1110*/  R2UR UR4, R11 ;  /* 0x000000000b0472ca */ /* 0x000fda00000e0000 */
[----:B------:R-:W-:Y:S05]  /*1120*/  BRA.DIV UR4, `(.L_x_4264) ;  /* 0x0000000a04707947 */ /* 0x000fea000b800000 */
[----:B------:R-:W-:Y:S01]  /*1130*/  NOP ;  /* 0x0000000000007918 */ /* 0x000fe20000000000 */
[----:B------:R2:W-:Y:S04]  /*1140*/  STS [R10+0xc0], R3 ;  /* 0x0000c0030a007388 */ /* 0x0005e80000000800 */
[----:B------:R2:W-:Y:S04]  /*1150*/  STS [R10+0xc4], R12 ;  /* 0x0000c40c0a007388 */ /* 0x0005e80000000800 */
[----:B------:R2:W-:Y:S01]  /*1160*/  STS [R10+0xc8], R13 ;  /* 0x0000c80d0a007388 */ /* 0x0005e20000000800 */
[----:B------:R-:W-:Y:S01]  /*1170*/  NOP ;  /* 0x0000000000007918 */ /* 0x000fe20000000000 */
.L_x_4280:
        /* <DEDUP_REMOVED lines=12> */
.L_x_4266:
[----:B------:R-:W-:Y:S05]  /*1240*/  BSYNC B0 ;  /* 0x0000000000007941 */ /* 0x000fea0003800000 */
.L_x_4265:
[----:B------:R-:W-:-:S13]  /*1250*/  R2UR UR4, R11 ;  /* 0x000000000b0472ca */ /* 0x000fda00000e0000 */
[----:B------:R-:W-:Y:S05]  /*1260*/  BRA.DIV UR4, `(.L_x_4267) ;  /* 0x0000000a04507947 */ /* 0x000fea000b800000 */
[----:B------:R-:W-:Y:S01]  /*1270*/  NOP ;  /* 0x0000000000007918 */ /* 0x000fe20000000000 */
[----:B------:R3:W-:Y:S04]  /*1280*/  STS [R10+0xc0], R3 ;  /* 0x0000c0030a007388 */ /* 0x0007e80000000800 */
[----:B------:R3:W-:Y:S04]  /*1290*/  STS [R10+0xc4], R12 ;  /* 0x0000c40c0a007388 */ /* 0x0007e80000000800 */
[----:B------:R3:W-:Y:S01]  /*12a0*/  STS [R10+0xc8], R13 ;  /* 0x0000c80d0a007388 */ /* 0x0007e20000000800 */
[----:B------:R-:W-:Y:S01]  /*12b0*/  NOP ;  /* 0x0000000000007918 */ /* 0x000fe20000000000 */
.L_x_4284:
        /* <DEDUP_REMOVED lines=12> */
.L_x_4269:
[----:B------:R-:W-:Y:S05]  /*1380*/  BSYNC B0 ;  /* 0x0000000000007941 */ /* 0x000fea0003800000 */
.L_x_4268:
        /* <DEDUP_REMOVED lines=25> */
.L_x_4290:
        /* <DEDUP_REMOVED lines=46> */
.L_x_4257:
        /* <DEDUP_REMOVED lines=31> */
.L_x_4258:
[----:B0-----:R-:W-:Y:S05]  /*19f0*/  WARPSYNC.COLLECTIVE R11, `(.L_x_4271) ;  /* 0x000000000b087348 */ /* 0x001fea0003c00000 */
[----:B------:R-:W-:Y:S01]  /*1a00*/  NOP ;  /* 0x0000000000007918 */ /* 0x000fe20000000000 */
[----:B0-----:R-:W-:Y:S01]  /*1a10*/  ENDCOLLECTIVE ;  /* 0x000000000000791b */ /* 0x001fe20003800000 */
.L_x_4271:
[----:B------:R-:W-:Y:S05]  /*1a20*/  BRA `(.L_x_4272) ;  /* 0xfffffff400347947 */ /* 0x000fea000383ffff */
.L_x_4261:
[----:B------:R-:W-:Y:S01]  /*1a30*/  BSSY B0, `(.L_x_4273) ;  /* 0x0000004000007945 */ /* 0x000fe20003800000 */
[----:B0-----:R-:W-:Y:S05]  /*1a40*/  WARPSYNC.COLLECTIVE R11, `(.L_x_4274) ;  /* 0x000000000b087348 */ /* 0x001fea0003c00000 */
[----:B------:R-:W-:Y:S01]  /*1a50*/  NOP ;  /* 0x0000000000007918 */ /* 0x000fe20000000000 */
[----:B0-----:R-:W-:Y:S01]  /*1a60*/  ENDCOLLECTIVE ;  /* 0x000000000000791b */ /* 0x001fe20003800000 */
.L_x_4274:
[----:B------:R-:W-:Y:S05]  /*1a70*/  BSYNC B0 ;  /* 0x0000000000007941 */ /* 0x000fea0003800000 */
.L_x_4273:
[----:B------:R0:W-:Y:S04]  /*1a80*/  STS [R10+0xc0], R3 ;  /* 0x0000c0030a007388 */ /* 0x0001e80000000800 */
[----:B------:R0:W-:Y:S04]  /*1a90*/  STS [R10+0xc4], R12 ;  /* 0x0000c40c0a007388 */ /* 0x0001e80000000800 */
[----:B------:R0:W-:Y:S02]  /*1aa0*/  STS [R10+0xc8], R13 ;  /* 0x0000c80d0a007388 */ /* 0x0001e40000000800 */
[----:B0-----:R-:W-:Y:S05]  /*1ab0*/  WARPSYNC.COLLECTIVE R11, `(.L_x_4275) ;  /* 0x000000000b087348 */ /* 0x001fea0003c00000 */
[----:B------:R-:W-:Y:S01]  /*1ac0*/  NOP ;  /* 0x0000000000007918 */ /* 0x000fe20000000000 */
[----:B0-----:R-:W-:Y:S01]  /*1ad0*/  ENDCOLLECTIVE ;  /* 0x000000000000791b */ /* 0x001fe20003800000 */
.L_x_4275:
[----:B------:R-:W-:Y:S05]  /*1ae0*/  BRA `(.L_x_4276) ;  /* 0xfffffff400547947 */ /* 0x000fea000383ffff */
.L_x_4264:
[----:B------:R-:W-:Y:S01]  /*1af0*/  BSSY B0, `(.L_x_4277) ;  /* 0x0000004000007945 */ /* 0x000fe20003800000 */
[----:B01----:R-:W-:Y:S05]  /*1b00*/  WARPSYNC.COLLECTIVE R11, `(.L_x_4278) ;  /* 0x000000000b087348 */ /* 0x003fea0003c00000 */
[----:B------:R-:W-:Y:S01]  /*1b10*/  NOP ;  /* 0x0000000000007918 */ /* 0x000fe20000000000 */
[----:B01----:R-:W-:Y:S01]  /*1b20*/  ENDCOLLECTIVE ;  /* 0x000000000000791b */ /* 0x003fe20003800000 */
.L_x_4278:
[----:B------:R-:W-:Y:S05]  /*1b30*/  BSYNC B0 ;  /* 0x0000000000007941 */ /* 0x000fea0003800000 */
.L_x_4277:
[----:B------:R0:W-:Y:S04]  /*1b40*/  STS [R10+0xc0], R3 ;  /* 0x0000c0030a007388 */ /* 0x0001e80000000800 */
[----:B------:R0:W-:Y:S04]  /*1b50*/  STS [R10+0xc4], R12 ;  /* 0x0000c40c0a007388 */ /* 0x0001e80000000800 */
[----:B------:R0:W-:Y:S02]  /*1b60*/  STS [R10+0xc8], R13 ;  /* 0x0000c80d0a007388 */ /* 0x0001e40000000800 */
[----:B0-----:R-:W-:Y:S05]  /*1b70*/  WARPSYNC.COLLECTIVE R11, `(.L_x_4279) ;  /* 0x000000000b087348 */ /* 0x001fea0003c00000 */
[----:B------:R-:W-:Y:S01]  /*1b80*/  NOP ;  /* 0x0000000000007918 */ /* 0x000fe20000000000 */
[----:B0-----:R-:W-:Y:S01]  /*1b90*/  ENDCOLLECTIVE ;  /* 0x000000000000791b */ /* 0x001fe20003800000 */
.L_x_4279:
[----:B------:R-:W-:Y:S05]  /*1ba0*/  BRA `(.L_x_4280) ;  /* 0xfffffff400747947 */ /* 0x000fea000383ffff */
.L_x_4267:
[----:B------:R-:W-:Y:S01]  /*1bb0*/  BSSY B0, `(.L_x_4281) ;  /* 0x0000004000007945 */ /* 0x000fe20003800000 */
[----:B012---:R-:W-:Y:S05]  /*1bc0*/  WARPSYNC.COLLECTIVE R11, `(.L_x_4282) ;  /* 0x000000000b087348 */ /* 0x007fea0003c00000 */
[----:B------:R-:W-:Y:S01]  /*1bd0*/  NOP ;  /* 0x0000000000007918 */ /* 0x000fe20000000000 */
[----:B012---:R-:W-:Y:S01]  /*1be0*/  ENDCOLLECTIVE ;  /* 0x000000000000791b */ /* 0x007fe20003800000 */
.L_x_4282:
[----:B------:R-:W-:Y:S05]  /*1bf0*/  BSYNC B0 ;  /* 0x0000000000007941 */ /* 0x000fea0003800000 */
.L_x_4281:
[----:B------:R0:W-:Y:S04]  /*1c00*/  STS [R10+0xc0], R3 ;  /* 0x0000c0030a007388 */ /* 0x0001e80000000800 */
[----:B------:R0:W-:Y:S04]  /*1c10*/  STS [R10+0xc4], R12 ;  /* 0x0000c40c0a007388 */ /* 0x0001e80000000800 */
[----:B------:R0:W-:Y:S02]  /*1c20*/  STS [R10+0xc8], R13 ;  /* 0x0000c80d0a007388 */ /* 0x0001e40000000800 */
[----:B0-----:R-:W-:Y:S05]  /*1c30*/  WARPSYNC.COLLECTIVE R11, `(.L_x_4283) ;  /* 0x000000000b087348 */ /* 0x001fea0003c00000 */
[----:B------:R-:W-:Y:S01]  /*1c40*/  NOP ;  /* 0x0000000000007918 */ /* 0x000fe20000000000 */
[----:B0-----:R-:W-:Y:S01]  /*1c50*/  ENDCOLLECTIVE ;  /* 0x000000000000791b */ /* 0x001fe20003800000 */
.L_x_4283:
[----:B------:R-:W-:Y:S05]  /*1c60*/  BRA `(.L_x_4284) ;  /* 0xfffffff400947947 */ /* 0x000fea000383ffff */
.L_x_4270:
[----:B------:R-:W-:Y:S01]  /*1c70*/  BSSY B0, `(.L_x_4285) ;  /* 0x0000005000007945 */ /* 0x000fe20003800000 */
[----:B------:R-:W-:-:S13]  /*1c80*/  ISETP.GE.U32.AND P0, PT, R2, 0x10, PT ;  /* 0x000000100200780c */ /* 0x000fda0003f06070 */
[----:B0123--:R-:W-:Y:S05]  /*1c90*/  WARPSYNC.COLLECTIVE R11, `(.L_x_4286) ;  /* 0x000000000b087348 */ /* 0x00ffea0003c00000 */
[----:B------:R-:W-:Y:S01]  /*1ca0*/  NOP ;  /* 0x0000000000007918 */ /* 0x000fe20000000000 */
[----:B0123--:R-:W-:Y:S01]  /*1cb0*/  ENDCOLLECTIVE ;  /* 0x000000000000791b */ /* 0x00ffe20003800000 */
.L_x_4286:
[----:B------:R-:W-:Y:S05]  /*1cc0*/  BSYNC B0 ;  /* 0x0000000000007941 */ /* 0x000fea0003800000 */
.L_x_4285:
[----:B------:R0:W-:Y:S01]  /*1cd0*/  STS [R10+0xc0], R3 ;  /* 0x0000c0030a007388 */ /* 0x0001e20000000800 */
[----:B------:R-:W-:-:S03]  /*1ce0*/  ISETP.NE.OR P1, PT, R3, RZ, !P0 ;  /* 0x000000ff0300720c */ /* 0x000fc60004725670 */
[----:B------:R0:W-:Y:S04]  /*1cf0*/  STS [R10+0xc4], R12 ;  /* 0x0000c40c0a007388 */ /* 0x0001e80000000800 */
[----:B------:R0:W-:Y:S06]  /*1d00*/  STS [R10+0xc8], R13 ;  /* 0x0000c80d0a007388 */ /* 0x0001ec0000000800 */
[----:B0-----:R-:W-:Y:S05]  /*1d10*/  WARPSYNC.COLLECTIVE R11, `(.L_x_4287) ;  /* 0x000000000b087348 */ /* 0x001fea0003c00000 */
[----:B------:R-:W-:Y:S01]  /*1d20*/  NOP ;  /* 0x0000000000007918 */ /* 0x000fe20000000000 */
[----:B0-----:R-:W-:Y:S01]  /*1d30*/  ENDCOLLECTIVE ;  /* 0x000000000000791b */ /* 0x001fe20003800000 */
.L_x_4287:
        /* <DEDUP_REMOVED lines=9> */
.L_x_4288:
        /* <DEDUP_REMOVED lines=9> */
.L_x_4289:
[----:B------:R-:W-:Y:S05]  /*1e60*/  BRA `(.L_x_4290) ;  /* 0xfffffff400ac7947 */ /* 0x000fea000383ffff */
.L_x_4291:
        /* <DEDUP_REMOVED lines=9> */
.L_x_4535:


//--------------------- .text._Z30group_norm_nhwc_fwd_sum_kernelI11Fp16IOFp16WLi140EEv26Group_norm_nhwc_fwd_params --------------------------
	.section	.text._Z30group_norm_nhwc_fwd_sum_kernelI11Fp16IOFp16WLi140EEv26Group_norm_nhwc_fwd_params,"ax",@progbits
	.align	128
        .global         _Z30group_norm_nhwc_fwd_sum_kernelI11Fp16IOFp16WLi140EEv26Group_norm_nhwc_fwd_params
        .type           _Z30group_norm_nhwc_fwd_sum_kernelI11Fp16IOFp16WLi140EEv26Group_norm_nhwc_fwd_params,@function
        .size           _Z30group_norm_nhwc_fwd_sum_kernelI11Fp16IOFp16WLi140EEv26Group_norm_nhwc_fwd_params,(.L_x_4536 - _Z30group_norm_nhwc_fwd_sum_kernelI11Fp16IOFp16WLi140EEv26Group_norm_nhwc_fwd_params)
        .other          _Z30group_norm_nhwc_fwd_sum_kernelI11Fp16IOFp16WLi140EEv26Group_norm_nhwc_fwd_params,@"STO_CUDA_ENTRY STV_DEFAULT"
_Z30group_norm_nhwc_fwd_sum_kernelI11Fp16IOFp16WLi140EEv26Group_norm_nhwc_fwd_params:
.text._Z30group_norm_nhwc_fwd_sum_kernelI11Fp16IOFp16WLi140EEv26Group_norm_nhwc_fwd_params:
        /* <DEDUP_REMOVED lines=40> */
.L_x_4294:
        /* <DEDUP_REMOVED lines=26> */
.L_x_4293:
        /* <DEDUP_REMOVED lines=9> */
.L_x_4295:
        /* <DEDUP_REMOVED lines=95> */
.L_x_4292:
        /* <DEDUP_REMOVED lines=75> */
.L_x_4311:
        /* <DEDUP_REMOVED lines=12> */
.L_x_4299:
[----:B------:R-:W-:Y:S05]  /*1010*/  BSYNC B0 ;  /* 0x0000000000007941 */ /* 0x000fea0003800000 */
.L_x_4298:
[----:B------:R-:W-:-:S13]  /*1020*/  R2UR UR4, R7 ;  /* 0x00000000070472ca */ /* 0x000fda00000e0000 */
[----:B------:R-:W-:Y:S05]  /*1030*/  BRA.DIV UR4, `(.L_x_4300) ;  /* 0x0000000a04c87947 */ /* 0x000fea000b800000 */
[----:B------:R-:W-:Y:S01]  /*1040*/  NOP ;  /* 0x0000000000007918 */ /* 0x000fe20000000000 */
[----:B------:R1:W-:Y:S04]  /*1050*/  STS [R12+0xc0], R9 ;  /* 0x0000c0090c007388 */ /* 0x0003e80000000800 */
[----:B------:R1:W-:Y:S04]  /*1060*/  STS [R12+0xc4], R11 ;  /* 0x0000c40b0c007388 */ /* 0x0003e80000000800 */
[----:B------:R1:W-:Y:S01]  /*1070*/  STS [R12+0xc8], R10 ;  /* 0x0000c80a0c007388 */ /* 0x0003e20000000800 */
[----:B------:R-:W-:Y:S01]  /*1080*/  NOP ;  /* 0x0000000000007918 */ /* 0x000fe20000000000 */
.L_x_4315:
        /* <DEDUP_REMOVED lines=12> */
.L_x_4302:
[----:B------:R-:W-:Y:S05]  /*1150*/  BSYNC B0 ;  /* 0x0000000000007941 */ /* 0x000fea0003800000 */
.L_x_4301:
[----:B------:R-:W-:-:S13]  /*1160*/  R2UR UR4, R7 ;  /* 0x00000000070472ca */ /* 0x000fda00000e0000 */
[----:B------:R-:W-:Y:S05]  /*1170*/  BRA.DIV UR4, `(.L_x_4303) ;  /* 0x0000000a04a87947 */ /* 0x000fea000b800000 */
[----:B------:R-:W-:Y:S01]  /*1180*/  NOP ;  /* 0x0000000000007918 */ /* 0x000fe20000000000 */
[----:B------:R2:W-:Y:S04]  /*1190*/  STS [R12+0xc0], R9 ;  /* 0x0000c0090c007388 */ /* 0x0005e80000000800 */
[----:B------:R2:W-:Y:S04]  /*11a0*/  STS [R12+0xc4], R11 ;  /* 0x0000c40b0c007388 */ /* 0x0005e80000000800 */
[----:B------:R2:W-:Y:S01]  /*11b0*/  STS [R12+0xc8], R10 ;  /* 0x0000c80a0c007388 */ /* 0x0005e20000000800 */
[----:B------:R-:W-:Y:S01]  /*11c0*/  NOP ;  /* 0x0000000000007918 */ /* 0x000fe20000000000 */
.L_x_4319:
        /* <DEDUP_REMOVED lines=12> */
.L_x_4305:
[----:B------:R-:W-:Y:S05]  /*1290*/  BSYNC B0 ;  /* 0x0000000000007941 */ /* 0x000fea0003800000 */
.L_x_4304:
[----:B------:R-:W-:-:S13]  /*12a0*/  R2UR UR4, R7 ;  /* 0x00000000070472ca */ /* 0x000fda00000e0000 */
[----:B------:R-:W-:Y:S05]  /*12b0*/  BRA.DIV UR4, `(.L_x_4306) ;  /* 0x0000000a04887947 */ /* 0x000fea000b800000 */
[----:B------:R-:W-:Y:S01]  /*12c0*/  NOP ;  /* 0x0000000000007918 */ /* 0x000fe20000000000 */
[----:B------:R3:W-:Y:S04]  /*12d0*/  STS [R12+0xc0], R9 ;  /* 0x0000c0090c007388 */ /* 0x0007e80000000800 */
[----:B------:R3:W-:Y:S04]  /*12e0*/  STS [R12+0xc4], R11 ;  /* 0x0000c40b0c007388 */ /* 0x0007e80000000800 */
[----:B------:R3:W-:Y:S01]  /*12f0*/  STS [R12+0xc8], R10 ;  /* 0x0000c80a0c007388 */ /* 0x0007e20000000800 */
[----:B------:R-:W-:Y:S01]  /*1300*/  NOP ;  /* 0x0000000000007918 */ /* 0x000fe20000000000 */
.L_x_4323:
        /* <DEDUP_REMOVED lines=12> */
.L_x_4308:
[----:B------:R-:W-:Y:S05]  /*13d0*/  BSYNC B0 ;  /* 0x0000000000007941 */ /* 0x000fea0003800000 */
.L_x_4307:
        /* <DEDUP_REMOVED lines=25> */
.L_x_4329:
        /* <DEDUP_REMOVED lines=58> */
.L_x_4296:
        /* <DEDUP_REMOVED lines=33> */
.L_x_4297:
[----:B0-----:R-:W-:Y:S05]  /*1b20*/  WARPSYNC.COLLECTIVE R7, `(.L_x_4310) ;  /* 0x0000000007087348 */ /* 0x001fea0003c00000 */
[----:B------:R-:W-:Y:S01]  /*1b30*/  NOP ;  /* 0x0000000000007918 */ /* 0x000fe20000000000 */
[----:B0-----:R-:W-:Y:S01]  /*1b40*/  ENDCOLLECTIVE ;  /* 0x000000000000791b */ /* 0x001fe20003800000 */
.L_x_4310:
[----:B------:R-:W-:Y:S05]  /*1b50*/  BRA `(.L_x_4311) ;  /* 0xfffffff000fc7947 */ /* 0x000fea000383ffff */
.L_x_4300:
[----:B------:R-:W-:Y:S01]  /*1b60*/  BSSY B0, `(.L_x_4312) ;  /* 0x0000004000007945 */ /* 0x000fe20003800000 */
[----:B0-----:R-:W-:Y:S05]  /*1b70*/  WARPSYNC.COLLECTIVE R7, `(.L_x_4313) ;  /* 0x0000000007087348 */ /* 0x001fea0003c00000 */
[----:B------:R-:W-:Y:S01]  /*1b80*/  NOP ;  /* 0x0000000000007918 */ /* 0x000fe20000000000 */
[----:B0-----:R-:W-:Y:S01]  /*1b90*/  ENDCOLLECTIVE ;  /* 0x000000000000791b */ /* 0x001fe20003800000 */
.L_x_4313:
[----:B------:R-:W-:Y:S05]  /*1ba0*/  BSYNC B0 ;  /* 0x0000000000007941 */ /* 0x000fea0003800000 */
.L_x_4312:
[----:B------:R0:W-:Y:S04]  /*1bb0*/  STS [R12+0xc0], R9 ;  /* 0x0000c0090c007388 */ /* 0x0001e80000000800 */
[----:B------:R0:W-:Y:S04]  /*1bc0*/  STS [R12+0xc4], R11 ;  /* 0x0000c40b0c007388 */ /* 0x0001e80000000800 */
[----:B------:R0:W-:Y:S02]  /*1bd0*/  STS [R12+0xc8], R10 ;  /* 0x0000c80a0c007388 */ /* 0x0001e40000000800 */
[----:B0-----:R-:W-:Y:S05]  /*1be0*/  WARPSYNC.COLLECTIVE R7, `(.L_x_4314) ;  /* 0x0000000007087348 */ /* 0x001fea0003c00000 */
[----:B------:R-:W-:Y:S01]  /*1bf0*/  NOP ;  /* 0x0000000000007918 */ /* 0x000fe20000000000 */
[----:B0-----:R-:W-:Y:S01]  /*1c00*/  ENDCOLLECTIVE ;  /* 0x000000000000791b */ /* 0x001fe20003800000 */
.L_x_4314:
[----:B------:R-:W-:Y:S05]  /*1c10*/  BRA `(.L_x_4315) ;  /* 0xfffffff4001c7947 */ /* 0x000fea000383ffff */
.L_x_4303:
[----:B------:R-:W-:Y:S01]  /*1c20*/  BSSY B0, `(.L_x_4316) ;  /* 0x0000004000007945 */ /* 0x000fe20003800000 */
[----:B01----:R-:W-:Y:S05]  /*1c30*/  WARPSYNC.COLLECTIVE R7, `(.L_x_4317) ;  /* 0x0000000007087348 */ /* 0x003fea0003c00000 */
[----:B------:R-:W-:Y:S01]  /*1c40*/  NOP ;  /* 0x0000000000007918 */ /* 0x000fe20000000000 */
[----:B01----:R-:W-:Y:S01]  /*1c50*/  ENDCOLLECTIVE ;  /* 0x000000000000791b */ /* 0x003fe20003800000 */
.L_x_4317:
[----:B------:R-:W-:Y:S05]  /*1c60*/  BSYNC B0 ;  /* 0x0000000000007941 */ /* 0x000fea0003800000 */
.L_x_4316:
[----:B------:R0:W-:Y:S04]  /*1c70*/  STS [R12+0xc0], R9 ;  /* 0x0000c0090c007388 */ /* 0x0001e80000000800 */
[----:B------:R0:W-:Y:S04]  /*1c80*/  STS [R12+0xc4], R11 ;  /* 0x0000c40b0c007388 */ /* 0x0001e80000000800 */
[----:B------:R0:W-:Y:S02]  /*1c90*/  STS [R12+0xc8], R10 ;  /* 0x0000c80a0c007388 */ /* 0x0001e40000000800 */
[----:B0-----:R-:W-:Y:S05]  /*1ca0*/  WARPSYNC.COLLECTIVE R7, `(.L_x_4318) ;  /* 0x0000000007087348 */ /* 0x001fea0003c00000 */
[----:B------:R-:W-:Y:S01]  /*1cb0*/  NOP ;  /* 0x0000000000007918 */ /* 0x000fe20000000000 */
[----:B0-----:R-:W-:Y:S01]  /*1cc0*/  ENDCOLLECTIVE ;  /* 0x000000000000791b */ /* 0x001fe20003800000 */
.L_x_4318:
[----:B------:R-:W-:Y:S05]  /*1cd0*/  BRA `(.L_x_4319) ;  /* 0xfffffff4003c7947 */ /* 0x000fea000383ffff */
.L_x_4306:
[----:B------:R-:W-:Y:S01]  /*1ce0*/  BSSY B0, `(.L_x_4320) ;  /* 0x0000004000007945 */ /* 0x000fe20003800000 */
[----:B012---:R-:W-:Y:S05]  /*1cf0*/  WARPSYNC.COLLECTIVE R7, `(.L_x_4321) ;  /* 0x0000000007087348 */ /* 0x007fea0003c00000 */
[----:B------:R-:W-:Y:S01]  /*1d00*/  NOP ;  /* 0x0000000000007918 */ /* 0x000fe20000000000 */
[----:B012---:R-:W-:Y:S01]  /*1d10*/  ENDCOLLECTIVE ;  /* 0x000000000000791b */ /* 0x007fe20003800000 */
.L_x_4321:
[----:B------:R-:W-:Y:S05]  /*1d20*/  BSYNC B0 ;  /* 0x0000000000007941 */ /* 0x000fea0003800000 */
.L_x_4320:
[----:B------:R0:W-:Y:S04]  /*1d30*/  STS [R12+0xc0], R9 ;  /* 0x0000c0090c007388 */ /* 0x0001e80000000800 */
[----:B------:R0:W-:Y:S04]  /*1d40*/  STS [R12+0xc4], R11 ;  /* 0x0000c40b0c007388 */ /* 0x0001e80000000800 */
[----:B------:R0:W-:Y:S02]  /*1d50*/  STS [R12+0xc8], R10 ;  /* 0x0000c80a0c007388 */ /* 0x0001e40000000800 */
[----:B0-----:R-:W-:Y:S05]  /*1d60*/  WARPSYNC.COLLECTIVE R7, `(.L_x_4322) ;  /* 0x0000000007087348 */ /* 0x001fea0003c00000 */
[----:B------:R-:W-:Y:S01]  /*1d70*/  NOP ;  /* 0x0000000000007918 */ /* 0x000fe20000000000 */
[----:B0-----:R-:W-:Y:S01]  /*1d80*/  ENDCOLLECTIVE ;  /* 0x000000000000791b */ /* 0x001fe20003800000 */
.L_x_4322:
[----:B------:R-:W-:Y:S05]  /*1d90*/  BRA `(.L_x_4323) ;  /* 0xfffffff4005c7947 */ /* 0x000fea000383ffff */
.L_x_4309:
[----:B------:R-:W-:Y:S01]  /*1da0*/  BSSY B0, `(.L_x_4324) ;  /* 0x0000005000007945 */ /* 0x000fe20003800000 */
[----:B------:R-:W-:-:S13]  /*1db0*/  ISETP.GE.U32.AND P0, PT, R8, 0x10, PT ;  /* 0x000000100800780c */ /* 0x000fda0003f06070 */
[----:B0123--:R-:W-:Y:S05]  /*1dc0*/  WARPSYNC.COLLECTIVE R7, `(.L_x_4325) ;  /* 0x0000000007087348 */ /* 0x00ffea0003c00000 */
[----:B------:R-:W-:Y:S01]  /*1dd0*/  NOP ;  /* 0x0000000000007918 */ /* 0x000fe20000000000 */
[----:B0123--:R-:W-:Y:S01]  /*1de0*/  ENDCOLLECTIVE ;  /* 0x000000000000791b */ /* 0x00ffe20003800000 */
.L_x_4325:
[----:B------:R-:W-:Y:S05]  /*1df0*/  BSYNC B0 ;  /* 0x0000000000007941 */ /* 0x000fea0003800000 */
.L_x_4324:
[----:B------:R0:W-:Y:S01]  /*1e00*/  STS [R12+0xc0], R9 ;  /* 0x0000c0090c007388 */ /* 0x0001e20000000800 */
[----:B------:R-:W-:-:S03]  /*1e10*/  ISETP.NE.OR P1, PT, R9, RZ, !P0 ;  /* 0x000000ff0900720c */ /* 0x000fc60004725670 */
[----:B------:R0:W-:Y:S04]  /*1e20*/  STS [R12+0xc4], R11 ;  /* 0x0000c40b0c007388 */ /* 0x0001e80000000800 */
[----:B------:R0:W-:Y:S06]  /*1e30*/  STS [R12+0xc8], R10 ;  /* 0x0000c80a0c007388 */ /* 0x0001ec0000000800 */
[----:B0-----:R-:W-:Y:S05]  /*1e40*/  WARPSYNC.COLLECTIVE R7, `(.L_x_4326) ;  /* 0x0000000007087348 */ /* 0x001fea0003c00000 */
[----:B------:R-:W-:Y:S01]  /*1e50*/  NOP ;  /* 0x0000000000007918 */ /* 0x000fe20000000000 */
[----:B0-----:R-:W-:Y:S01]  /*1e60*/  ENDCOLLECTIVE ;  /* 0x000000000000791b */ /* 0x001fe20003800000 */
.L_x_4326:
        /* <DEDUP_REMOVED lines=9> */
.L_x_4327:
        /* <DEDUP_REMOVED lines=9> */
.L_x_4328:
[----:B------:R-:W-:Y:S05]  /*1f90*/  BRA `(.L_x_4329) ;  /* 0xfffffff400747947 */ /* 0x000fea000383ffff */
.L_x_4330:
        /* <DEDUP_REMOVED lines=14> */
.L_x_4536:


//--------------------- .text._Z30group_norm_nhwc_fwd_sum_kernelI11Fp16IOFp16WLi160EEv26Group_norm_nhwc_fwd_params --------------------------
	.section	.text._Z30group_norm_nhwc_fwd_sum_kernelI11Fp16IOFp16WLi160EEv26Group_norm_nhwc_fwd_params,"ax",@progbits
	.align	128
        .global         _Z30group_norm_nhwc_fwd_sum_kernelI11Fp16IOFp16WLi160EEv26Group_norm_nhwc_fwd_params
        .type           _Z30group_norm_nhwc_fwd_sum_kernelI11Fp16IOFp16WLi160EEv26Group_norm_nhwc_fwd_params,@function
        .size           _Z30group_norm_nhwc_fwd_sum_kernelI11Fp16IOFp16WLi160EEv26Group_norm_nhwc_fwd_params,(.L_x_4537 - _Z30group_norm_nhwc_fwd_sum_kernelI11Fp16IOFp16WLi160EEv26Group_norm_nhwc_fwd_params)
        .other          _Z30group_norm_nhwc_fwd_sum_kernelI11Fp16IOFp16WLi160EEv26Group_norm_nhwc_fwd_params,@"STO_CUDA_ENTRY STV_DEFAULT"
_Z30group_norm_nhwc_fwd_sum_kernelI11Fp16IOFp16WLi160EEv26Group_norm_nhwc_fwd_params:
.text._Z30group_norm_nhwc_fwd_sum_kernelI11Fp16IOFp16WLi160EEv26Group_norm_nhwc_fwd_params:
        /* <DEDUP_REMOVED lines=40> */
.L_x_4333:
        /* <DEDUP_REMOVED lines=27> */
.L_x_4332:
        /* <DEDUP_REMOVED lines=14> */
.L_x_4334:
        /* <DEDUP_REMOVED lines=94> */
.L_x_4331:
        /* <DEDUP_REMOVED lines=128> */
.L_x_4355:
        /* <DEDUP_REMOVED lines=39> */
.L_x_4335:
        /* <DEDUP_REMOVED lines=42> */
.L_x_4336:
        /* <DEDUP_REMOVED lines=9> */
.L_x_4337:
[----:B------:R-:W-:Y:S01]  /*1890*/  MOV R5, R22 ;  /* 0x0000001600057202 */ /* 0x000fe20000000f00 */
[----:B------:R-:W-:-:S07]  /*18a0*/  IMAD.MOV.U32 R26, RZ, RZ, R27 ;  /* 0x000000ffff1a7224 */ /* 0x000fce00078e001b */
[----:B------:R-:W-:Y:S05]  /*18b0*/  WARPSYNC.COLLECTIVE R21, `(.L_x_4338) ;  /* 0x0000000015087348 */ /* 0x000fea0003c00000 */
[----:B------:R0:W1:Y:S02]  /*18c0*/  SHFL.UP P0, R27, R5, R0, R20 ;  /* 0x04000000051b7389 */ /* 0x0000640000000014 */
[----:B01----:R-:W-:Y:S01]  /*18d0*/  ENDCOLLECTIVE ;  /* 0x000000000000791b */ /* 0x003fe20003800000 */
.L_x_4338:
[----:B------:R-:W-:Y:S01]  /*18e0*/  @P6 IMAD.IADD R23, R23, 0x1, R26 ;  /* 0x0000000117176824 */ /* 0x000fe200078e021a */
[----:B------:R-:W-:Y:S01]  /*18f0*/  MOV R5, R2 ;  /* 0x0000000200057202 */ /* 0x000fe20000000f00 */
[----:B------:R-:W-:-:S07]  /*1900*/  IMAD.MOV.U32 R25, RZ, RZ, R27 ;  /* 0x000000ffff197224 */ /* 0x000fce00078e001b */
[----:B------:R-:W-:Y:S05]  /*1910*/  WARPSYNC.COLLECTIVE R21, `(.L_x_4339) ;  /* 0x0000000015087348 */ /* 0x000fea0003c00000 */
[----:B------:R0:W1:Y:S02]  /*1920*/  SHFL.UP P0, R27, R5, R0, R20 ;  /* 0x04000000051b7389 */ /* 0x0000640000000014 */
[----:B01----:R-:W-:Y:S01]  /*1930*/  ENDCOLLECTIVE ;  /* 0x000000000000791b */ /* 0x003fe20003800000 */
.L_x_4339:
        /* <DEDUP_REMOVED lines=9> */
.L_x_4340:
[----:B------:R-:W-:Y:S02]  /*19d0*/  ISETP.GE.AND P6, PT, R24, 0x2, PT ;  /* 0x000000021800780c */ /* 0x000fe40003fc6270 */
[----:B------:R-:W-:Y:S01]  /*19e0*/  ISETP.NE.AND P5, PT, R23, RZ, PT ;  /* 0x000000ff1700720c */ /* 0x000fe20003fa5270 */
[----:B------:R-:W-:Y:S01]  /*19f0*/  IMAD.MOV.U32 R5, RZ, RZ, R22 ;  /* 0x000000ffff057224 */ /* 0x000fe200078e0016 */
[----:B------:R-:W-:-:S11]  /*1a00*/  MOV R26, R27 ;  /* 0x0000001b001a7202 */ /* 0x000fd60000000f00 */
[----:B------:R-:W-:Y:S05]  /*1a10*/  WARPSYNC.COLLECTIVE R21, `(.L_x_4341) ;  /* 0x0000000015087348 */ /* 0x000fea0003c00000 */
[----:B------:R0:W1:Y:S02]  /*1a20*/  SHFL.UP P0, R27, R5, R0, R20 ;  /* 0x04000000051b7389 */ /* 0x0000640000000014 */
[----:B01----:R-:W-:Y:S01]  /*1a30*/  ENDCOLLECTIVE ;  /* 0x000000000000791b */ /* 0x003fe20003800000 */
.L_x_4341:
[----:B------:R-:W-:Y:S01]  /*1a40*/  @P6 IADD3 R23, R23, R26, RZ ;  /* 0x0000001a17176210 */ /* 0x000fe20007ffe0ff */
[----:B------:R-:W-:Y:S01]  /*1a50*/  IMAD.MOV.U32 R5, RZ, RZ, R2 ;  /* 0x000000ffff057224 */ /* 0x000fe200078e0002 */
[----:B------:R-:W-:-:S07]  /*1a60*/  MOV R25, R27 ;  /* 0x0000001b00197202 */ /* 0x000fce0000000f00 */
[----:B------:R-:W-:Y:S05]  /*1a70*/  WARPSYNC.COLLECTIVE R21, `(.L_x_4342) ;  /* 0x0000000015087348 */ /* 0x000fea0003c00000 */
[----:B------:R0:W1:Y:S02]  /*1a80*/  SHFL.UP P0, R27, R5, R0, R20 ;  /* 0x04000000051b7389 */ /* 0x0000640000000014 */
[----:B01----:R-:W-:Y:S01]  /*1a90*/  ENDCOLLECTIVE ;  /* 0x000000000000791b */ /* 0x003fe20003800000 */
.L_x_4342:
        /* <DEDUP_REMOVED lines=9> */
.L_x_4343:
[----:B------:R-:W-:Y:S02]  /*1b30*/  ISETP.GE.AND P6, PT, R24, 0x4, PT ;  /* 0x000000041800780c */ /* 0x000fe40003fc6270 */
[----:B------:R-:W-:Y:S02]  /*1b40*/  ISETP.NE.AND P5, PT, R23, RZ, PT ;  /* 0x000000ff1700720c */ /* 0x000fe40003fa5270 */
[----:B------:R-:W-:Y:S01]  /*1b50*/  MOV R5, R22 ;  /* 0x0000001600057202 */ /* 0x000fe20000000f00 */
[----:B------:R-:W-:-:S10]  /*1b60*/  IMAD.MOV.U32 R26, RZ, RZ, R27 ;  /* 0x000000ffff1a7224 */ /* 0x000fd400078e001b */
[----:B------:R-:W-:Y:S05]  /*1b70*/  WARPSYNC.COLLECTIVE R21, `(.L_x_4344) ;  /* 0x0000000015087348 */ /* 0x000fea0003c00000 */
[----:B------:R0:W1:Y:S02]  /*1b80*/  SHFL.UP P0, R27, R5, R0, R20 ;  /* 0x04000000051b7389 */ /* 0x0000640000000014 */
[----:B01----:R-:W-:Y:S01]  /*1b90*/  ENDCOLLECTIVE ;  /* 0x000000000000791b */ /* 0x003fe20003800000 */
.L_x_4344:
[----:B------:R-:W-:Y:S01]  /*1ba0*/  @P6 IMAD.IADD R23, R23, 0x1, R26 ;  /* 0x0000000117176824 */ /* 0x000fe200078e021a */
[----:B------:R-:W-:Y:S01]  /*1bb0*/  MOV R5, R2 ;  /* 0x0000000200057202 */ /* 0x000fe20000000f00 */
[----:B------:R-:W-:-:S07]  /*1bc0*/  IMAD.MOV.U32 R25, RZ, RZ, R27 ;  /* 0x000000ffff197224 */ /* 0x000fce00078e001b */
[----:B------:R-:W-:Y:S05]  /*1bd0*/  WARPSYNC.COLLECTIVE R21, `(.L_x_4345) ;  /* 0x0000000015087348 */ /* 0x000fea0003c00000 */
[----:B------:R0:W1:Y:S02]  /*1be0*/  SHFL.UP P0, R27, R5, R0, R20 ;  /* 0x04000000051b7389 */ /* 0x0000640000000014 */
[----:B01----:R-:W-:Y:S01]  /*1bf0*/  ENDCOLLECTIVE ;  /* 0x000000000000791b */ /* 0x003fe20003800000 */
.L_x_4345:
        /* <DEDUP_REMOVED lines=9> */
.L_x_4346:
[----:B------:R-:W-:Y:S02]  /*1c90*/  ISETP.NE.AND P5, PT, R23, RZ, PT ;  /* 0x000000ff1700720c */ /* 0x000fe40003fa5270 */
[----:B------:R-:W-:Y:S01]  /*1ca0*/  ISETP.GE.AND P6, PT, R24, 0x8, PT ;  /* 0x000000081800780c */ /* 0x000fe20003fc6270 */
[----:B------:R-:W-:Y:S01]  /*1cb0*/  IMAD.MOV.U32 R5, RZ, RZ, R22 ;  /* 0x000000ffff057224 */ /* 0x000fe200078e0016 */
[----:B------:R-:W-:-:S11]  /*1cc0*/  MOV R26, R27 ;  /* 0x0000001b001a7202 */ /* 0x000fd60000000f00 */
[----:B------:R-:W-:Y:S05]  /*1cd0*/  WARPSYNC.COLLECTIVE R21, `(.L_x_4347) ;  /* 0x0000000015087348 */ /* 0x000fea0003c00000 */
[----:B------:R0:W1:Y:S02]  /*1ce0*/  SHFL.UP P0, R27, R5, R0, R20 ;  /* 0x04000000051b7389 */ /* 0x0000640000000014 */
[----:B01----:R-:W-:Y:S01]  /*1cf0*/  ENDCOLLECTIVE ;  /* 0x000000000000791b */ /* 0x003fe20003800000 */
.L_x_4347:
[----:B------:R-:W-:Y:S01]  /*1d00*/  IMAD.MOV.U32 R5, RZ, RZ, R2 ;  /* 0x000000ffff057224 */ /* 0x000fe200078e0002 */
[----:B------:R-:W-:-:S07]  /*1d10*/  MOV R25, R27 ;  /* 0x0000001b00197202 */ /* 0x000fce0000000f00 */
[----:B------:R-:W-:Y:S05]  /*1d20*/  WARPSYNC.COLLECTIVE R21, `(.L_x_4348) ;  /* 0x0000000015087348 */ /* 0x000fea0003c00000 */
[----:B------:R0:W1:Y:S02]  /*1d30*/  SHFL.UP P0, R27, R5, R0, R20 ;  /* 0x04000000051b7389 */ /* 0x0000640000000014 */
[----:B01----:R-:W-:Y:S01]  /*1d40*/  ENDCOLLECTIVE ;  /* 0x000000000000791b */ /* 0x003fe20003800000 */
.L_x_4348:
        /* <DEDUP_REMOVED lines=14> */
.L_x_4349:
[----:B------:R-:W-:Y:S02]  /*1e30*/  IMAD.MOV.U32 R5, RZ, RZ, R22 ;  /* 0x000000ffff057224 */ /* 0x000fe400078e0016 */
[----:B------:R-:W-:-:S07]  /*1e40*/  IMAD.MOV.U32 R26, RZ, RZ, R27 ;  /* 0x000000ffff1a7224 */ /* 0x000fce00078e001b */
[----:B------:R-:W-:Y:S05]  /*1e50*/  WARPSYNC.COLLECTIVE R21, `(.L_x_4350) ;  /* 0x0000000015087348 */ /* 0x000fea0003c00000 */
[----:B------:R0:W1:Y:S02]  /*1e60*/  SHFL.UP P0, R27, R5, R0, R20 ;  /* 0x04000000051b7389 */ /* 0x0000640000000014 */
[----:B01----:R-:W-:Y:S01]  /*1e70*/  ENDCOLLECTIVE ;  /* 0x000000000000791b */ /* 0x003fe20003800000 */
.L_x_4350:
[----:B------:R-:W-:Y:S01]  /*1e80*/  @P6 IADD3 R23, R23, R26, RZ ;  /* 0x0000001a17176210 */ /* 0x000fe20007ffe0ff */
[----:B------:R-:W-:Y:S01]  /*1e90*/  IMAD.MOV.U32 R5, RZ, RZ, R2 ;  /* 0x000000ffff057224 */ /* 0x000fe200078e0002 */
[----:B------:R-:W-:-:S07]  /*1ea0*/  MOV R25, R27 ;  /* 0x0000001b00197202 */ /* 0x000fce0000000f00 */
[----:B------:R-:W-:Y:S05]  /*1eb0*/  WARPSYNC.COLLECTIVE R21, `(.L_x_4351) ;  /* 0x0000000015087348 */ /* 0x000fea0003c00000 */
[----:B------:R0:W1:Y:S02]  /*1ec0*/  SHFL.UP P0, R27, R5, R0, R20 ;  /* 0x04000000051b7389 */ /* 0x0000640000000014 */
[----:B01----:R-:W-:Y:S01]  /*1ed0*/  ENDCOLLECTIVE ;  /* 0x000000000000791b */ /* 0x003fe20003800000 */
.L_x_4351:
        /* <DEDUP_REMOVED lines=9> */
.L_x_4352:
[----:B------:R-:W-:Y:S01]  /*1f70*/  IMAD.MOV.U32 R5, RZ, RZ, R22 ;  /* 0x000000ffff057224 */ /* 0x000fe200078e0016 */
[----:B------:R-:W-:-:S07]  /*1f80*/  MOV R25, R27 ;  /* 0x0000001b00197202 */ /* 0x000fce0000000f00 */
[----:B------:R-:W-:Y:S05]  /*1f90*/  WARPSYNC.COLLECTIVE R21, `(.L_x_4353) ;  /* 0x0000000015087348 */ /* 0x000fea0003c00000 */
[----:B------:R0:W1:Y:S02]  /*1fa0*/  SHFL.UP P0, R27, R5, R0, R20 ;  /* 0x04000000051b7389 */ /* 0x0000640000000014 */
[----:B01----:R-:W-:Y:S01]  /*1fb0*/  ENDCOLLECTIVE ;  /* 0x000000000000791b */ /* 0x003fe20003800000 */
.L_x_4353:
[----:B------:R-:W-:Y:S01]  /*1fc0*/  IMAD.MOV.U32 R5, RZ, RZ, R2 ;  /* 0x000000ffff057224 */ /* 0x000fe200078e0002 */
[----:B------:R-:W-:-:S07]  /*1fd0*/  MOV R22, R27 ;  /* 0x0000001b00167202 */ /* 0x000fce0000000f00 */
[----:B------:R-:W-:Y:S05]  /*1fe0*/  WARPSYNC.COLLECTIVE R21, `(.L_x_4354) ;  /* 0x0000000015087348 */ /* 0x000fea0003c00000 */
[----:B------:R0:W1:Y:S02]  /*1ff0*/  SHFL.UP P0, R27, R5, R0, R20 ;  /* 0x04000000051b7389 */ /* 0x0000640000000014 */
[----:B01----:R-:W-:Y:S01]  /*2000*/  ENDCOLLECTIVE ;  /* 0x000000000000791b */ /* 0x003fe20003800000 */
.L_x_4354:
[----:B------:R-:W-:Y:S01]  /*2010*/  MOV R2, R27 ;  /* 0x0000001b00027202 */ /* 0x000fe20000000f00 */
[----:B------:R-:W-:Y:S06]  /*2020*/  BRA `(.L_x_4355) ;  /* 0xfffffff000b07947 */ /* 0x000fec000383ffff */
.L_x_4356:
        /* <DEDUP_REMOVED lines=13> */
.L_x_4537:


//--------------------- .nv.shared.reserved.0     --------------------------
	.section	.nv.shared.reserved.0,"aw",@nobits
	.weak		__nv_reservedSMEM_offset_0_alias
	.size		__nv_reservedSMEM_offset_0_alias, 0, 0
	.other		__nv_reservedSMEM_offset_0_alias,@"STO_CUDA_RESERVED_SHARED STV_DEFAULT"
__nv_reservedSMEM_offset_0_alias:
	.zero		0


//--------------------- .nv.global                --------------------------
	.section	.nv.global,"aw",@nobits
.nv.global:
	.type		_ZN62_INTERNAL_cf15bb87_31_group_norm_nhwc_fwd_two_pass_cu_d07e6dcf6thrust23THRUST_300001_SM_900_NS12placeholders2_5E,@object
	.size		_ZN62_INTERNAL_cf15bb87_31_group_norm_nhwc_fwd_two_pass_cu_d07e6dcf6thrust23THRUST_300001_SM_900_NS12placeholders2_5E,(_ZN62_INTERNAL_cf15bb87_31_group_norm_nhwc_fwd_two_pass_cu_d07e6dcf4cuda3std3__45__cpo6cbeginE - _ZN62_INTERNAL_cf15bb87_31_group_norm_nhwc_fwd_two_pass_cu_d07e6dcf6thrust23THRUST_300001_SM_900_NS12placeholders2_5E)
_ZN62_INTERNAL_cf15bb87_31_group_norm_nhwc_fwd_two_pass_cu_d07e6dcf6thrust23THRUST_300001_SM_900_NS12placeholders2_5E:
	.zero		1
	.type		_ZN62_INTERNAL_cf15bb87_31_group_norm_nhwc_fwd_two_pass_cu_d07e6dcf4cuda3std3__45__cpo6cbeginE,@object
	.size		_ZN62_INTERNAL_cf15bb87_31_group_norm_nhwc_fwd_two_pass_cu_d07e6dcf4cuda3std3__45__cpo6cbeginE,(_ZN62_INTERNAL_cf15bb87_31_group_norm_nhwc_fwd_two_pass_cu_d07e6dcf4cuda3std6ranges3__45__cpo6cbeginE - _ZN62_INTERNAL_cf15bb87_31_group_norm_nhwc_fwd_two_pass_cu_d07e6dcf4cuda3std3__45__cpo6cbeginE)
_ZN62_INTERNAL_cf15bb87_31_group_norm_nhwc_fwd_two_pass_cu_d07e6dcf4cuda3std3__45__cpo6cbeginE:
	.zero		1
	.type		_ZN62_INTERNAL_cf15bb87_31_group_norm_nhwc_fwd_two_pass_cu_d07e6dcf4cuda3std6ranges3__45__cpo6cbeginE,@object
	.size		_ZN62_INTERNAL_cf15bb87_31_group_norm_nhwc_fwd_two_pass_cu_d07e6dcf4cuda3std6ranges3__45__cpo6cbeginE,(_ZN62_INTERNAL_cf15bb87_31_group_norm_nhwc_fwd_two_pass_cu_d07e6dcf4cuda3std3__48in_placeE - _ZN62_INTERNAL_cf15bb87_31_group_norm_nhwc_fwd_two_pass_cu_d07e6dcf4cuda3std6ranges3__45__cpo6cbeginE)
_ZN62_INTERNAL_cf15bb87_31_group_norm_nhwc_fwd_two_pass_cu_d07e6dcf4cuda3std6ranges3__45__cpo6cbeginE:
	.zero		1
	.type		_ZN62_INTERNAL_cf15bb87_31_group_norm_nhwc_fwd_two_pass_cu_d07e6dcf4cuda3std3__48in_placeE,@object
	.size		_ZN62_INTERNAL_cf15bb87_31_group_norm_nhwc_fwd_two_pass_cu_d07e6dcf4cuda3std3__48in_placeE,(_ZN62_INTERNAL_cf15bb87_31_group_norm_nhwc_fwd_two_pass_cu_d07e6dcf4cuda3std6ranges3__45__cpo4sizeE - _ZN62_INTERNAL_cf15bb87_31_group_norm_nhwc_fwd_two_pass_cu_d07e6dcf4cuda3std3__48in_placeE)
_ZN62_INTERNAL_cf15bb87_31_group_norm_nhwc_fwd_two_pass_cu_d07e6dcf4cuda3std3__48in_placeE:
	.zero		1
	.type		_ZN62_INTERNAL_cf15bb87_31_group_norm_nhwc_fwd_two_pass_cu_d07e6dcf4cuda3std6ranges3__45__cpo4sizeE,@object
	.size		_ZN62_INTERNAL_cf15bb87_31_group_norm_nhwc_fwd_two_pass_cu_d07e6dcf4cuda3std6ranges3__45__cpo4sizeE,(_ZN62_INTERNAL_cf15bb87_31_group_norm_nhwc_fwd_two_pass_cu_d07e6dcf6thrust23THRUST_300001_SM_900_NS12placeholders2_9E - _ZN62_INTERNAL_cf15bb87_31_group_norm_nhwc_fwd_two_pass_cu_d07e6dcf4cuda3std6ranges3__45__cpo4sizeE)
_ZN62_INTERNAL_cf15bb87_31_group_norm_nhwc_fwd_two_pass_cu_d07e6dcf4cuda3std6ranges3__45__cpo4sizeE:
	.zero		1
	.type		_ZN62_INTERNAL_cf15bb87_31_group_norm_nhwc_fwd_two_pass_cu_d07e6dcf6thrust23THRUST_300001_SM_900_NS12placeholders2_9E,@object
	.size		_ZN62_INTERNAL_cf15bb87_31_group_norm_nhwc_fwd_two_pass_cu_d07e6dcf6thrust23THRUST_300001_SM_900_NS12placeholders2_9E,(_ZN62_INTERNAL_cf15bb87_31_group_norm_nhwc_fwd_two_pass_cu_d07e6dcf4cuda3std3__45__cpo7crbeginE - _ZN62_INTERNAL_cf15bb87_31_group_norm_nhwc_fwd_two_pass_cu_d07e6dcf6thrust23THRUST_300001_SM_900_NS12placeholders2_9E)
_ZN62_INTERNAL_cf15bb87_31_group_norm_nhwc_fwd_two_pass_cu_d07e6dcf6thrust23THRUST_300001_SM_900_NS12placeholders2_9E:
	.zero		1
	.type		_ZN62_INTERNAL_cf15bb87_31_group_norm_nhwc_fwd_two_pass_cu_d07e6dcf4cuda3std3__45__cpo7crbeginE,@object
	.size		_ZN62_INTERNAL_cf15bb87_31_group_norm_nhwc_fwd_two_pass_cu_d07e6dcf4cuda3std3__45__cpo7crbeginE,(_ZN62_INTERNAL_cf15bb87_31_group_norm_nhwc_fwd_two_pass_cu_d07e6dcf4cuda3std6ranges3__45__cpo4nextE - _ZN62_INTERNAL_cf15bb87_31_group_norm_nhwc_fwd_two_pass_cu_d07e6dcf4cuda3std3__45__cpo7crbeginE)
_ZN62_INTERNAL_cf15bb87_31_group_norm_nhwc_fwd_two_pass_cu_d07e6dcf4cuda3std3__45__cpo7crbeginE:
	.zero		1
	.type		_ZN62_INTERNAL_cf15bb87_31_group_norm_nhwc_fwd_two_pass_cu_d07e6dcf4cuda3std6ranges3__45__cpo4nextE,@object
	.size		_ZN62_INTERNAL_cf15bb87_31_group_norm_nhwc_fwd_two_pass_cu_d07e6dcf4cuda3std6ranges3__45__cpo4nextE,(_ZN62_INTERNAL_cf15bb87_31_group_norm_nhwc_fwd_two_pass_cu_d07e6dcf4cuda3std6ranges3__45__cpo4swapE - _ZN62_INTERNAL_cf15bb87_31_group_norm_nhwc_fwd_two_pass_cu_d07e6dcf4cuda3std6ranges3__45__cpo4nextE)
_ZN62_INTERNAL_cf15bb87_31_group_norm_nhwc_fwd_two_pass_cu_d07e6dcf4cuda3std6ranges3__45__cpo4nextE:
	.zero		1
	.type		_ZN62_INTERNAL_cf15bb87_31_group_norm_nhwc_fwd_two_pass_cu_d07e6dcf4cuda3std6ranges3__45__cpo4swapE,@object
	.size		_ZN62_INTERNAL_cf15bb87_31_group_norm_nhwc_fwd_two_pass_cu_d07e6dcf4cuda3std6ranges3__45__cpo4swapE,(_ZN62_INTERNAL_cf15bb87_31_group_norm_nhwc_fwd_two_pass_cu_d07e6dcf6thrust23THRUST_300001_SM_900_NS12placeholders2_1E - _ZN62_INTERNAL_cf15bb87_31_group_norm_nhwc_fwd_two_pass_cu_d07e6dcf4cuda3std6ranges3__45__cpo4swapE)
_ZN62_INTERNAL_cf15bb87_31_group_norm_nhwc_fwd_two_pass_cu_d07e6dcf4cuda3std6ranges3__45__cpo4swapE:
	.zero		1
	.type		_ZN62_INTERNAL_cf15bb87_31_group_norm_nhwc_fwd_two_pass_cu_d07e6dcf6thrust23THRUST_300001_SM_900_NS12placeholders2_1E,@object
	.size		_ZN62_INTERNAL_cf15bb87_31_group_norm_nhwc_fwd_two_pass_cu_d07e6dcf6thrust23THRUST_300001_SM_900_NS12placeholders2_1E,(_ZN62_INTERNAL_cf15bb87_31_group_norm_nhwc_fwd_two_pass_cu_d07e6dcf6thrust23THRUST_300001_SM_900_NS12placeholders2_3E - _ZN62_INTERNAL_cf15bb87_31_group_norm_nhwc_fwd_two_pass_cu_d07e6dcf6thrust23THRUST_300001_SM_900_NS12placeholders2_1E)
_ZN62_INTERNAL_cf15bb87_31_group_norm_nhwc_fwd_two_pass_cu_d07e6dcf6thrust23THRUST_300001_SM_900_NS12placeholders2_1E:
	.zero		1
	.type		_ZN62_INTERNAL_cf15bb87_31_group_norm_nhwc_fwd_two_pass_cu_d07e6dcf6thrust23THRUST_300001_SM_900_NS12placeholders2_3E,@object
	.size		_ZN62_INTERNAL_cf15bb87_31_group_norm_nhwc_fwd_two_pass_cu_d07e6dcf6thrust23THRUST_300001_SM_900_NS12placeholders2_3E,(_ZN62_INTERNAL_cf15bb87_31_group_norm_nhwc_fwd_two_pass_cu_d07e6dcf4cuda3std3__45__cpo5beginE - _ZN62_INTERNAL_cf15bb87_31_group_norm_nhwc_fwd_two_pass_cu_d07e6dcf6thrust23THRUST_300001_SM_900_NS12placeholders2_3E)
_ZN62_INTERNAL_cf15bb87_31_group_norm_nhwc_fwd_two_pass_cu_d07e6dcf6thrust23THRUST_300001_SM_900_NS12placeholders2_3E:
	.zero		1
	.type		_ZN62_INTERNAL_cf15bb87_31_group_norm_nhwc_fwd_two_pass_cu_d07e6dcf4cuda3std3__45__cpo5beginE,@object
	.size		_ZN62_INTERNAL_cf15bb87_31_group_norm_nhwc_fwd_two_pass_cu_d07e6dcf4cuda3std3__45__cpo5beginE,(_ZN62_INTERNAL_cf15bb87_31_group_norm_nhwc_fwd_two_pass_cu_d07e6dcf4cuda3std6ranges3__45__cpo5beginE - _ZN62_INTERNAL_cf15bb87_31_group_norm_nhwc_fwd_two_pass_cu_d07e6dcf4cuda3std3__45__cpo5beginE)
_ZN62_INTERNAL_cf15bb87_31_group_norm_nhwc_fwd_two_pass_cu_d07e6dcf4cuda3std3__45__cpo5beginE:
	.zero		1
	.type		_ZN62_INTERNAL_cf15bb87_31_group_norm_nhwc_fwd_two_pass_cu_d07e6dcf4cuda3std6ranges3__45__cpo5beginE,@object
	.size		_ZN62_INTERNAL_cf15bb87_31_group_norm_nhwc_fwd_two_pass_cu_d07e6dcf4cuda3std6ranges3__45__cpo5beginE,(_ZN62_INTERNAL_cf15bb87_31_group_norm_nhwc_fwd_two_pass_cu_d07e6dcf4cuda3std3__464_GLOBAL__N__cf15bb87_31_group_norm_nhwc_fwd_two_pass_cu_d07e6dcf6ignoreE - _ZN62_INTERNAL_cf15bb87_31_group_norm_nhwc_fwd_two_pass_cu_d07e6dcf4cuda3std6ranges3__45__cpo5beginE)
_ZN62_INTERNAL_cf15bb87_31_group_norm_nhwc_fwd_two_pass_cu_d07e6dcf4cuda3std6ranges3__45__cpo5beginE:
	.zero		1
	.type		_ZN62_INTERNAL_cf15bb87_31_group_norm_nhwc_fwd_two_pass_cu_d07e6dcf4cuda3std3__464_GLOBAL__N__cf15bb87_31_group_norm_nhwc_fwd_two_pass_cu_d07e6dcf6ignoreE,@object
	.size		_ZN62_INTERNAL_cf15bb87_31_group_norm_nhwc_fwd_two_pass_cu_d07e6dcf4cuda3std3__464_GLOBAL__N__cf15bb87_31_group_norm_nhwc_fwd_two_pass_cu_d07e6dcf6ignoreE,(_ZN62_INTERNAL_cf15bb87_31_group_norm_nhwc_fwd_two_pass_cu_d07e6dcf4cuda3std6ranges3__45__cpo4dataE - _ZN62_INTERNAL_cf15bb87_31_group_norm_nhwc_fwd_two_pass_cu_d07e6dcf4cuda3std3__464_GLOBAL__N__cf15bb87_31_group_norm_nhwc_fwd_two_pass_cu_d07e6dcf6ignoreE)
_ZN62_INTERNAL_cf15bb87_31_group_norm_nhwc_fwd_two_pass_cu_d07e6dcf4cuda3std3__464_GLOBAL__N__cf15bb87_31_group_norm_nhwc_fwd_two_pass_cu_d07e6dcf6ignoreE:
	.zero		1
	.type		_ZN62_INTERNAL_cf15bb87_31_group_norm_nhwc_fwd_two_pass_cu_d07e6dcf4cuda3std6ranges3__45__cpo4dataE,@object
	.size		_ZN62_INTERNAL_cf15bb87_31_group_norm_nhwc_fwd_two_pass_cu_d07e6dcf4cuda3std6ranges3__45__cpo4dataE,(_ZN62_INTERNAL_cf15bb87_31_group_norm_nhwc_fwd_two_pass_cu_d07e6dcf6thrust23THRUST_300001_SM_900_NS12placeholders2_7E - _ZN62_INTERNAL_cf15bb87_31_group_norm_nhwc_fwd_two_pass_cu_d07e6dcf4cuda3std6ranges3__45__cpo4dataE)
_ZN62_INTERNAL_cf15bb87_31_group_norm_nhwc_fwd_two_pass_cu_d07e6dcf4cuda3std6ranges3__45__cpo4dataE:
	.zero		1
	.type		_ZN62_INTERNAL_cf15bb87_31_group_norm_nhwc_fwd_two_pass_cu_d07e6dcf6thrust23THRUST_300001_SM_900_NS12placeholders2_7E,@object
	.size		_ZN62_INTERNAL_cf15bb87_31_group_norm_nhwc_fwd_two_pass_cu_d07e6dcf6thrust23THRUST_300001_SM_900_NS12placeholders2_7E,(_ZN62_INTERNAL_cf15bb87_31_group_norm_nhwc_fwd_two_pass_cu_d07e6dcf4cuda3std3__45__cpo6rbeginE - _ZN62_INTERNAL_cf15bb87_31_group_norm_nhwc_fwd_two_pass_cu_d07e6dcf6thrust23THRUST_300001_SM_900_NS12placeholders2_7E)
_ZN62_INTERNAL_cf15bb87_31_group_norm_nhwc_fwd_two_pass_cu_d07e6dcf6thrust23THRUST_300001_SM_900_NS12placeholders2_7E:
	.zero		1
	.type		_ZN62_INTERNAL_cf15bb87_31_group_norm_nhwc_fwd_two_pass_cu_d07e6dcf4cuda3std3__45__cpo6rbeginE,@object
	.size		_ZN62_INTERNAL_cf15bb87_31_group_norm_nhwc_fwd_two_pass_cu_d07e6dcf4cuda3std3__45__cpo6rbeginE,(_ZN62_INTERNAL_cf15bb87_31_group_norm_nhwc_fwd_two_pass_cu_d07e6dcf4cuda3std6ranges3__45__cpo7advanceE - _ZN62_INTERNAL_cf15bb87_31_group_norm_nhwc_fwd_two_pass_cu_d07e6dcf4cuda3std3__45__cpo6rbeginE)
_ZN62_INTERNAL_cf15bb87_31_group_norm_nhwc_fwd_two_pass_cu_d07e6dcf4cuda3std3__45__cpo6rbeginE:
	.zero		1
	.type		_ZN62_INTERNAL_cf15bb87_31_group_norm_nhwc_fwd_two_pass_cu_d07e6dcf4cuda3std6ranges3__45__cpo7advanceE,@object
	.size		_ZN62_INTERNAL_cf15bb87_31_group_norm_nhwc_fwd_two_pass_cu_d07e6dcf4cuda3std6ranges3__45__cpo7advanceE,(_ZN62_INTERNAL_cf15bb87_31_group_norm_nhwc_fwd_two_pass_cu_d07e6dcf4cuda3std3__47nulloptE - _ZN62_INTERNAL_cf15bb87_31_group_norm_nhwc_fwd_two_pass_cu_d07e6dcf4cuda3std6ranges3__45__cpo7advanceE)
_ZN62_INTERNAL_cf15bb87_31_group_norm_nhwc_fwd_two_pass_cu_d07e6dcf4cuda3std6ranges3__45__cpo7advanceE:
	.zero		1
	.type		_ZN62_INTERNAL_cf15bb87_31_group_norm_nhwc_fwd_two_pass_cu_d07e6dcf4cuda3std3__47nulloptE,@object
	.size		_ZN62_INTERNAL_cf15bb87_31_group_norm_nhwc_fwd_two_pass_cu_d07e6dcf4cuda3std3__47nulloptE,(_ZN62_INTERNAL_cf15bb87_31_group_norm_nhwc_fwd_two_pass_cu_d07e6dcf4cuda3std6ranges3__45__cpo8distanceE - _ZN62_INTERNAL_cf15bb87_31_group_norm_nhwc_fwd_two_pass_cu_d07e6dcf4cuda3std3__47nulloptE)
_ZN62_INTERNAL_cf15bb87_31_group_norm_nhwc_fwd_two_pass_cu_d07e6dcf4cuda3std3__47nulloptE:
	.zero		1
	.type		_ZN62_INTERNAL_cf15bb87_31_group_norm_nhwc_fwd_two_pass_cu_d07e6dcf4cuda3std6ranges3__45__cpo8distanceE,@object
	.size		_ZN62_INTERNAL_cf15bb87_31_group_norm_nhwc_fwd_two_pass_cu_d07e6dcf4cuda3std6ranges3__45__cpo8distanceE,(_ZN62_INTERNAL_cf15bb87_31_group_norm_nhwc_fwd_two_pass_cu_d07e6dcf6thrust23THRUST_300001_SM_900_NS12placeholders2_6E - _ZN62_INTERNAL_cf15bb87_31_group_norm_nhwc_fwd_two_pass_cu_d07e6dcf4cuda3std6ranges3__45__cpo8distanceE)
_ZN62_INTERNAL_cf15bb87_31_group_norm_nhwc_fwd_two_pass_cu_d07e6dcf4cuda3std6ranges3__45__cpo8distanceE:
	.zero		1
	.type		_ZN62_INTERNAL_cf15bb87_31_group_norm_nhwc_fwd_two_pass_cu_d07e6dcf6thrust23THRUST_300001_SM_900_NS12placeholders2_6E,@object
	.size		_ZN62_INTERNAL_cf15bb87_31_group_norm_nhwc_fwd_two_pass_cu_d07e6dcf6thrust23THRUST_300001_SM_900_NS12placeholders2_6E,(_ZN62_INTERNAL_cf15bb87_31_group_norm_nhwc_fwd_two_pass_cu_d07e6dcf4cuda3std3__45__cpo4cendE - _ZN62_INTERNAL_cf15bb87_31_group_norm_nhwc_fwd_two_pass_cu_d07e6dcf6thrust23THRUST_300001_SM_900_NS12placeholders2_6E)
_ZN62_INTERNAL_cf15bb87_31_group_norm_nhwc_fwd_two_pass_cu_d07e6dcf6thrust23THRUST_300001_SM_900_NS12placeholders2_6E:
	.zero		1
	.type		_ZN62_INTERNAL_cf15bb87_31_group_norm_nhwc_fwd_two_pass_cu_d07e6dcf4cuda3std3__45__cpo4cendE,@object
	.size		_ZN62_INTERNAL_cf15bb87_31_group_norm_nhwc_fwd_two_pass_cu_d07e6dcf4cuda3std3__45__cpo4cendE,(_ZN62_INTERNAL_cf15bb87_31_group_norm_nhwc_fwd_two_pass_cu_d07e6dcf4cuda3std6ranges3__45__cpo4cendE - _ZN62_INTERNAL_cf15bb87_31_group_norm_nhwc_fwd_two_pass_cu_d07e6dcf4cuda3std3__45__cpo4cendE)
_ZN62_INTERNAL_cf15bb87_31_group_norm_nhwc_fwd_two_pass_cu_d07e6dcf4cuda3std3__45__cpo4cendE:
	.zero		1
	.type		_ZN62_INTERNAL_cf15bb87_31_group_norm_nhwc_fwd_two_pass_cu_d07e6dcf4cuda3std6ranges3__45__cpo4cendE,@object
	.size		_ZN62_INTERNAL_cf15bb87_31_group_norm_nhwc_fwd_two_pass_cu_d07e6dcf4cuda3std6ranges3__45__cpo4cendE,(_ZN62_INTERNAL_cf15bb87_31_group_norm_nhwc_fwd_two_pass_cu_d07e6dcf4cuda3std3__420unreachable_sentinelE - _ZN62_INTERNAL_cf15bb87_31_group_norm_nhwc_fwd_two_pass_cu_d07e6dcf4cuda3std6ranges3__45__cpo4cendE)
_ZN62_INTERNAL_cf15bb87_31_group_norm_nhwc_fwd_two_pass_cu_d07e6dcf4cuda3std6ranges3__45__cpo4cendE:
	.zero		1
	.type		_ZN62_INTERNAL_cf15bb87_31_group_norm_nhwc_fwd_two_pass_cu_d07e6dcf4cuda3std3__420unreachable_sentinelE,@object
	.size		_ZN62_INTERNAL_cf15bb87_31_group_norm_nhwc_fwd_two_pass_cu_d07e6dcf4cuda3std3__420unreachable_sentinelE,(_ZN62_INTERNAL_cf15bb87_31_group_norm_nhwc_fwd_two_pass_cu_d07e6dcf4cuda3std6ranges3__45__cpo5ssizeE - _ZN62_INTERNAL_cf15bb87_31_group_norm_nhwc_fwd_two_pass_cu_d07e6dcf4cuda3std3__420unreachable_sentinelE)
_ZN62_INTERNAL_cf15bb87_31_group_norm_nhwc_fwd_two_pass_cu_d07e6dcf4cuda3std3__420unreachable_sentinelE:
	.zero		1
	.type		_ZN62_INTERNAL_cf15bb87_31_group_norm_nhwc_fwd_two_pass_cu_d07e6dcf4cuda3std6ranges3__45__cpo5ssizeE,@object
	.size		_ZN62_INTERNAL_cf15bb87_31_group_norm_nhwc_fwd_two_pass_cu_d07e6dcf4cuda3std6ranges3__45__cpo5ssizeE,(_ZN62_INTERNAL_cf15bb87_31_group_norm_nhwc_fwd_two_pass_cu_d07e6dcf6thrust23THRUST_300001_SM_900_NS12placeholders3_10E - _ZN62_INTERNAL_cf15bb87_31_group_norm_nhwc_fwd_two_pass_cu_d07e6dcf4cuda3std6ranges3__45__cpo5ssizeE)
_ZN62_INTERNAL_cf15bb87_31_group_norm_nhwc_fwd_two_pass_cu_d07e6dcf4cuda3std6ranges3__45__cpo5ssizeE:
	.zero		1
	.type		_ZN62_INTERNAL_cf15bb87_31_group_norm_nhwc_fwd_two_pass_cu_d07e6dcf6thrust23THRUST_300001_SM_900_NS12placeholders3_10E,@object
	.size		_ZN62_INTERNAL_cf15bb87_31_group_norm_nhwc_fwd_two_pass_cu_d07e6dcf6thrust23THRUST_300001_SM_900_NS12placeholders3_10E,(_ZN62_INTERNAL_cf15bb87_31_group_norm_nhwc_fwd_two_pass_cu_d07e6dcf4cuda3std3__45__cpo5crendE - _ZN62_INTERNAL_cf15bb87_31_group_norm_nhwc_fwd_two_pass_cu_d07e6dcf6thrust23THRUST_300001_SM_900_NS12placeholders3_10E)
_ZN62_INTERNAL_cf15bb87_31_group_norm_nhwc_fwd_two_pass_cu_d07e6dcf6thrust23THRUST_300001_SM_900_NS12placeholders3_10E:
	.zero		1
	.type		_ZN62_INTERNAL_cf15bb87_31_group_norm_nhwc_fwd_two_pass_cu_d07e6dcf4cuda3std3__45__cpo5crendE,@object
	.size		_ZN62_INTERNAL_cf15bb87_31_group_norm_nhwc_fwd_two_pass_cu_d07e6dcf4cuda3std3__45__cpo5crendE,(_ZN62_INTERNAL_cf15bb87_31_group_norm_nhwc_fwd_two_pass_cu_d07e6dcf4cuda3std6ranges3__45__cpo4prevE - _ZN62_INTERNAL_cf15bb87_31_group_norm_nhwc_fwd_two_pass_cu_d07e6dcf4cuda3std3__45__cpo5crendE)
_ZN62_INTERNAL_cf15bb87_31_group_norm_nhwc_fwd_two_pass_cu_d07e6dcf4cuda3std3__45__cpo5crendE:
	.zero		1
	.type		_ZN62_INTERNAL_cf15bb87_31_group_norm_nhwc_fwd_two_pass_cu_d07e6dcf4cuda3std6ranges3__45__cpo4prevE,@object
	.size		_ZN62_INTERNAL_cf15bb87_31_group_norm_nhwc_fwd_two_pass_cu_d07e6dcf4cuda3std6ranges3__45__cpo4prevE,(_ZN62_INTERNAL_cf15bb87_31_group_norm_nhwc_fwd_two_pass_cu_d07e6dcf4cuda3std6ranges3__45__cpo9iter_moveE - _ZN62_INTERNAL_cf15bb87_31_group_norm_nhwc_fwd_two_pass_cu_d07e6dcf4cuda3std6ranges3__45__cpo4prevE)
_ZN62_INTERNAL_cf15bb87_31_group_norm_nhwc_fwd_two_pass_cu_d07e6dcf4cuda3std6ranges3__45__cpo4prevE:
	.zero		1
	.type		_ZN62_INTERNAL_cf15bb87_31_group_norm_nhwc_fwd_two_pass_cu_d07e6dcf4cuda3std6ranges3__45__cpo9iter_moveE,@object
	.size		_ZN62_INTERNAL_cf15bb87_31_group_norm_nhwc_fwd_two_pass_cu_d07e6dcf4cuda3std6ranges3__45__cpo9iter_moveE,(_ZN62_INTERNAL_cf15bb87_31_group_norm_nhwc_fwd_two_pass_cu_d07e6dcf6thrust23THRUST_300001_SM_900_NS12placeholders2_2E - _ZN62_INTERNAL_cf15bb87_31_group_norm_nhwc_fwd_two_pass_cu_d07e6dcf4cuda3std6ranges3__45__cpo9iter_moveE)
_ZN62_INTERNAL_cf15bb87_31_group_norm_nhwc_fwd_two_pass_cu_d07e6dcf4cuda3std6ranges3__45__cpo9iter_moveE:
	.zero		1
	.type		_ZN62_INTERNAL_cf15bb87_31_group_norm_nhwc_fwd_two_pass_cu_d07e6dcf6thrust23THRUST_300001_SM_900_NS12placeholders2_2E,@object
	.size		_ZN62_INTERNAL_cf15bb87_31_group_norm_nhwc_fwd_two_pass_cu_d07e6dcf6thrust23THRUST_300001_SM_900_NS12placeholders2_2E,(_ZN62_INTERNAL_cf15bb87_31_group_norm_nhwc_fwd_two_pass_cu_d07e6dcf6thrust23THRUST_300001_SM_900_NS12placeholders2_4E - _ZN62_INTERNAL_cf15bb87_31_group_norm_nhwc_fwd_two_pass_cu_d07e6dcf6thrust23THRUST_300001_SM_900_NS12placeholders2_2E)
_ZN62_INTERNAL_cf15bb87_31_group_norm_nhwc_fwd_two_pass_cu_d07e6dcf6thrust23THRUST_300001_SM_900_NS12placeholders2_2E:
	.zero		1
	.type		_ZN62_INTERNAL_cf15bb87_31_group_norm_nhwc_fwd_two_pass_cu_d07e6dcf6thrust23THRUST_300001_SM_900_NS12placeholders2_4E,@object
	.size		_ZN62_INTERNAL_cf15bb87_31_group_norm_nhwc_fwd_two_pass_cu_d07e6dcf6thrust23THRUST_300001_SM_900_NS12placeholders2_4E,(_ZN62_INTERNAL_cf15bb87_31_group_norm_nhwc_fwd_two_pass_cu_d07e6dcf4cuda3std3__45__cpo3endE - _ZN62_INTERNAL_cf15bb87_31_group_norm_nhwc_fwd_two_pass_cu_d07e6dcf6thrust23THRUST_300001_SM_900_NS12placeholders2_4E)
_ZN62_INTERNAL_cf15bb87_31_group_norm_nhwc_fwd_two_pass_cu_d07e6dcf6thrust23THRUST_300001_SM_900_NS12placeholders2_4E:
	.zero		1
	.type		_ZN62_INTERNAL_cf15bb87_31_group_norm_nhwc_fwd_two_pass_cu_d07e6dcf4cuda3std3__45__cpo3endE,@object
	.size		_ZN62_INTERNAL_cf15bb87_31_group_norm_nhwc_fwd_two_pass_cu_d07e6dcf4cuda3std3__45__cpo3endE,(_ZN62_INTERNAL_cf15bb87_31_group_norm_nhwc_fwd_two_pass_cu_d07e6dcf4cuda3std6ranges3__45__cpo3endE - _ZN62_INTERNAL_cf15bb87_31_group_norm_nhwc_fwd_two_pass_cu_d07e6dcf4cuda3std3__45__cpo3endE)
_ZN62_INTERNAL_cf15bb87_31_group_norm_nhwc_fwd_two_pass_cu_d07e6dcf4cuda3std3__45__cpo3endE:
	.zero		1
	.type		_ZN62_INTERNAL_cf15bb87_31_group_norm_nhwc_fwd_two_pass_cu_d07e6dcf4cuda3std6ranges3__45__cpo3endE,@object
	.size		_ZN62_INTERNAL_cf15bb87_31_group_norm_nhwc_fwd_two_pass_cu_d07e6dcf4cuda3std6ranges3__45__cpo3endE,(_ZN62_INTERNAL_cf15bb87_31_group_norm_nhwc_fwd_two_pass_cu_d07e6dcf4cuda3std3__419piecewise_constructE - _ZN62_INTERNAL_cf15bb87_31_group_norm_nhwc_fwd_two_pass_cu_d07e6dcf4cuda3std6ranges3__45__cpo3endE)
_ZN62_INTERNAL_cf15bb87_31_group_norm_nhwc_fwd_two_pass_cu_d07e6dcf4cuda3std6ranges3__45__cpo3endE:
	.zero		1
	.type		_ZN62_INTERNAL_cf15bb87_31_group_norm_nhwc_fwd_two_pass_cu_d07e6dcf4cuda3std3__419piecewise_constructE,@object
	.size		_ZN62_INTERNAL_cf15bb87_31_group_norm_nhwc_fwd_two_pass_cu_d07e6dcf4cuda3std3__419piecewise_constructE,(_ZN62_INTERNAL_cf15bb87_31_group_norm_nhwc_fwd_two_pass_cu_d07e6dcf4cuda3std6ranges3__45__cpo5cdataE - _ZN62_INTERNAL_cf15bb87_31_group_norm_nhwc_fwd_two_pass_cu_d07e6dcf4cuda3std3__419piecewise_constructE)
_ZN62_INTERNAL_cf15bb87_31_group_norm_nhwc_fwd_two_pass_cu_d07e6dcf4cuda3std3__419piecewise_constructE:
	.zero		1
	.type		_ZN62_INTERNAL_cf15bb87_31_group_norm_nhwc_fwd_two_pass_cu_d07e6dcf4cuda3std6ranges3__45__cpo5cdataE,@object
	.size		_ZN62_INTERNAL_cf15bb87_31_group_norm_nhwc_fwd_two_pass_cu_d07e6dcf4cuda3std6ranges3__45__cpo5cdataE,(_ZN62_INTERNAL_cf15bb87_31_group_norm_nhwc_fwd_two_pass_cu_d07e6dcf6thrust23THRUST_300001_SM_900_NS12placeholders2_8E - _ZN62_INTERNAL_cf15bb87_31_group_norm_nhwc_fwd_two_pass_cu_d07e6dcf4cuda3std6ranges3__45__cpo5cdataE)
_ZN62_INTERNAL_cf15bb87_31_group_norm_nhwc_fwd_two_pass_cu_d07e6dcf4cuda3std6ranges3__45__cpo5cdataE:
	.zero		1
	.type		_ZN62_INTERNAL_cf15bb87_31_group_norm_nhwc_fwd_two_pass_cu_d07e6dcf6thrust23THRUST_300001_SM_900_NS12placeholders2_8E,@object
	.size		_ZN62_INTERNAL_cf15bb87_31_group_norm_nhwc_fwd_two_pass_cu_d07e6dcf6thrust23THRUST_300001_SM_900_NS12placeholders2_8E,(_ZN62_INTERNAL_cf15bb87_31_group_norm_nhwc_fwd_two_pass_cu_d07e6dcf4cuda3std3__45__cpo4rendE - _ZN62_INTERNAL_cf15bb87_31_group_norm_nhwc_fwd_two_pass_cu_d07e6dcf6thrust23THRUST_300001_SM_900_NS12placeholders2_8E)
_ZN62_INTERNAL_cf15bb87_31_group_norm_nhwc_fwd_two_pass_cu_d07e6dcf6thrust23THRUST_300001_SM_900_NS12placeholders2_8E:
	.zero		1
	.type		_ZN62_INTERNAL_cf15bb87_31_group_norm_nhwc_fwd_two_pass_cu_d07e6dcf4cuda3std3__45__cpo4rendE,@object
	.size		_ZN62_INTERNAL_cf15bb87_31_group_norm_nhwc_fwd_two_pass_cu_d07e6dcf4cuda3std3__45__cpo4rendE,(_ZN62_INTERNAL_cf15bb87_31_group_norm_nhwc_fwd_two_pass_cu_d07e6dcf4cuda3std6ranges3__45__cpo9iter_swapE - _ZN62_INTERNAL_cf15bb87_31_group_norm_nhwc_fwd_two_pass_cu_d07e6dcf4cuda3std3__45__cpo4rendE)
_ZN62_INTERNAL_cf15bb87_31_group_norm_nhwc_fwd_two_pass_cu_d07e6dcf4cuda3std3__45__cpo4rendE:
	.zero		1
	.type		_ZN62_INTERNAL_cf15bb87_31_group_norm_nhwc_fwd_two_pass_cu_d07e6dcf4cuda3std6ranges3__45__cpo9iter_swapE,@object
	.size		_ZN62_INTERNAL_cf15bb87_31_group_norm_nhwc_fwd_two_pass_cu_d07e6dcf4cuda3std6ranges3__45__cpo9iter_swapE,(_ZN62_INTERNAL_cf15bb87_31_group_norm_nhwc_fwd_two_pass_cu_d07e6dcf4cuda3std3__48unexpectE - _ZN62_INTERNAL_cf15bb87_31_group_norm_nhwc_fwd_two_pass_cu_d07e6dcf4cuda3std6ranges3__45__cpo9iter_swapE)
_ZN62_INTERNAL_cf15bb87_31_group_norm_nhwc_fwd_two_pass_cu_d07e6dcf4cuda3std6ranges3__45__cpo9iter_swapE:
	.zero		1
	.type		_ZN62_INTERNAL_cf15bb87_31_group_norm_nhwc_fwd_two_pass_cu_d07e6dcf4cuda3std3__48unexpectE,@object
	.size		_ZN62_INTERNAL_cf15bb87_31_group_norm_nhwc_fwd_two_pass_cu_d07e6dcf4cuda3std3__48unexpectE,(_ZN62_INTERNAL_cf15bb87_31_group_norm_nhwc_fwd_two_pass_cu_d07e6dcf6thrust23THRUST_300001_SM_900_NS6system6detail10sequential3seqE - _ZN62_INTERNAL_cf15bb87_31_group_norm_nhwc_fwd_two_pass_cu_d07e6dcf4cuda3std3__48unexpectE)
_ZN62_INTERNAL_cf15bb87_31_group_norm_nhwc_fwd_two_pass_cu_d07e6dcf4cuda3std3__48unexpectE:
	.zero		1
	.type		_ZN62_INTERNAL_cf15bb87_31_group_norm_nhwc_fwd_two_pass_cu_d07e6dcf6thrust23THRUST_300001_SM_900_NS6system6detail10sequential3seqE,@object
	.size		_ZN62_INTERNAL_cf15bb87_31_group_norm_nhwc_fwd_two_pass_cu_d07e6dcf6thrust23THRUST_300001_SM_900_NS6system6detail10sequential3seqE,(.L_29 - _ZN62_INTERNAL_cf15bb87_31_group_norm_nhwc_fwd_two_pass_cu_d07e6dcf6thrust23THRUST_300001_SM_900_NS6system6detail10sequential3seqE)
_ZN62_INTERNAL_cf15bb87_31_group_norm_nhwc_fwd_two_pass_cu_d07e6dcf6thrust23THRUST_300001_SM_900_NS6system6detail10sequential3seqE:
	.zero		1
.L_29:


//--------------------- .nv.shared._Z30group_norm_nhwc_fwd_sum_kernelI11Fp32IOFp32WLi196EEv26Group_norm_nhwc_fwd_params --------------------------
	.section	.nv.shared._Z30group_norm_nhwc_fwd_sum_kernelI11Fp32IOFp32WLi196EEv26Group_norm_nhwc_fwd_params,"aw",@nobits
	.sectionflags	@""
	.align	16
.nv.shared._Z30group_norm_nhwc_fwd_sum_kernelI11Fp32IOFp32WLi196EEv26Group_norm_nhwc_fwd_params:
	.zero		5488


//--------------------- .nv.shared._Z30group_norm_nhwc_fwd_sum_kernelI11Fp32IOFp32WLi168EEv26Group_norm_nhwc_fwd_params --------------------------
	.section	.nv.shared._Z30group_norm_nhwc_fwd_sum_kernelI11Fp32IOFp32WLi168EEv26Group_norm_nhwc_fwd_params,"aw",@nobits
	.sectionflags	@""
	.align	16
.nv.shared._Z30group_norm_nhwc_fwd_sum_kernelI11Fp32IOFp32WLi168EEv26Group_norm_nhwc_fwd_params:
	.zero		5264


//--------------------- .nv.shared._Z30group_norm_nhwc_fwd_sum_kernelI11Fp32IOFp32WLi64EEv26Group_norm_nhwc_fwd_params --------------------------
	.section	.nv.shared._Z30group_norm_nhwc_fwd_sum_kernelI11Fp32IOFp32WLi64EEv26Group_norm_nhwc_fwd_params,"aw",@nobits
	.sectionflags	@""
	.align	16
.nv.shared._Z30group_norm_nhwc_fwd_sum_kernelI11Fp32IOFp32WLi64EEv26Group_norm_nhwc_fwd_params:
	.zero		2336


//--------------------- .nv.shared._Z30group_norm_nhwc_fwd_sum_kernelI11Fp32IOFp32WLi128EEv26Group_norm_nhwc_fwd_params --------------------------
	.section	.nv.shared._Z30group_norm_nhwc_fwd_sum_kernelI11Fp32IOFp32WLi128EEv26Group_norm_nhwc_fwd_params,"aw",@nobits
	.sectionflags	@""
	.align	16
.nv.shared._Z30group_norm_nhwc_fwd_sum_kernelI11Fp32IOFp32WLi128EEv26Group_norm_nhwc_fwd_params:
	.zero		4000


//--------------------- .nv.shared._Z30group_norm_nhwc_fwd_sum_kernelI11Fp32IOFp32WLi192EEv26Group_norm_nhwc_fwd_params --------------------------
	.section	.nv.shared._Z30group_norm_nhwc_fwd_sum_kernelI11Fp32IOFp32WLi192EEv26Group_norm_nhwc_fwd_params,"aw",@nobits
	.sectionflags	@""
	.align	16
.nv.shared._Z30group_norm_nhwc_fwd_sum_kernelI11Fp32IOFp32WLi192EEv26Group_norm_nhwc_fwd_params:
	.zero		5280


//--------------------- .nv.shared._Z30group_norm_nhwc_fwd_sum_kernelI11Fp32IOFp32WLi448EEv26Group_norm_nhwc_fwd_params --------------------------
	.section	.nv.shared._Z30group_norm_nhwc_fwd_sum_kernelI11Fp32IOFp32WLi448EEv26Group_norm_nhwc_fwd_params,"aw",@nobits
	.sectionflags	@""
	.align	16
.nv.shared._Z30group_norm_nhwc_fwd_sum_kernelI11Fp32IOFp32WLi448EEv26Group_norm_nhwc_fwd_params:
	.zero		10400


//--------------------- .nv.shared._Z30group_norm_nhwc_fwd_sum_kernelI11Fp32IOFp32WLi256EEv26Group_norm_nhwc_fwd_params --------------------------
	.section	.nv.shared._Z30group_norm_nhwc_fwd_sum_kernelI11Fp32IOFp32WLi256EEv26Group_norm_nhwc_fwd_params,"aw",@nobits
	.sectionflags	@""
	.align	16
.nv.shared._Z30group_norm_nhwc_fwd_sum_kernelI11Fp32IOFp32WLi256EEv26Group_norm_nhwc_fwd_params:
	.zero		6560


//--------------------- .nv.shared._Z30group_norm_nhwc_fwd_sum_kernelI11Fp32IOFp32WLi120EEv26Group_norm_nhwc_fwd_params --------------------------
	.section	.nv.shared._Z30group_norm_nhwc_fwd_sum_kernelI11Fp32IOFp32WLi120EEv26Group_norm_nhwc_fwd_params,"aw",@nobits
	.sectionflags	@""
	.align	16
.nv.shared._Z30group_norm_nhwc_fwd_sum_kernelI11Fp32IOFp32WLi120EEv26Group_norm_nhwc_fwd_params:
	.zero		4368


//--------------------- .nv.shared._Z30group_norm_nhwc_fwd_sum_kernelI11Fp32IOFp32WLi140EEv26Group_norm_nhwc_fwd_params --------------------------
	.section	.nv.shared._Z30group_norm_nhwc_fwd_sum_kernelI11Fp32IOFp32WLi140EEv26Group_norm_nhwc_fwd_params,"aw",@nobits
	.sectionflags	@""
	.align	16
.nv.shared._Z30group_norm_nhwc_fwd_sum_kernelI11Fp32IOFp32WLi140EEv26Group_norm_nhwc_fwd_params:
	.zero		4368


//--------------------- .nv.shared._Z30group_norm_nhwc_fwd_sum_kernelI11Fp32IOFp32WLi160EEv26Group_norm_nhwc_fwd_params --------------------------
	.section	.nv.shared._Z30group_norm_nhwc_fwd_sum_kernelI11Fp32IOFp32WLi160EEv26Group_norm_nhwc_fwd_params,"aw",@nobits
	.sectionflags	@""
	.align	16
.nv.shared._Z30group_norm_nhwc_fwd_sum_kernelI11Fp32IOFp32WLi160EEv26Group_norm_nhwc_fwd_params:
	.zero		4256


//--------------------- .nv.shared._Z30group_norm_nhwc_fwd_sum_kernelI11Fp32IOBf16WLi196EEv26Group_norm_nhwc_fwd_params --------------------------
	.section	.nv.shared._Z30group_norm_nhwc_fwd_sum_kernelI11Fp32IOBf16WLi196EEv26Group_norm_nhwc_fwd_params,"aw",@nobits
	.sectionflags	@""
	.align	16
.nv.shared._Z30group_norm_nhwc_fwd_sum_kernelI11Fp32IOBf16WLi196EEv26Group_norm_nhwc_fwd_params:
	.zero		5488


//--------------------- .nv.shared._Z30group_norm_nhwc_fwd_sum_kernelI11Fp32IOBf16WLi168EEv26Group_norm_nhwc_fwd_params --------------------------
	.section	.nv.shared._Z30group_norm_nhwc_fwd_sum_kernelI11Fp32IOBf16WLi168EEv26Group_norm_nhwc_fwd_params,"aw",@nobits
	.sectionflags	@""
	.align	16
.nv.shared._Z30group_norm_nhwc_fwd_sum_kernelI11Fp32IOBf16WLi168EEv26Group_norm_nhwc_fwd_params:
	.zero		5264


//--------------------- .nv.shared._Z30group_norm_nhwc_fwd_sum_kernelI11Fp32IOBf16WLi64EEv26Group_norm_nhwc_fwd_params --------------------------
	.section	.nv.shared._Z30group_norm_nhwc_fwd_sum_kernelI11Fp32IOBf16WLi64EEv26Group_norm_nhwc_fwd_params,"aw",@nobits
	.sectionflags	@""
	.align	16
.nv.shared._Z30group_norm_nhwc_fwd_sum_kernelI11Fp32IOBf16WLi64EEv26Group_norm_nhwc_fwd_params:
	.zero		2336


//--------------------- .nv.shared._Z30group_norm_nhwc_fwd_sum_kernelI11Fp32IOBf16WLi128EEv26Group_norm_nhwc_fwd_params --------------------------
	.section	.nv.shared._Z30group_norm_nhwc_fwd_sum_kernelI11Fp32IOBf16WLi128EEv26Group_norm_nhwc_fwd_params,"aw",@nobits
	.sectionflags	@""
	.align	16
.nv.shared._Z30group_norm_nhwc_fwd_sum_kernelI11Fp32IOBf16WLi128EEv26Group_norm_nhwc_fwd_params:
	.zero		4000


//--------------------- .nv.shared._Z30group_norm_nhwc_fwd_sum_kernelI11Fp32IOBf16WLi192EEv26Group_norm_nhwc_fwd_params --------------------------
	.section	.nv.shared._Z30group_norm_nhwc_fwd_sum_kernelI11Fp32IOBf16WLi192EEv26Group_norm_nhwc_fwd_params,"aw",@nobits
	.sectionflags	@""
	.align	16
.nv.shared._Z30group_norm_nhwc_fwd_sum_kernelI11Fp32IOBf16WLi192EEv26Group_norm_nhwc_fwd_params:
	.zero		5280


//--------------------- .nv.shared._Z30group_norm_nhwc_fwd_sum_kernelI11Fp32IOBf16WLi448EEv26Group_norm_nhwc_fwd_params --------------------------
	.section	.nv.shared._Z30group_norm_nhwc_fwd_sum_kernelI11Fp32IOBf16WLi448EEv26Group_norm_nhwc_fwd_params,"aw",@nobits
	.sectionflags	@""
	.align	16
.nv.shared._Z30group_norm_nhwc_fwd_sum_kernelI11Fp32IOBf16WLi448EEv26Group_norm_nhwc_fwd_params:
	.zero		10400


//--------------------- .nv.shared._Z30group_norm_nhwc_fwd_sum_kernelI11Fp32IOBf16WLi256EEv26Group_norm_nhwc_fwd_params --------------------------
	.section	.nv.shared._Z30group_norm_nhwc_fwd_sum_kernelI11Fp32IOBf16WLi256EEv26Group_norm_nhwc_fwd_params,"aw",@nobits
	.sectionflags	@""
	.align	16
.nv.shared._Z30group_norm_nhwc_fwd_sum_kernelI11Fp32IOBf16WLi256EEv26Group_norm_nhwc_fwd_params:
	.zero		6560


//--------------------- .nv.shared._Z30group_norm_nhwc_fwd_sum_kernelI11Fp32IOBf16WLi120EEv26Group_norm_nhwc_fwd_params --------------------------
	.section	.nv.shared._Z30group_norm_nhwc_fwd_sum_kernelI11Fp32IOBf16WLi120EEv26Group_norm_nhwc_fwd_params,"aw",@nobits
	.sectionflags	@""
	.align	16
.nv.shared._Z30group_norm_nhwc_fwd_sum_kernelI11Fp32IOBf16WLi120EEv26Group_norm_nhwc_fwd_params:
	.zero		4368


//--------------------- .nv.shared._Z30group_norm_nhwc_fwd_sum_kernelI11Fp32IOBf16WLi140EEv26Group_norm_nhwc_fwd_params --------------------------
	.section	.nv.shared._Z30group_norm_nhwc_fwd_sum_kernelI11Fp32IOBf16WLi140EEv26Group_norm_nhwc_fwd_params,"aw",@nobits
	.sectionflags	@""
	.align	16
.nv.shared._Z30group_norm_nhwc_fwd_sum_kernelI11Fp32IOBf16WLi140EEv26Group_norm_nhwc_fwd_params:
	.zero		4368


//--------------------- .nv.shared._Z30group_norm_nhwc_fwd_sum_kernelI11Fp32IOBf16WLi160EEv26Group_norm_nhwc_fwd_params --------------------------
	.section	.nv.shared._Z30group_norm_nhwc_fwd_sum_kernelI11Fp32IOBf16WLi160EEv26Group_norm_nhwc_fwd_params,"aw",@nobits
	.sectionflags	@""
	.align	16
.nv.shared._Z30group_norm_nhwc_fwd_sum_kernelI11Fp32IOBf16WLi160EEv26Group_norm_nhwc_fwd_params:
	.zero		4256


//--------------------- .nv.shared._Z30group_norm_nhwc_fwd_sum_kernelI11Fp32IOFp16WLi196EEv26Group_norm_nhwc_fwd_params --------------------------
	.section	.nv.shared._Z30group_norm_nhwc_fwd_sum_kernelI11Fp32IOFp16WLi196EEv26Group_norm_nhwc_fwd_params,"aw",@nobits
	.sectionflags	@""
	.align	16
.nv.shared._Z30group_norm_nhwc_fwd_sum_kernelI11Fp32IOFp16WLi196EEv26Group_norm_nhwc_fwd_params:
	.zero		5488


//--------------------- .nv.shared._Z30group_norm_nhwc_fwd_sum_kernelI11Fp32IOFp16WLi168EEv26Group_norm_nhwc_fwd_params --------------------------
	.section	.nv.shared._Z30group_norm_nhwc_fwd_sum_kernelI11Fp32IOFp16WLi168EEv26Group_norm_nhwc_fwd_params,"aw",@nobits
	.sectionflags	@""
	.align	16
.nv.shared._Z30group_norm_nhwc_fwd_sum_kernelI11Fp32IOFp16WLi168EEv26Group_norm_nhwc_fwd_params:
	.zero		5264


//--------------------- .nv.shared._Z30group_norm_nhwc_fwd_sum_kernelI11Fp32IOFp16WLi64EEv26Group_norm_nhwc_fwd_params --------------------------
	.section	.nv.shared._Z30group_norm_nhwc_fwd_sum_kernelI11Fp32IOFp16WLi64EEv26Group_norm_nhwc_fwd_params,"aw",@nobits
	.sectionflags	@""
	.align	16
.nv.shared._Z30group_norm_nhwc_fwd_sum_kernelI11Fp32IOFp16WLi64EEv26Group_norm_nhwc_fwd_params:
	.zero		2336


//--------------------- .nv.shared._Z30group_norm_nhwc_fwd_sum_kernelI11Fp32IOFp16WLi128EEv26Group_norm_nhwc_fwd_params --------------------------
	.section	.nv.shared._Z30group_norm_nhwc_fwd_sum_kernelI11Fp32IOFp16WLi128EEv26Group_norm_nhwc_fwd_params,"aw",@nobits
	.sectionflags	@""
	.align	16
.nv.shared._Z30group_norm_nhwc_fwd_sum_kernelI11Fp32IOFp16WLi128EEv26Group_norm_nhwc_fwd_params:
	.zero		4000


//--------------------- .nv.shared._Z30group_norm_nhwc_fwd_sum_kernelI11Fp32IOFp16WLi192EEv26Group_norm_nhwc_fwd_params --------------------------
	.section	.nv.shared._Z30group_norm_nhwc_fwd_sum_kernelI11Fp32IOFp16WLi192EEv26Group_norm_nhwc_fwd_params,"aw",@nobits
	.sectionflags	@""
	.align	16
.nv.shared._Z30group_norm_nhwc_fwd_sum_kernelI11Fp32IOFp16WLi192EEv26Group_norm_nhwc_fwd_params:
	.zero		5280


//--------------------- .nv.shared._Z30group_norm_nhwc_fwd_sum_kernelI11Fp32IOFp16WLi448EEv26Group_norm_nhwc_fwd_params --------------------------
	.section	.nv.shared._Z30group_norm_nhwc_fwd_sum_kernelI11Fp32IOFp16WLi448EEv26Group_norm_nhwc_fwd_params,"aw",@nobits
	.sectionflags	@""
	.align	16
.nv.shared._Z30group_norm_nhwc_fwd_sum_kernelI11Fp32IOFp16WLi448EEv26Group_norm_nhwc_fwd_params:
	.zero		10400


//--------------------- .nv.shared._Z30group_norm_nhwc_fwd_sum_kernelI11Fp32IOFp16WLi256EEv26Group_norm_nhwc_fwd_params --------------------------
	.section	.nv.shared._Z30group_norm_nhwc_fwd_sum_kernelI11Fp32IOFp16WLi256EEv26Group_norm_nhwc_fwd_params,"aw",@nobits
	.sectionflags	@""
	.align	16
.nv.shared._Z30group_norm_nhwc_fwd_sum_kernelI11Fp32IOFp16WLi256EEv26Group_norm_nhwc_fwd_params:
	.zero		6560


//--------------------- .nv.shared._Z30group_norm_nhwc_fwd_sum_kernelI11Fp32IOFp16WLi120EEv26Group_norm_nhwc_fwd_params --------------------------
	.section	.nv.shared._Z30group_norm_nhwc_fwd_sum_kernelI11Fp32IOFp16WLi120EEv26Group_norm_nhwc_fwd_params,"aw",@nobits
	.sectionflags	@""
	.align	16
.nv.shared._Z30group_norm_nhwc_fwd_sum_kernelI11Fp32IOFp16WLi120EEv26Group_norm_nhwc_fwd_params:
	.zero		4368


//--------------------- .nv.shared._Z30group_norm_nhwc_fwd_sum_kernelI11Fp32IOFp16WLi140EEv26Group_norm_nhwc_fwd_params --------------------------
	.section	.nv.shared._Z30group_norm_nhwc_fwd_sum_kernelI11Fp32IOFp16WLi140EEv26Group_norm_nhwc_fwd_params,"aw",@nobits
	.sectionflags	@""
	.align	16
.nv.shared._Z30group_norm_nhwc_fwd_sum_kernelI11Fp32IOFp16WLi140EEv26Group_norm_nhwc_fwd_params:
	.zero		4368


//--------------------- .nv.shared._Z30group_norm_nhwc_fwd_sum_kernelI11Fp32IOFp16WLi160EEv26Group_norm_nhwc_fwd_params --------------------------
	.section	.nv.shared._Z30group_norm_nhwc_fwd_sum_kernelI11Fp32IOFp16WLi160EEv26Group_norm_nhwc_fwd_params,"aw",@nobits
	.sectionflags	@""
	.align	16
.nv.shared._Z30group_norm_nhwc_fwd_sum_kernelI11Fp32IOFp16WLi160EEv26Group_norm_nhwc_fwd_params:
	.zero		4256


//--------------------- .nv.shared._Z30group_norm_nhwc_fwd_sum_kernelI11Bf16IOFp32WLi196EEv26Group_norm_nhwc_fwd_params --------------------------
	.section	.nv.shared._Z30group_norm_nhwc_fwd_sum_kernelI11Bf16IOFp32WLi196EEv26Group_norm_nhwc_fwd_params,"aw",@nobits
	.sectionflags	@""
	.align	16
.nv.shared._Z30group_norm_nhwc_fwd_sum_kernelI11Bf16IOFp32WLi196EEv26Group_norm_nhwc_fwd_params:
	.zero		5488


//--------------------- .nv.shared._Z30group_norm_nhwc_fwd_sum_kernelI11Bf16IOFp32WLi168EEv26Group_norm_nhwc_fwd_params --------------------------
	.section	.nv.shared._Z30group_norm_nhwc_fwd_sum_kernelI11Bf16IOFp32WLi168EEv26Group_norm_nhwc_fwd_params,"aw",@nobits
	.sectionflags	@""
	.align	16
.nv.shared._Z30group_norm_nhwc_fwd_sum_kernelI11Bf16IOFp32WLi168EEv26Group_norm_nhwc_fwd_params:
	.zero		5264


//--------------------- .nv.shared._Z30group_norm_nhwc_fwd_sum_kernelI11Bf16IOFp32WLi64EEv26Group_norm_nhwc_fwd_params --------------------------
	.section	.nv.shared._Z30group_norm_nhwc_fwd_sum_kernelI11Bf16IOFp32WLi64EEv26Group_norm_nhwc_fwd_params,"aw",@nobits
	.sectionflags	@""
	.align	16
.nv.shared._Z30group_norm_nhwc_fwd_sum_kernelI11Bf16IOFp32WLi64EEv26Group_norm_nhwc_fwd_params:
	.zero		2336


//--------------------- .nv.shared._Z30group_norm_nhwc_fwd_sum_kernelI11Bf16IOFp32WLi128EEv26Group_norm_nhwc_fwd_params --------------------------
	.section	.nv.shared._Z30group_norm_nhwc_fwd_sum_kernelI11Bf16IOFp32WLi128EEv26Group_norm_nhwc_fwd_params,"aw",@nobits
	.sectionflags	@""
	.align	16
.nv.shared._Z30group_norm_nhwc_fwd_sum_kernelI11Bf16IOFp32WLi128EEv26Group_norm_nhwc_fwd_params:
	.zero		4000


//--------------------- .nv.shared._Z30group_norm_nhwc_fwd_sum_kernelI11Bf16IOFp32WLi192EEv26Group_norm_nhwc_fwd_params --------------------------
	.section	.nv.shared._Z30group_norm_nhwc_fwd_sum_kernelI11Bf16IOFp32WLi192EEv26Group_norm_nhwc_fwd_params,"aw",@nobits
	.sectionflags	@""
	.align	16
.nv.shared._Z30group_norm_nhwc_fwd_sum_kernelI11Bf16IOFp32WLi192EEv26Group_norm_nhwc_fwd_params:
	.zero		5280


//--------------------- .nv.shared._Z30group_norm_nhwc_fwd_sum_kernelI11Bf16IOFp32WLi448EEv26Group_norm_nhwc_fwd_params --------------------------
	.section	.nv.shared._Z30group_norm_nhwc_fwd_sum_kernelI11Bf16IOFp32WLi448EEv26Group_norm_nhwc_fwd_params,"aw",@nobits
	.sectionflags	@""
	.align	16
.nv.shared._Z30group_norm_nhwc_fwd_sum_kernelI11Bf16IOFp32WLi448EEv26Group_norm_nhwc_fwd_params:
	.zero		10400


//--------------------- .nv.shared._Z30group_norm_nhwc_fwd_sum_kernelI11Bf16IOFp32WLi256EEv26Group_norm_nhwc_fwd_params --------------------------
	.section	.nv.shared._Z30group_norm_nhwc_fwd_sum_kernelI11Bf16IOFp32WLi256EEv26Group_norm_nhwc_fwd_params,"aw",@nobits
	.sectionflags	@""
	.align	16
.nv.shared._Z30group_norm_nhwc_fwd_sum_kernelI11Bf16IOFp32WLi256EEv26Group_norm_nhwc_fwd_params:
	.zero		6560


//--------------------- .nv.shared._Z30group_norm_nhwc_fwd_sum_kernelI11Bf16IOFp32WLi120EEv26Group_norm_nhwc_fwd_params --------------------------
	.section	.nv.shared._Z30group_norm_nhwc_fwd_sum_kernelI11Bf16IOFp32WLi120EEv26Group_norm_nhwc_fwd_params,"aw",@nobits
	.sectionflags	@""
	.align	16
.nv.shared._Z30group_norm_nhwc_fwd_sum_kernelI11Bf16IOFp32WLi120EEv26Group_norm_nhwc_fwd_params:
	.zero		4368


//--------------------- .nv.shared._Z30group_norm_nhwc_fwd_sum_kernelI11Bf16IOFp32WLi140EEv26Group_norm_nhwc_fwd_params --------------------------
	.section	.nv.shared._Z30group_norm_nhwc_fwd_sum_kernelI11Bf16IOFp32WLi140EEv26Group_norm_nhwc_fwd_params,"aw",@nobits
	.sectionflags	@""
	.align	16
.nv.shared._Z30group_norm_nhwc_fwd_sum_kernelI11Bf16IOFp32WLi140EEv26Group_norm_nhwc_fwd_params:
	.zero		4368


//--------------------- .nv.shared._Z30group_norm_nhwc_fwd_sum_kernelI11Bf16IOFp32WLi160EEv26Group_norm_nhwc_fwd_params --------------------------
	.section	.nv.shared._Z30group_norm_nhwc_fwd_sum_kernelI11Bf16IOFp32WLi160EEv26Group_norm_nhwc_fwd_params,"aw",@nobits
	.sectionflags	@""
	.align	16
.nv.shared._Z30group_norm_nhwc_fwd_sum_kernelI11Bf16IOFp32WLi160EEv26Group_norm_nhwc_fwd_params:
	.zero		4256


//--------------------- .nv.shared._Z30group_norm_nhwc_fwd_sum_kernelI11Bf16IOBf16WLi196EEv26Group_norm_nhwc_fwd_params --------------------------
	.section	.nv.shared._Z30group_norm_nhwc_fwd_sum_kernelI11Bf16IOBf16WLi196EEv26Group_norm_nhwc_fwd_params,"aw",@nobits
	.sectionflags	@""
	.align	16
.nv.shared._Z30group_norm_nhwc_fwd_sum_kernelI11Bf16IOBf16WLi196EEv26Group_norm_nhwc_fwd_params:
	.zero		5488


//--------------------- .nv.shared._Z30group_norm_nhwc_fwd_sum_kernelI11Bf16IOBf16WLi168EEv26Group_norm_nhwc_fwd_params --------------------------
	.section	.nv.shared._Z30group_norm_nhwc_fwd_sum_kernelI11Bf16IOBf16WLi168EEv26Group_norm_nhwc_fwd_params,"aw",@nobits
	.sectionflags	@""
	.align	16
.nv.shared._Z30group_norm_nhwc_fwd_sum_kernelI11Bf16IOBf16WLi168EEv26Group_norm_nhwc_fwd_params:
	.zero		5264


//--------------------- .nv.shared._Z30group_norm_nhwc_fwd_sum_kernelI11Bf16IOBf16WLi64EEv26Group_norm_nhwc_fwd_params --------------------------
	.section	.nv.shared._Z30group_norm_nhwc_fwd_sum_kernelI11Bf16IOBf16WLi64EEv26Group_norm_nhwc_fwd_params,"aw",@nobits
	.sectionflags	@""
	.align	16
.nv.shared._Z30group_norm_nhwc_fwd_sum_kernelI11Bf16IOBf16WLi64EEv26Group_norm_nhwc_fwd_params:
	.zero		2336


//--------------------- .nv.shared._Z30group_norm_nhwc_fwd_sum_kernelI11Bf16IOBf16WLi128EEv26Group_norm_nhwc_fwd_params --------------------------
	.section	.nv.shared._Z30group_norm_nhwc_fwd_sum_kernelI11Bf16IOBf16WLi128EEv26Group_norm_nhwc_fwd_params,"aw",@nobits
	.sectionflags	@""
	.align	16
.nv.shared._Z30group_norm_nhwc_fwd_sum_kernelI11Bf16IOBf16WLi128EEv26Group_norm_nhwc_fwd_params:
	.zero		4000


//--------------------- .nv.shared._Z30group_norm_nhwc_fwd_sum_kernelI11Bf16IOBf16WLi192EEv26Group_norm_nhwc_fwd_params --------------------------
	.section	.nv.shared._Z30group_norm_nhwc_fwd_sum_kernelI11Bf16IOBf16WLi192EEv26Group_norm_nhwc_fwd_params,"aw",@nobits
	.sectionflags	@""
	.align	16
.nv.shared._Z30group_norm_nhwc_fwd_sum_kernelI11Bf16IOBf16WLi192EEv26Group_norm_nhwc_fwd_params:
	.zero		5280


//--------------------- .nv.shared._Z30group_norm_nhwc_fwd_sum_kernelI11Bf16IOBf16WLi448EEv26Group_norm_nhwc_fwd_params --------------------------
	.section	.nv.shared._Z30group_norm_nhwc_fwd_sum_kernelI11Bf16IOBf16WLi448EEv26Group_norm_nhwc_fwd_params,"aw",@nobits
	.sectionflags	@""
	.align	16
.nv.shared._Z30group_norm_nhwc_fwd_sum_kernelI11Bf16IOBf16WLi448EEv26Group_norm_nhwc_fwd_params:
	.zero		10400


//--------------------- .nv.shared._Z30group_norm_nhwc_fwd_sum_kernelI11Bf16IOBf16WLi256EEv26Group_norm_nhwc_fwd_params --------------------------
	.section	.nv.shared._Z30group_norm_nhwc_fwd_sum_kernelI11Bf16IOBf16WLi256EEv26Group_norm_nhwc_fwd_params,"aw",@nobits
	.sectionflags	@""
	.align	16
.nv.shared._Z30group_norm_nhwc_fwd_sum_kernelI11Bf16IOBf16WLi256EEv26Group_norm_nhwc_fwd_params:
	.zero		6560


//--------------------- .nv.shared._Z30group_norm_nhwc_fwd_sum_kernelI11Bf16IOBf16WLi120EEv26Group_norm_nhwc_fwd_params --------------------------
	.section	.nv.shared._Z30group_norm_nhwc_fwd_sum_kernelI11Bf16IOBf16WLi120EEv26Group_norm_nhwc_fwd_params,"aw",@nobits
	.sectionflags	@""
	.align	16
.nv.shared._Z30group_norm_nhwc_fwd_sum_kernelI11Bf16IOBf16WLi120EEv26Group_norm_nhwc_fwd_params:
	.zero		4368


//--------------------- .nv.shared._Z30group_norm_nhwc_fwd_sum_kernelI11Bf16IOBf16WLi140EEv26Group_norm_nhwc_fwd_params --------------------------
	.section	.nv.shared._Z30group_norm_nhwc_fwd_sum_kernelI11Bf16IOBf16WLi140EEv26Group_norm_nhwc_fwd_params,"aw",@nobits
	.sectionflags	@""
	.align	16
.nv.shared._Z30group_norm_nhwc_fwd_sum_kernelI11Bf16IOBf16WLi140EEv26Group_norm_nhwc_fwd_params:
	.zero		4368


//--------------------- .nv.shared._Z30group_norm_nhwc_fwd_sum_kernelI11Bf16IOBf16WLi160EEv26Group_norm_nhwc_fwd_params --------------------------
	.section	.nv.shared._Z30group_norm_nhwc_fwd_sum_kernelI11Bf16IOBf16WLi160EEv26Group_norm_nhwc_fwd_params,"aw",@nobits
	.sectionflags	@""
	.align	16
.nv.shared._Z30group_norm_nhwc_fwd_sum_kernelI11Bf16IOBf16WLi160EEv26Group_norm_nhwc_fwd_params:
	.zero		4256


//--------------------- .nv.shared._Z30group_norm_nhwc_fwd_sum_kernelI11Bf16IOFp16WLi196EEv26Group_norm_nhwc_fwd_params --------------------------
	.section	.nv.shared._Z30group_norm_nhwc_fwd_sum_kernelI11Bf16IOFp16WLi196EEv26Group_norm_nhwc_fwd_params,"aw",@nobits
	.sectionflags	@""
	.align	16
.nv.shared._Z30group_norm_nhwc_fwd_sum_kernelI11Bf16IOFp16WLi196EEv26Group_norm_nhwc_fwd_params:
	.zero		5488


//--------------------- .nv.shared._Z30group_norm_nhwc_fwd_sum_kernelI11Bf16IOFp16WLi168EEv26Group_norm_nhwc_fwd_params --------------------------
	.section	.nv.shared._Z30group_norm_nhwc_fwd_sum_kernelI11Bf16IOFp16WLi168EEv26Group_norm_nhwc_fwd_params,"aw",@nobits
	.sectionflags	@""
	.align	16
.nv.shared._Z30group_norm_nhwc_fwd_sum_kernelI11Bf16IOFp16WLi168EEv26Group_norm_nhwc_fwd_params:
	.zero		5264


//--------------------- .nv.shared._Z30group_norm_nhwc_fwd_sum_kernelI11Bf16IOFp16WLi64EEv26Group_norm_nhwc_fwd_params --------------------------
	.section	.nv.shared._Z30group_norm_nhwc_fwd_sum_kernelI11Bf16IOFp16WLi64EEv26Group_norm_nhwc_fwd_params,"aw",@nobits
	.sectionflags	@""
	.align	16
.nv.shared._Z30group_norm_nhwc_fwd_sum_kernelI11Bf16IOFp16WLi64EEv26Group_norm_nhwc_fwd_params:
	.zero		2336


//--------------------- .nv.shared._Z30group_norm_nhwc_fwd_sum_kernelI11Bf16IOFp16WLi128EEv26Group_norm_nhwc_fwd_params --------------------------
	.section	.nv.shared._Z30group_norm_nhwc_fwd_sum_kernelI11Bf16IOFp16WLi128EEv26Group_norm_nhwc_fwd_params,"aw",@nobits
	.sectionflags	@""
	.align	16
.nv.shared._Z30group_norm_nhwc_fwd_sum_kernelI11Bf16IOFp16WLi128EEv26Group_norm_nhwc_fwd_params:
	.zero		4000


//--------------------- .nv.shared._Z30group_norm_nhwc_fwd_sum_kernelI11Bf16IOFp16WLi192EEv26Group_norm_nhwc_fwd_params --------------------------
	.section	.nv.shared._Z30group_norm_nhwc_fwd_sum_kernelI11Bf16IOFp16WLi192EEv26Group_norm_nhwc_fwd_params,"aw",@nobits
	.sectionflags	@""
	.align	16
.nv.shared._Z30group_norm_nhwc_fwd_sum_kernelI11Bf16IOFp16WLi192EEv26Group_norm_nhwc_fwd_params:
	.zero		5280


//--------------------- .nv.shared._Z30group_norm_nhwc_fwd_sum_kernelI11Bf16IOFp16WLi448EEv26Group_norm_nhwc_fwd_params --------------------------
	.section	.nv.shared._Z30group_norm_nhwc_fwd_sum_kernelI11Bf16IOFp16WLi448EEv26Group_norm_nhwc_fwd_params,"aw",@nobits
	.sectionflags	@""
	.align	16
.nv.shared._Z30group_norm_nhwc_fwd_sum_kernelI11Bf16IOFp16WLi448EEv26Group_norm_nhwc_fwd_params:
	.zero		10400


//--------------------- .nv.shared._Z30group_norm_nhwc_fwd_sum_kernelI11Bf16IOFp16WLi256EEv26Group_norm_nhwc_fwd_params --------------------------
	.section	.nv.shared._Z30group_norm_nhwc_fwd_sum_kernelI11Bf16IOFp16WLi256EEv26Group_norm_nhwc_fwd_params,"aw",@nobits
	.sectionflags	@""
	.align	16
.nv.shared._Z30group_norm_nhwc_fwd_sum_kernelI11Bf16IOFp16WLi256EEv26Group_norm_nhwc_fwd_params:
	.zero		6560


//--------------------- .nv.shared._Z30group_norm_nhwc_fwd_sum_kernelI11Bf16IOFp16WLi120EEv26Group_norm_nhwc_fwd_params --------------------------
	.section	.nv.shared._Z30group_norm_nhwc_fwd_sum_kernelI11Bf16IOFp16WLi120EEv26Group_norm_nhwc_fwd_params,"aw",@nobits
	.sectionflags	@""
	.align	16
.nv.shared._Z30group_norm_nhwc_fwd_sum_kernelI11Bf16IOFp16WLi120EEv26Group_norm_nhwc_fwd_params:
	.zero		4368


//--------------------- .nv.shared._Z30group_norm_nhwc_fwd_sum_kernelI11Bf16IOFp16WLi140EEv26Group_norm_nhwc_fwd_params --------------------------
	.section	.nv.shared._Z30group_norm_nhwc_fwd_sum_kernelI11Bf16IOFp16WLi140EEv26Group_norm_nhwc_fwd_params,"aw",@nobits
	.sectionflags	@""
	.align	16
.nv.shared._Z30group_norm_nhwc_fwd_sum_kernelI11Bf16IOFp16WLi140EEv26Group_norm_nhwc_fwd_params:
	.zero		4368


//--------------------- .nv.shared._Z30group_norm_nhwc_fwd_sum_kernelI11Bf16IOFp16WLi160EEv26Group_norm_nhwc_fwd_params --------------------------
	.section	.nv.shared._Z30group_norm_nhwc_fwd_sum_kernelI11Bf16IOFp16WLi160EEv26Group_norm_nhwc_fwd_params,"aw",@nobits
	.sectionflags	@""
	.align	16
.nv.shared._Z30group_norm_nhwc_fwd_sum_kernelI11Bf16IOFp16WLi160EEv26Group_norm_nhwc_fwd_params:
	.zero		4256


//--------------------- .nv.shared._Z30group_norm_nhwc_fwd_sum_kernelI11Fp16IOFp32WLi196EEv26Group_norm_nhwc_fwd_params --------------------------
	.section	.nv.shared._Z30group_norm_nhwc_fwd_sum_kernelI11Fp16IOFp32WLi196EEv26Group_norm_nhwc_fwd_params,"aw",@nobits
	.sectionflags	@""
	.align	16
.nv.shared._Z30group_norm_nhwc_fwd_sum_kernelI11Fp16IOFp32WLi196EEv26Group_norm_nhwc_fwd_params:
	.zero		5488


//--------------------- .nv.shared._Z30group_norm_nhwc_fwd_sum_kernelI11Fp16IOFp32WLi168EEv26Group_norm_nhwc_fwd_params --------------------------
	.section	.nv.shared._Z30group_norm_nhwc_fwd_sum_kernelI11Fp16IOFp32WLi168EEv26Group_norm_nhwc_fwd_params,"aw",@nobits
	.sectionflags	@""
	.align	16
.nv.shared._Z30group_norm_nhwc_fwd_sum_kernelI11Fp16IOFp32WLi168EEv26Group_norm_nhwc_fwd_params:
	.zero		5264


//--------------------- .nv.shared._Z30group_norm_nhwc_fwd_sum_kernelI11Fp16IOFp32WLi64EEv26Group_norm_nhwc_fwd_params --------------------------
	.section	.nv.shared._Z30group_norm_nhwc_fwd_sum_kernelI11Fp16IOFp32WLi64EEv26Group_norm_nhwc_fwd_params,"aw",@nobits
	.sectionflags	@""
	.align	16
.nv.shared._Z30group_norm_nhwc_fwd_sum_kernelI11Fp16IOFp32WLi64EEv26Group_norm_nhwc_fwd_params:
	.zero		2336


//--------------------- .nv.shared._Z30group_norm_nhwc_fwd_sum_kernelI11Fp16IOFp32WLi128EEv26Group_norm_nhwc_fwd_params --------------------------
	.section	.nv.shared._Z30group_norm_nhwc_fwd_sum_kernelI11Fp16IOFp32WLi128EEv26Group_norm_nhwc_fwd_params,"aw",@nobits
	.sectionflags	@""
	.align	16
.nv.shared._Z30group_norm_nhwc_fwd_sum_kernelI11Fp16IOFp32WLi128EEv26Group_norm_nhwc_fwd_params:
	.zero		4000


//--------------------- .nv.shared._Z30group_norm_nhwc_fwd_sum_kernelI11Fp16IOFp32WLi192EEv26Group_norm_nhwc_fwd_params --------------------------
	.section	.nv.shared._Z30group_norm_nhwc_fwd_sum_kernelI11Fp16IOFp32WLi192EEv26Group_norm_nhwc_fwd_params,"aw",@nobits
	.sectionflags	@""
	.align	16
.nv.shared._Z30group_norm_nhwc_fwd_sum_kernelI11Fp16IOFp32WLi192EEv26Group_norm_nhwc_fwd_params:
	.zero		5280


//--------------------- .nv.shared._Z30group_norm_nhwc_fwd_sum_kernelI11Fp16IOFp32WLi448EEv26Group_norm_nhwc_fwd_params --------------------------
	.section	.nv.shared._Z30group_norm_nhwc_fwd_sum_kernelI11Fp16IOFp32WLi448EEv26Group_norm_nhwc_fwd_params,"aw",@nobits
	.sectionflags	@""
	.align	16
.nv.shared._Z30group_norm_nhwc_fwd_sum_kernelI11Fp16IOFp32WLi448EEv26Group_norm_nhwc_fwd_params:
	.zero		10400


//--------------------- .nv.shared._Z30group_norm_nhwc_fwd_sum_kernelI11Fp16IOFp32WLi256EEv26Group_norm_nhwc_fwd_params --------------------------
	.section	.nv.shared._Z30group_norm_nhwc_fwd_sum_kernelI11Fp16IOFp32WLi256EEv26Group_norm_nhwc_fwd_params,"aw",@nobits
	.sectionflags	@""
	.align	16
.nv.shared._Z30group_norm_nhwc_fwd_sum_kernelI11Fp16IOFp32WLi256EEv26Group_norm_nhwc_fwd_params:
	.zero		6560


//--------------------- .nv.shared._Z30group_norm_nhwc_fwd_sum_kernelI11Fp16IOFp32WLi120EEv26Group_norm_nhwc_fwd_params --------------------------
	.section	.nv.shared._Z30group_norm_nhwc_fwd_sum_kernelI11Fp16IOFp32WLi120EEv26Group_norm_nhwc_fwd_params,"aw",@nobits
	.sectionflags	@""
	.align	16
.nv.shared._Z30group_norm_nhwc_fwd_sum_kernelI11Fp16IOFp32WLi120EEv26Group_norm_nhwc_fwd_params:
	.zero		4368


//--------------------- .nv.shared._Z30group_norm_nhwc_fwd_sum_kernelI11Fp16IOFp32WLi140EEv26Group_norm_nhwc_fwd_params --------------------------
	.section	.nv.shared._Z30group_norm_nhwc_fwd_sum_kernelI11Fp16IOFp32WLi140EEv26Group_norm_nhwc_fwd_params,"aw",@nobits
	.sectionflags	@""
	.align	16
.nv.shared._Z30group_norm_nhwc_fwd_sum_kernelI11Fp16IOFp32WLi140EEv26Group_norm_nhwc_fwd_params:
	.zero		4368


//--------------------- .nv.shared._Z30group_norm_nhwc_fwd_sum_kernelI11Fp16IOFp32WLi160EEv26Group_norm_nhwc_fwd_params --------------------------
	.section	.nv.shared._Z30group_norm_nhwc_fwd_sum_kernelI11Fp16IOFp32WLi160EEv26Group_norm_nhwc_fwd_params,"aw",@nobits
	.sectionflags	@""
	.align	16
.nv.shared._Z30group_norm_nhwc_fwd_sum_kernelI11Fp16IOFp32WLi160EEv26Group_norm_nhwc_fwd_params:
	.zero		4256


//--------------------- .nv.shared._Z30group_norm_nhwc_fwd_sum_kernelI11Fp16IOBf16WLi196EEv26Group_norm_nhwc_fwd_params --------------------------
	.section	.nv.shared._Z30group_norm_nhwc_fwd_sum_kernelI11Fp16IOBf16WLi196EEv26Group_norm_nhwc_fwd_params,"aw",@nobits
	.sectionflags	@""
	.align	16
.nv.shared._Z30group_norm_nhwc_fwd_sum_kernelI11Fp16IOBf16WLi196EEv26Group_norm_nhwc_fwd_params:
	.zero		5488


//--------------------- .nv.shared._Z30group_norm_nhwc_fwd_sum_kernelI11Fp16IOBf16WLi168EEv26Group_norm_nhwc_fwd_params --------------------------
	.section	.nv.shared._Z30group_norm_nhwc_fwd_sum_kernelI11Fp16IOBf16WLi168EEv26Group_norm_nhwc_fwd_params,"aw",@nobits
	.sectionflags	@""
	.align	16
.nv.shared._Z30group_norm_nhwc_fwd_sum_kernelI11Fp16IOBf16WLi168EEv26Group_norm_nhwc_fwd_params:
	.zero		5264


//--------------------- .nv.shared._Z30group_norm_nhwc_fwd_sum_kernelI11Fp16IOBf16WLi64EEv26Group_norm_nhwc_fwd_params --------------------------
	.section	.nv.shared._Z30group_norm_nhwc_fwd_sum_kernelI11Fp16IOBf16WLi64EEv26Group_norm_nhwc_fwd_params,"aw",@nobits
	.sectionflags	@""
	.align	16
.nv.shared._Z30group_norm_nhwc_fwd_sum_kernelI11Fp16IOBf16WLi64EEv26Group_norm_nhwc_fwd_params:
	.zero		2336


//--------------------- .nv.shared._Z30group_norm_nhwc_fwd_sum_kernelI11Fp16IOBf16WLi128EEv26Group_norm_nhwc_fwd_params --------------------------
	.section	.nv.shared._Z30group_norm_nhwc_fwd_sum_kernelI11Fp16IOBf16WLi128EEv26Group_norm_nhwc_fwd_params,"aw",@nobits
	.sectionflags	@""
	.align	16
.nv.shared._Z30group_norm_nhwc_fwd_sum_kernelI11Fp16IOBf16WLi128EEv26Group_norm_nhwc_fwd_params:
	.zero		4000


//--------------------- .nv.shared._Z30group_norm_nhwc_fwd_sum_kernelI11Fp16IOBf16WLi192EEv26Group_norm_nhwc_fwd_params --------------------------
	.section	.nv.shared._Z30group_norm_nhwc_fwd_sum_kernelI11Fp16IOBf16WLi192EEv26Group_norm_nhwc_fwd_params,"aw",@nobits
	.sectionflags	@""
	.align	16
.nv.shared._Z30group_norm_nhwc_fwd_sum_kernelI11Fp16IOBf16WLi192EEv26Group_norm_nhwc_fwd_params:
	.zero		5280


//--------------------- .nv.shared._Z30group_norm_nhwc_fwd_sum_kernelI11Fp16IOBf16WLi448EEv26Group_norm_nhwc_fwd_params --------------------------
	.section	.nv.shared._Z30group_norm_nhwc_fwd_sum_kernelI11Fp16IOBf16WLi448EEv26Group_norm_nhwc_fwd_params,"aw",@nobits
	.sectionflags	@""
	.align	16
.nv.shared._Z30group_norm_nhwc_fwd_sum_kernelI11Fp16IOBf16WLi448EEv26Group_norm_nhwc_fwd_params:
	.zero		10400


//--------------------- .nv.shared._Z30group_norm_nhwc_fwd_sum_kernelI11Fp16IOBf16WLi256EEv26Group_norm_nhwc_fwd_params --------------------------
	.section	.nv.shared._Z30group_norm_nhwc_fwd_sum_kernelI11Fp16IOBf16WLi256EEv26Group_norm_nhwc_fwd_params,"aw",@nobits
	.sectionflags	@""
	.align	16
.nv.shared._Z30group_norm_nhwc_fwd_sum_kernelI11Fp16IOBf16WLi256EEv26Group_norm_nhwc_fwd_params:
	.zero		6560


//--------------------- .nv.shared._Z30group_norm_nhwc_fwd_sum_kernelI11Fp16IOBf16WLi120EEv26Group_norm_nhwc_fwd_params --------------------------
	.section	.nv.shared._Z30group_norm_nhwc_fwd_sum_kernelI11Fp16IOBf16WLi120EEv26Group_norm_nhwc_fwd_params,"aw",@nobits
	.sectionflags	@""
	.align	16
.nv.shared._Z30group_norm_nhwc_fwd_sum_kernelI11Fp16IOBf16WLi120EEv26Group_norm_nhwc_fwd_params:
	.zero		4368


//--------------------- .nv.shared._Z30group_norm_nhwc_fwd_sum_kernelI11Fp16IOBf16WLi140EEv26Group_norm_nhwc_fwd_params --------------------------
	.section	.nv.shared._Z30group_norm_nhwc_fwd_sum_kernelI11Fp16IOBf16WLi140EEv26Group_norm_nhwc_fwd_params,"aw",@nobits
	.sectionflags	@""
	.align	16
.nv.shared._Z30group_norm_nhwc_fwd_sum_kernelI11Fp16IOBf16WLi140EEv26Group_norm_nhwc_fwd_params:
	.zero		4368


//--------------------- .nv.shared._Z30group_norm_nhwc_fwd_sum_kernelI11Fp16IOBf16WLi160EEv26Group_norm_nhwc_fwd_params --------------------------
	.section	.nv.shared._Z30group_norm_nhwc_fwd_sum_kernelI11Fp16IOBf16WLi160EEv26Group_norm_nhwc_fwd_params,"aw",@nobits
	.sectionflags	@""
	.align	16
.nv.shared._Z30group_norm_nhwc_fwd_sum_kernelI11Fp16IOBf16WLi160EEv26Group_norm_nhwc_fwd_params:
	.zero		4256


//--------------------- .nv.shared._Z30group_norm_nhwc_fwd_sum_kernelI11Fp16IOFp16WLi196EEv26Group_norm_nhwc_fwd_params --------------------------
	.section	.nv.shared._Z30group_norm_nhwc_fwd_sum_kernelI11Fp16IOFp16WLi196EEv26Group_norm_nhwc_fwd_params,"aw",@nobits
	.sectionflags	@""
	.align	16
.nv.shared._Z30group_norm_nhwc_fwd_sum_kernelI11Fp16IOFp16WLi196EEv26Group_norm_nhwc_fwd_params:
	.zero		5488


//--------------------- .nv.shared._Z30group_norm_nhwc_fwd_sum_kernelI11Fp16IOFp16WLi168EEv26Group_norm_nhwc_fwd_params --------------------------
	.section	.nv.shared._Z30group_norm_nhwc_fwd_sum_kernelI11Fp16IOFp16WLi168EEv26Group_norm_nhwc_fwd_params,"aw",@nobits
	.sectionflags	@""
	.align	16
.nv.shared._Z30group_norm_nhwc_fwd_sum_kernelI11Fp16IOFp16WLi168EEv26Group_norm_nhwc_fwd_params:
	.zero		5264


//--------------------- .nv.shared._Z30group_norm_nhwc_fwd_sum_kernelI11Fp16IOFp16WLi64EEv26Group_norm_nhwc_fwd_params --------------------------
	.section	.nv.shared._Z30group_norm_nhwc_fwd_sum_kernelI11Fp16IOFp16WLi64EEv26Group_norm_nhwc_fwd_params,"aw",@nobits
	.sectionflags	@""
	.align	16
.nv.shared._Z30group_norm_nhwc_fwd_sum_kernelI11Fp16IOFp16WLi64EEv26Group_norm_nhwc_fwd_params:
	.zero		2336


//--------------------- .nv.shared._Z30group_norm_nhwc_fwd_sum_kernelI11Fp16IOFp16WLi128EEv26Group_norm_nhwc_fwd_params --------------------------
	.section	.nv.shared._Z30group_norm_nhwc_fwd_sum_kernelI11Fp16IOFp16WLi128EEv26Group_norm_nhwc_fwd_params,"aw",@nobits
	.sectionflags	@""
	.align	16
.nv.shared._Z30group_norm_nhwc_fwd_sum_kernelI11Fp16IOFp16WLi128EEv26Group_norm_nhwc_fwd_params:
	.zero		4000


//--------------------- .nv.shared._Z30group_norm_nhwc_fwd_sum_kernelI11Fp16IOFp16WLi192EEv26Group_norm_nhwc_fwd_params --------------------------
	.section	.nv.shared._Z30group_norm_nhwc_fwd_sum_kernelI11Fp16IOFp16WLi192EEv26Group_norm_nhwc_fwd_params,"aw",@nobits
	.sectionflags	@""
	.align	16
.nv.shared._Z30group_norm_nhwc_fwd_sum_kernelI11Fp16IOFp16WLi192EEv26Group_norm_nhwc_fwd_params:
	.zero		5280


//--------------------- .nv.shared._Z30group_norm_nhwc_fwd_sum_kernelI11Fp16IOFp16WLi448EEv26Group_norm_nhwc_fwd_params --------------------------
	.section	.nv.shared._Z30group_norm_nhwc_fwd_sum_kernelI11Fp16IOFp16WLi448EEv26Group_norm_nhwc_fwd_params,"aw",@nobits
	.sectionflags	@""
	.align	16
.nv.shared._Z30group_norm_nhwc_fwd_sum_kernelI11Fp16IOFp16WLi448EEv26Group_norm_nhwc_fwd_params:
	.zero		10400


//--------------------- .nv.shared._Z30group_norm_nhwc_fwd_sum_kernelI11Fp16IOFp16WLi256EEv26Group_norm_nhwc_fwd_params --------------------------
	.section	.nv.shared._Z30group_norm_nhwc_fwd_sum_kernelI11Fp16IOFp16WLi256EEv26Group_norm_nhwc_fwd_params,"aw",@nobits
	.sectionflags	@""
	.align	16
.nv.shared._Z30group_norm_nhwc_fwd_sum_kernelI11Fp16IOFp16WLi256EEv26Group_norm_nhwc_fwd_params:
	.zero		6560


//--------------------- .nv.shared._Z30group_norm_nhwc_fwd_sum_kernelI11Fp16IOFp16WLi120EEv26Group_norm_nhwc_fwd_params --------------------------
	.section	.nv.shared._Z30group_norm_nhwc_fwd_sum_kernelI11Fp16IOFp16WLi120EEv26Group_norm_nhwc_fwd_params,"aw",@nobits
	.sectionflags	@""
	.align	16
.nv.shared._Z30group_norm_nhwc_fwd_sum_kernelI11Fp16IOFp16WLi120EEv26Group_norm_nhwc_fwd_params:
	.zero		4368


//--------------------- .nv.shared._Z30group_norm_nhwc_fwd_sum_kernelI11Fp16IOFp16WLi140EEv26Group_norm_nhwc_fwd_params --------------------------
	.section	.nv.shared._Z30group_norm_nhwc_fwd_sum_kernelI11Fp16IOFp16WLi140EEv26Group_norm_nhwc_fwd_params,"aw",@nobits
	.sectionflags	@""
	.align	16
.nv.shared._Z30group_norm_nhwc_fwd_sum_kernelI11Fp16IOFp16WLi140EEv26Group_norm_nhwc_fwd_params:
	.zero		4368


//--------------------- .nv.shared._Z30group_norm_nhwc_fwd_sum_kernelI11Fp16IOFp16WLi160EEv26Group_norm_nhwc_fwd_params --------------------------
	.section	.nv.shared._Z30group_norm_nhwc_fwd_sum_kernelI11Fp16IOFp16WLi160EEv26Group_norm_nhwc_fwd_params,"aw",@nobits
	.sectionflags	@""
	.align	16
.nv.shared._Z30group_norm_nhwc_fwd_sum_kernelI11Fp16IOFp16WLi160EEv26Group_norm_nhwc_fwd_params:
	.zero		4256


//--------------------- .nv.constant0._ZN3cub17CUB_300001_SM_9006detail11EmptyKernelIvEEvv --------------------------
	.section	.nv.constant0._ZN3cub17CUB_300001_SM_9006detail11EmptyKernelIvEEvv,"a",@progbits
	.sectionflags	@""
	.align	4
.nv.constant0._ZN3cub17CUB_300001_SM_9006detail11EmptyKernelIvEEvv:
	.zero		528


//--------------------- .nv.constant0._Z32group_norm_nhwc_fwd_scale_kernelI11Fp32IOFp32WLi196EEv26Group_norm_nhwc_fwd_params --------------------------
	.section	.nv.constant0._Z32group_norm_nhwc_fwd_scale_kernelI11Fp32IOFp32WLi196EEv26Group_norm_nhwc_fwd_params,"a",@progbits
	.sectionflags	@""
	.align	4
.nv.constant0._Z32group_norm_nhwc_fwd_scale_kernelI11Fp32IOFp32WLi196EEv26Group_norm_nhwc_fwd_params:
	.zero		688


//--------------------- .nv.constant0._Z32group_norm_nhwc_fwd_scale_kernelI11Fp32IOFp32WLi168EEv26Group_norm_nhwc_fwd_params --------------------------
	.section	.nv.constant0._Z32group_norm_nhwc_fwd_scale_kernelI11Fp32IOFp32WLi168EEv26Group_norm_nhwc_fwd_params,"a",@progbits
	.sectionflags	@""
	.align	4
.nv.constant0._Z32group_norm_nhwc_fwd_scale_kernelI11Fp32IOFp32WLi168EEv26Group_norm_nhwc_fwd_params:
	.zero		688


//--------------------- .nv.constant0._Z32group_norm_nhwc_fwd_scale_kernelI11Fp32IOFp32WLi64EEv26Group_norm_nhwc_fwd_params --------------------------
	.section	.nv.constant0._Z32group_norm_nhwc_fwd_scale_kernelI11Fp32IOFp32WLi64EEv26Group_norm_nhwc_fwd_params,"a",@progbits
	.sectionflags	@""
	.align	4
.nv.constant0._Z32group_norm_nhwc_fwd_scale_kernelI11Fp32IOFp32WLi64EEv26Group_norm_nhwc_fwd_params:
	.zero		688


//--------------------- .nv.constant0._Z32group_norm_nhwc_fwd_scale_kernelI11Fp32IOFp32WLi128EEv26Group_norm_nhwc_fwd_params --------------------------
	.section	.nv.constant0._Z32group_norm_nhwc_fwd_scale_kernelI11Fp32IOFp32WLi128EEv26Group_norm_nhwc_fwd_params,"a",@progbits
	.sectionflags	@""
	.align	4
.nv.constant0._Z32group_norm_nhwc_fwd_scale_kernelI11Fp32IOFp32WLi128EEv26Group_norm_nhwc_fwd_params:
	.zero		688


//--------------------- .nv.constant0._Z32group_norm_nhwc_fwd_scale_kernelI11Fp32IOFp32WLi192EEv26Group_norm_nhwc_fwd_params --------------------------
	.section	.nv.constant0._Z32group_norm_nhwc_fwd_scale_kernelI11Fp32IOFp32WLi192EEv26Group_norm_nhwc_fwd_params,"a",@progbits
	.sectionflags	@""
	.align	4
.nv.constant0._Z32group_norm_nhwc_fwd_scale_kernelI11Fp32IOFp32WLi192EEv26Group_norm_nhwc_fwd_params:
	.zero		688


//--------------------- .nv.constant0._Z32group_norm_nhwc_fwd_scale_kernelI11Fp32IOFp32WLi448EEv26Group_norm_nhwc_fwd_params --------------------------
	.section	.nv.constant0._Z32group_norm_nhwc_fwd_scale_kernelI11Fp32IOFp32WLi448EEv26Group_norm_nhwc_fwd_params,"a",@progbits
	.sectionflags	@""
	.align	4
.nv.constant0._Z32group_norm_nhwc_fwd_scale_kernelI11Fp32IOFp32WLi448EEv26Group_norm_nhwc_fwd_params:
	.zero		688


//--------------------- .nv.constant0._Z32group_norm_nhwc_fwd_scale_kernelI11Fp32IOFp32WLi256EEv26Group_norm_nhwc_fwd_params --------------------------
	.section	.nv.constant0._Z32group_norm_nhwc_fwd_scale_kernelI11Fp32IOFp32WLi256EEv26Group_norm_nhwc_fwd_params,"a",@progbits
	.sectionflags	@""
	.align	4
.nv.constant0._Z32group_norm_nhwc_fwd_scale_kernelI11Fp32IOFp32WLi256EEv26Group_norm_nhwc_fwd_params:
	.zero		688


//--------------------- .nv.constant0._Z32group_norm_nhwc_fwd_scale_kernelI11Fp32IOFp32WLi120EEv26Group_norm_nhwc_fwd_params --------------------------
	.section	.nv.constant0._Z32group_norm_nhwc_fwd_scale_kernelI11Fp32IOFp32WLi120EEv26Group_norm_nhwc_fwd_params,"a",@progbits
	.sectionflags	@""
	.align	4
.nv.constant0._Z32group_norm_nhwc_fwd_scale_kernelI11Fp32IOFp32WLi120EEv26Group_norm_nhwc_fwd_params:
	.zero		688


//--------------------- .nv.constant0._Z32group_norm_nhwc_fwd_scale_kernelI11Fp32IOFp32WLi140EEv26Group_norm_nhwc_fwd_params --------------------------
	.section	.nv.constant0._Z32group_norm_nhwc_fwd_scale_kernelI11Fp32IOFp32WLi140EEv26Group_norm_nhwc_fwd_params,"a",@progbits
	.sectionflags	@""
	.align	4
.nv.constant0._Z32group_norm_nhwc_fwd_scale_kernelI11Fp32IOFp32WLi140EEv26Group_norm_nhwc_fwd_params:
	.zero		688


//--------------------- .nv.constant0._Z32group_norm_nhwc_fwd_scale_kernelI11Fp32IOFp32WLi160EEv26Group_norm_nhwc_fwd_params --------------------------
	.section	.nv.constant0._Z32group_norm_nhwc_fwd_scale_kernelI11Fp32IOFp32WLi160EEv26Group_norm_nhwc_fwd_params,"a",@progbits
	.sectionflags	@""
	.align	4
.nv.constant0._Z32group_norm_nhwc_fwd_scale_kernelI11Fp32IOFp32WLi160EEv26Group_norm_nhwc_fwd_params:
	.zero		688


//--------------------- .nv.constant0._Z32group_norm_nhwc_fwd_scale_kernelI11Fp32IOBf16WLi196EEv26Group_norm_nhwc_fwd_params --------------------------
	.section	.nv.constant0._Z32group_norm_nhwc_fwd_scale_kernelI11Fp32IOBf16WLi196EEv26Group_norm_nhwc_fwd_params,"a",@progbits
	.sectionflags	@""
	.align	4
.nv.constant0._Z32group_norm_nhwc_fwd_scale_kernelI11Fp32IOBf16WLi196EEv26Group_norm_nhwc_fwd_params:
	.zero		688


//--------------------- .nv.constant0._Z32group_norm_nhwc_fwd_scale_kernelI11Fp32IOBf16WLi168EEv26Group_norm_nhwc_fwd_params --------------------------
	.section	.nv.constant0._Z32group_norm_nhwc_fwd_scale_kernelI11Fp32IOBf16WLi168EEv26Group_norm_nhwc_fwd_params,"a",@progbits
	.sectionflags	@""
	.align	4
.nv.constant0._Z32group_norm_nhwc_fwd_scale_kernelI11Fp32IOBf16WLi168EEv26Group_norm_nhwc_fwd_params:
	.zero		688


//--------------------- .nv.constant0._Z32group_norm_nhwc_fwd_scale_kernelI11Fp32IOBf16WLi64EEv26Group_norm_nhwc_fwd_params --------------------------
	.section	.nv.constant0._Z32group_norm_nhwc_fwd_scale_kernelI11Fp32IOBf16WLi64EEv26Group_norm_nhwc_fwd_params,"a",@progbits
	.sectionflags	@""
	.align	4
.nv.constant0._Z32group_norm_nhwc_fwd_scale_kernelI11Fp32IOBf16WLi64EEv26Group_norm_nhwc_fwd_params:
	.zero		688


//--------------------- .nv.constant0._Z32group_norm_nhwc_fwd_scale_kernelI11Fp32IOBf16WLi128EEv26Group_norm_nhwc_fwd_params --------------------------
	.section	.nv.constant0._Z32group_norm_nhwc_fwd_scale_kernelI11Fp32IOBf16WLi128EEv26Group_norm_nhwc_fwd_params,"a",@progbits
	.sectionflags	@""
	.align	4
.nv.constant0._Z32group_norm_nhwc_fwd_scale_kernelI11Fp32IOBf16WLi128EEv26Group_norm_nhwc_fwd_params:
	.zero		688


//--------------------- .nv.constant0._Z32group_norm_nhwc_fwd_scale_kernelI11Fp32IOBf16WLi192EEv26Group_norm_nhwc_fwd_params --------------------------
	.section	.nv.constant0._Z32group_norm_nhwc_fwd_scale_kernelI11Fp32IOBf16WLi192EEv26Group_norm_nhwc_fwd_params,"a",@progbits
	.sectionflags	@""
	.align	4
.nv.constant0._Z32group_norm_nhwc_fwd_scale_kernelI11Fp32IOBf16WLi192EEv26Group_norm_nhwc_fwd_params:
	.zero		688


//--------------------- .nv.constant0._Z32group_norm_nhwc_fwd_scale_kernelI11Fp32IOBf16WLi448EEv26Group_norm_nhwc_fwd_params --------------------------
	.section	.nv.constant0._Z32group_norm_nhwc_fwd_scale_kernelI11Fp32IOBf16WLi448EEv26Group_norm_nhwc_fwd_params,"a",@progbits
	.sectionflags	@""
	.align	4
.nv.constant0._Z32group_norm_nhwc_fwd_scale_kernelI11Fp32IOBf16WLi448EEv26Group_norm_nhwc_fwd_params:
	.zero		688


//--------------------- .nv.constant0._Z32group_norm_nhwc_fwd_scale_kernelI11Fp32IOBf16WLi256EEv26Group_norm_nhwc_fwd_params --------------------------
	.section	.nv.constant0._Z32group_norm_nhwc_fwd_scale_kernelI11Fp32IOBf16WLi256EEv26Group_norm_nhwc_fwd_params,"a",@progbits
	.sectionflags	@""
	.align	4
.nv.constant0._Z32group_norm_nhwc_fwd_scale_kernelI11Fp32IOBf16WLi256EEv26Group_norm_nhwc_fwd_params:
	.zero		688


//--------------------- .nv.constant0._Z32group_norm_nhwc_fwd_scale_kernelI11Fp32IOBf16WLi120EEv26Group_norm_nhwc_fwd_params --------------------------
	.section	.nv.constant0._Z32group_norm_nhwc_fwd_scale_kernelI11Fp32IOBf16WLi120EEv26Group_norm_nhwc_fwd_params,"a",@progbits
	.sectionflags	@""
	.align	4
.nv.constant0._Z32group_norm_nhwc_fwd_scale_kernelI11Fp32IOBf16WLi120EEv26Group_norm_nhwc_fwd_params:
	.zero		688


//--------------------- .nv.constant0._Z32group_norm_nhwc_fwd_scale_kernelI11Fp32IOBf16WLi140EEv26Group_norm_nhwc_fwd_params --------------------------
	.section	.nv.constant0._Z32group_norm_nhwc_fwd_scale_kernelI11Fp32IOBf16WLi140EEv26Group_norm_nhwc_fwd_params,"a",@progbits
	.sectionflags	@""
	.align	4
.nv.constant0._Z32group_norm_nhwc_fwd_scale_kernelI11Fp32IOBf16WLi140EEv26Group_norm_nhwc_fwd_params:
	.zero		688


//--------------------- .nv.constant0._Z32group_norm_nhwc_fwd_scale_kernelI11Fp32IOBf16WLi160EEv26Group_norm_nhwc_fwd_params --------------------------
	.section	.nv.constant0._Z32group_norm_nhwc_fwd_scale_kernelI11Fp32IOBf16WLi160EEv26Group_norm_nhwc_fwd_params,"a",@progbits
	.sectionflags	@""
	.align	4
.nv.constant0._Z32group_norm_nhwc_fwd_scale_kernelI11Fp32IOBf16WLi160EEv26Group_norm_nhwc_fwd_params:
	.zero		688


//--------------------- .nv.constant0._Z32group_norm_nhwc_fwd_scale_kernelI11Fp32IOFp16WLi196EEv26Group_norm_nhwc_fwd_params --------------------------
	.section	.nv.constant0._Z32group_norm_nhwc_fwd_scale_kernelI11Fp32IOFp16WLi196EEv26Group_norm_nhwc_fwd_params,"a",@progbits
	.sectionflags	@""
	.align	4
.nv.constant0._Z32group_norm_nhwc_fwd_scale_kernelI11Fp32IOFp16WLi196EEv26Group_norm_nhwc_fwd_params:
	.zero		688


//--------------------- .nv.constant0._Z32group_norm_nhwc_fwd_scale_kernelI11Fp32IOFp16WLi168EEv26Group_norm_nhwc_fwd_params --------------------------
	.section	.nv.constant0._Z32group_norm_nhwc_fwd_scale_kernelI11Fp32IOFp16WLi168EEv26Group_norm_nhwc_fwd_params,"a",@progbits
	.sectionflags	@""
	.align	4
.nv.constant0._Z32group_norm_nhwc_fwd_scale_kernelI11Fp32IOFp16WLi168EEv26Group_norm_nhwc_fwd_params:
	.zero		688


//--------------------- .nv.constant0._Z32group_norm_nhwc_fwd_scale_kernelI11Fp32IOFp16WLi64EEv26Group_norm_nhwc_fwd_params --------------------------
	.section	.nv.constant0._Z32group_norm_nhwc_fwd_scale_kernelI11Fp32IOFp16WLi64EEv26Group_norm_nhwc_fwd_params,"a",@progbits
	.sectionflags	@""
	.align	4
.nv.constant0._Z32group_norm_nhwc_fwd_scale_kernelI11Fp32IOFp16WLi64EEv26Group_norm_nhwc_fwd_params:
	.zero		688


//--------------------- .nv.constant0._Z32group_norm_nhwc_fwd_scale_kernelI11Fp32IOFp16WLi128EEv26Group_norm_nhwc_fwd_params --------------------------
	.section	.nv.constant0._Z32group_norm_nhwc_fwd_scale_kernelI11Fp32IOFp16WLi128EEv26Group_norm_nhwc_fwd_params,"a",@progbits
	.sectionflags	@""
	.align	4
.nv.constant0._Z32group_norm_nhwc_fwd_scale_kernelI11Fp32IOFp16WLi128EEv26Group_norm_nhwc_fwd_params:
	.zero		688


//--------------------- .nv.constant0._Z32group_norm_nhwc_fwd_scale_kernelI11Fp32IOFp16WLi192EEv26Group_norm_nhwc_fwd_params --------------------------
	.section	.nv.constant0._Z32group_norm_nhwc_fwd_scale_kernelI11Fp32IOFp16WLi192EEv26Group_norm_nhwc_fwd_params,"a",@progbits
	.sectionflags	@""
	.align	4
.nv.constant0._Z32group_norm_nhwc_fwd_scale_kernelI11Fp32IOFp16WLi192EEv26Group_norm_nhwc_fwd_params:
	.zero		688


//--------------------- .nv.constant0._Z32group_norm_nhwc_fwd_scale_kernelI11Fp32IOFp16WLi448EEv26Group_norm_nhwc_fwd_params --------------------------
	.section	.nv.constant0._Z32group_norm_nhwc_fwd_scale_kernelI11Fp32IOFp16WLi448EEv26Group_norm_nhwc_fwd_params,"a",@progbits
	.sectionflags	@""
	.align	4
.nv.constant0._Z32group_norm_nhwc_fwd_scale_kernelI11Fp32IOFp16WLi448EEv26Group_norm_nhwc_fwd_params:
	.zero		688


//--------------------- .nv.constant0._Z32group_norm_nhwc_fwd_scale_kernelI11Fp32IOFp16WLi256EEv26Group_norm_nhwc_fwd_params --------------------------
	.section	.nv.constant0._Z32group_norm_nhwc_fwd_scale_kernelI11Fp32IOFp16WLi256EEv26Group_norm_nhwc_fwd_params,"a",@progbits
	.sectionflags	@""
	.align	4
.nv.constant0._Z32group_norm_nhwc_fwd_scale_kernelI11Fp32IOFp16WLi256EEv26Group_norm_nhwc_fwd_params:
	.zero		688


//--------------------- .nv.constant0._Z32group_norm_nhwc_fwd_scale_kernelI11Fp32IOFp16WLi120EEv26Group_norm_nhwc_fwd_params --------------------------
	.section	.nv.constant0._Z32group_norm_nhwc_fwd_scale_kernelI11Fp32IOFp16WLi120EEv26Group_norm_nhwc_fwd_params,"a",@progbits
	.sectionflags	@""
	.align	4
.nv.constant0._Z32group_norm_nhwc_fwd_scale_kernelI11Fp32IOFp16WLi120EEv26Group_norm_nhwc_fwd_params:
	.zero		688


//--------------------- .nv.constant0._Z32group_norm_nhwc_fwd_scale_kernelI11Fp32IOFp16WLi140EEv26Group_norm_nhwc_fwd_params --------------------------
	.section	.nv.constant0._Z32group_norm_nhwc_fwd_scale_kernelI11Fp32IOFp16WLi140EEv26Group_norm_nhwc_fwd_params,"a",@progbits
	.sectionflags	@""
	.align	4
.nv.constant0._Z32group_norm_nhwc_fwd_scale_kernelI11Fp32IOFp16WLi140EEv26Group_norm_nhwc_fwd_params:
	.zero		688


//--------------------- .nv.constant0._Z32group_norm_nhwc_fwd_scale_kernelI11Fp32IOFp16WLi160EEv26Group_norm_nhwc_fwd_params --------------------------
	.section	.nv.constant0._Z32group_norm_nhwc_fwd_scale_kernelI11Fp32IOFp16WLi160EEv26Group_norm_nhwc_fwd_params,"a",@progbits
	.sectionflags	@""
	.align	4
.nv.constant0._Z32group_norm_nhwc_fwd_scale_kernelI11Fp32IOFp16WLi160EEv26Group_norm_nhwc_fwd_params:
	.zero		688


//--------------------- .nv.constant0._Z32group_norm_nhwc_fwd_scale_kernelI11Bf16IOFp32WLi196EEv26Group_norm_nhwc_fwd_params --------------------------
	.section	.nv.constant0._Z32group_norm_nhwc_fwd_scale_kernelI11Bf16IOFp32WLi196EEv26Group_norm_nhwc_fwd_params,"a",@progbits
	.sectionflags	@""
	.align	4
.nv.constant0._Z32group_norm_nhwc_fwd_scale_kernelI11Bf16IOFp32WLi196EEv26Group_norm_nhwc_fwd_params:
	.zero		688


//--------------------- .nv.constant0._Z32group_norm_nhwc_fwd_scale_kernelI11Bf16IOFp32WLi168EEv26Group_norm_nhwc_fwd_params --------------------------
	.section	.nv.constant0._Z32group_norm_nhwc_fwd_scale_kernelI11Bf16IOFp32WLi168EEv26Group_norm_nhwc_fwd_params,"a",@progbits
	.sectionflags	@""
	.align	4
.nv.constant0._Z32group_norm_nhwc_fwd_scale_kernelI11Bf16IOFp32WLi168EEv26Group_norm_nhwc_fwd_params:
	.zero		688


//--------------------- .nv.constant0._Z32group_norm_nhwc_fwd_scale_kernelI11Bf16IOFp32WLi64EEv26Group_norm_nhwc_fwd_params --------------------------
	.section	.nv.constant0._Z32group_norm_nhwc_fwd_scale_kernelI11Bf16IOFp32WLi64EEv26Group_norm_nhwc_fwd_params,"a",@progbits
	.sectionflags	@""
	.align	4
.nv.constant0._Z32group_norm_nhwc_fwd_scale_kernelI11Bf16IOFp32WLi64EEv26Group_norm_nhwc_fwd_params:
	.zero		688


//--------------------- .nv.constant0._Z32group_norm_nhwc_fwd_scale_kernelI11Bf16IOFp32WLi128EEv26Group_norm_nhwc_fwd_params --------------------------
	.section	.nv.constant0._Z32group_norm_nhwc_fwd_scale_kernelI11Bf16IOFp32WLi128EEv26Group_norm_nhwc_fwd_params,"a",@progbits
	.sectionflags	@""
	.align	4
.nv.constant0._Z32group_norm_nhwc_fwd_scale_kernelI11Bf16IOFp32WLi128EEv26Group_norm_nhwc_fwd_params:
	.zero		688


//--------------------- .nv.constant0._Z32group_norm_nhwc_fwd_scale_kernelI11Bf16IOFp32WLi192EEv26Group_norm_nhwc_fwd_params --------------------------
	.section	.nv.constant0._Z32group_norm_nhwc_fwd_scale_kernelI11Bf16IOFp32WLi192EEv26Group_norm_nhwc_fwd_params,"a",@progbits
	.sectionflags	@""
	.align	4
.nv.constant0._Z32group_norm_nhwc_fwd_scale_kernelI11Bf16IOFp32WLi192EEv26Group_norm_nhwc_fwd_params:
	.zero		688


//--------------------- .nv.constant0._Z32group_norm_nhwc_fwd_scale_kernelI11Bf16IOFp32WLi448EEv26Group_norm_nhwc_fwd_params --------------------------
	.section	.nv.constant0._Z32group_norm_nhwc_fwd_scale_kernelI11Bf16IOFp32WLi448EEv26Group_norm_nhwc_fwd_params,"a",@progbits
	.sectionflags	@""
	.align	4
.nv.constant0._Z32group_norm_nhwc_fwd_scale_kernelI11Bf16IOFp32WLi448EEv26Group_norm_nhwc_fwd_params:
	.zero		688


//--------------------- .nv.constant0._Z32group_norm_nhwc_fwd_scale_kernelI11Bf16IOFp32WLi256EEv26Group_norm_nhwc_fwd_params --------------------------
	.section	.nv.constant0._Z32group_norm_nhwc_fwd_scale_kernelI11Bf16IOFp32WLi256EEv26Group_norm_nhwc_fwd_params,"a",@progbits
	.sectionflags	@""
	.align	4
.nv.constant0._Z32group_norm_nhwc_fwd_scale_kernelI11Bf16IOFp32WLi256EEv26Group_norm_nhwc_fwd_params:
	.zero		688


//--------------------- .nv.constant0._Z32group_norm_nhwc_fwd_scale_kernelI11Bf16IOFp32WLi120EEv26Group_norm_nhwc_fwd_params --------------------------
	.section	.nv.constant0._Z32group_norm_nhwc_fwd_scale_kernelI11Bf16IOFp32WLi120EEv26Group_norm_nhwc_fwd_params,"a",@progbits
	.sectionflags	@""
	.align	4
.nv.constant0._Z32group_norm_nhwc_fwd_scale_kernelI11Bf16IOFp32WLi120EEv26Group_norm_nhwc_fwd_params:
	.zero		688


//--------------------- .nv.constant0._Z32group_norm_nhwc_fwd_scale_kernelI11Bf16IOFp32WLi140EEv26Group_norm_nhwc_fwd_params --------------------------
	.section	.nv.constant0._Z32group_norm_nhwc_fwd_scale_kernelI11Bf16IOFp32WLi140EEv26Group_norm_nhwc_fwd_params,"a",@progbits
	.sectionflags	@""
	.align	4
.nv.constant0._Z32group_norm_nhwc_fwd_scale_kernelI11Bf16IOFp32WLi140EEv26Group_norm_nhwc_fwd_params:
	.zero		688


//--------------------- .nv.constant0._Z32group_norm_nhwc_fwd_scale_kernelI11Bf16IOFp32WLi160EEv26Group_norm_nhwc_fwd_params --------------------------
	.section	.nv.constant0._Z32group_norm_nhwc_fwd_scale_kernelI11Bf16IOFp32WLi160EEv26Group_norm_nhwc_fwd_params,"a",@progbits
	.sectionflags	@""
	.align	4
.nv.constant0._Z32group_norm_nhwc_fwd_scale_kernelI11Bf16IOFp32WLi160EEv26Group_norm_nhwc_fwd_params:
	.zero		688


//--------------------- .nv.constant0._Z32group_norm_nhwc_fwd_scale_kernelI11Bf16IOBf16WLi196EEv26Group_norm_nhwc_fwd_params --------------------------
	.section	.nv.constant0._Z32group_norm_nhwc_fwd_scale_kernelI11Bf16IOBf16WLi196EEv26Group_norm_nhwc_fwd_params,"a",@progbits
	.sectionflags	@""
	.align	4
.nv.constant0._Z32group_norm_nhwc_fwd_scale_kernelI11Bf16IOBf16WLi196EEv26Group_norm_nhwc_fwd_params:
	.zero		688


//--------------------- .nv.constant0._Z32group_norm_nhwc_fwd_scale_kernelI11Bf16IOBf16WLi168EEv26Group_norm_nhwc_fwd_params --------------------------
	.section	.nv.constant0._Z32group_norm_nhwc_fwd_scale_kernelI11Bf16IOBf16WLi168EEv26Group_norm_nhwc_fwd_params,"a",@progbits
	.sectionflags	@""
	.align	4
.nv.constant0._Z32group_norm_nhwc_fwd_scale_kernelI11Bf16IOBf16WLi168EEv26Group_norm_nhwc_fwd_params:
	.zero		688


//--------------------- .nv.constant0._Z32group_norm_nhwc_fwd_scale_kernelI11Bf16IOBf16WLi64EEv26Group_norm_nhwc_fwd_params --------------------------
	.section	.nv.constant0._Z32group_norm_nhwc_fwd_scale_kernelI11Bf16IOBf16WLi64EEv26Group_norm_nhwc_fwd_params,"a",@progbits
	.sectionflags	@""
	.align	4
.nv.constant0._Z32group_norm_nhwc_fwd_scale_kernelI11Bf16IOBf16WLi64EEv26Group_norm_nhwc_fwd_params:
	.zero		688


//--------------------- .nv.constant0._Z32group_norm_nhwc_fwd_scale_kernelI11Bf16IOBf16WLi128EEv26Group_norm_nhwc_fwd_params --------------------------
	.section	.nv.constant0._Z32group_norm_nhwc_fwd_scale_kernelI11Bf16IOBf16WLi128EEv26Group_norm_nhwc_fwd_params,"a",@progbits
	.sectionflags	@""
	.align	4
.nv.constant0._Z32group_norm_nhwc_fwd_scale_kernelI11Bf16IOBf16WLi128EEv26Group_norm_nhwc_fwd_params:
	.zero		688


//--------------------- .nv.constant0._Z32group_norm_nhwc_fwd_scale_kernelI11Bf16IOBf16WLi192EEv26Group_norm_nhwc_fwd_params --------------------------
	.section	.nv.constant0._Z32group_norm_nhwc_fwd_scale_kernelI11Bf16IOBf16WLi192EEv26Group_norm_nhwc_fwd_params,"a",@progbits
	.sectionflags	@""
	.align	4
.nv.constant0._Z32group_norm_nhwc_fwd_scale_kernelI11Bf16IOBf16WLi192EEv26Group_norm_nhwc_fwd_params:
	.zero		688


//--------------------- .nv.constant0._Z32group_norm_nhwc_fwd_scale_kernelI11Bf16IOBf16WLi448EEv26Group_norm_nhwc_fwd_params --------------------------
	.section	.nv.constant0._Z32group_norm_nhwc_fwd_scale_kernelI11Bf16IOBf16WLi448EEv26Group_norm_nhwc_fwd_params,"a",@progbits
	.sectionflags	@""
	.align	4
.nv.constant0._Z32group_norm_nhwc_fwd_scale_kernelI11Bf16IOBf16WLi448EEv26Group_norm_nhwc_fwd_params:
	.zero		688


//--------------------- .nv.constant0._Z32group_norm_nhwc_fwd_scale_kernelI11Bf16IOBf16WLi256EEv26Group_norm_nhwc_fwd_params --------------------------
	.section	.nv.constant0._Z32group_norm_nhwc_fwd_scale_kernelI11Bf16IOBf16WLi256EEv26Group_norm_nhwc_fwd_params,"a",@progbits
	.sectionflags	@""
	.align	4
.nv.constant0._Z32group_norm_nhwc_fwd_scale_kernelI11Bf16IOBf16WLi256EEv26Group_norm_nhwc_fwd_params:
	.zero		688


//--------------------- .nv.constant0._Z32group_norm_nhwc_fwd_scale_kernelI11Bf16IOBf16WLi120EEv26Group_norm_nhwc_fwd_params --------------------------
	.section	.nv.constant0._Z32group_norm_nhwc_fwd_scale_kernelI11Bf16IOBf16WLi120EEv26Group_norm_nhwc_fwd_params,"a",@progbits
	.sectionflags	@""
	.align	4
.nv.constant0._Z32group_norm_nhwc_fwd_scale_kernelI11Bf16IOBf16WLi120EEv26Group_norm_nhwc_fwd_params:
	.zero		688


//--------------------- .nv.constant0._Z32group_norm_nhwc_fwd_scale_kernelI11Bf16IOBf16WLi140EEv26Group_norm_nhwc_fwd_params --------------------------
	.section	.nv.constant0._Z32group_norm_nhwc_fwd_scale_kernelI11Bf16IOBf16WLi140EEv26Group_norm_nhwc_fwd_params,"a",@progbits
	.sectionflags	@""
	.align	4
.nv.constant0._Z32group_norm_nhwc_fwd_scale_kernelI11Bf16IOBf16WLi140EEv26Group_norm_nhwc_fwd_params:
	.zero		688


//--------------------- .nv.constant0._Z32group_norm_nhwc_fwd_scale_kernelI11Bf16IOBf16WLi160EEv26Group_norm_nhwc_fwd_params --------------------------
	.section	.nv.constant0._Z32group_norm_nhwc_fwd_scale_kernelI11Bf16IOBf16WLi160EEv26Group_norm_nhwc_fwd_params,"a",@progbits
	.sectionflags	@""
	.align	4
.nv.constant0._Z32group_norm_nhwc_fwd_scale_kernelI11Bf16IOBf16WLi160EEv26Group_norm_nhwc_fwd_params:
	.zero		688


//--------------------- .nv.constant0._Z32group_norm_nhwc_fwd_scale_kernelI11Bf16IOFp16WLi196EEv26Group_norm_nhwc_fwd_params --------------------------
	.section	.nv.constant0._Z32group_norm_nhwc_fwd_scale_kernelI11Bf16IOFp16WLi196EEv26Group_norm_nhwc_fwd_params,"a",@progbits
	.sectionflags	@""
	.align	4
.nv.constant0._Z32group_norm_nhwc_fwd_scale_kernelI11Bf16IOFp16WLi196EEv26Group_norm_nhwc_fwd_params:
	.zero		688


//--------------------- .nv.constant0._Z32group_norm_nhwc_fwd_scale_kernelI11Bf16IOFp16WLi168EEv26Group_norm_nhwc_fwd_params --------------------------
	.section	.nv.constant0._Z32group_norm_nhwc_fwd_scale_kernelI11Bf16IOFp16WLi168EEv26Group_norm_nhwc_fwd_params,"a",@progbits
	.sectionflags	@""
	.align	4
.nv.constant0._Z32group_norm_nhwc_fwd_scale_kernelI11Bf16IOFp16WLi168EEv26Group_norm_nhwc_fwd_params:
	.zero		688


//--------------------- .nv.constant0._Z32group_norm_nhwc_fwd_scale_kernelI11Bf16IOFp16WLi64EEv26Group_norm_nhwc_fwd_params --------------------------
	.section	.nv.constant0._Z32group_norm_nhwc_fwd_scale_kernelI11Bf16IOFp16WLi64EEv26Group_norm_nhwc_fwd_params,"a",@progbits
	.sectionflags	@""
	.align	4
.nv.constant0._Z32group_norm_nhwc_fwd_scale_kernelI11Bf16IOFp16WLi64EEv26Group_norm_nhwc_fwd_params:
	.zero		688


//--------------------- .nv.constant0._Z32group_norm_nhwc_fwd_scale_kernelI11Bf16IOFp16WLi128EEv26Group_norm_nhwc_fwd_params --------------------------
	.section	.nv.constant0._Z32group_norm_nhwc_fwd_scale_kernelI11Bf16IOFp16WLi128EEv26Group_norm_nhwc_fwd_params,"a",@progbits
	.sectionflags	@""
	.align	4
.nv.constant0._Z32group_norm_nhwc_fwd_scale_kernelI11Bf16IOFp16WLi128EEv26Group_norm_nhwc_fwd_params:
	.zero		688


//--------------------- .nv.constant0._Z32group_norm_nhwc_fwd_scale_kernelI11Bf16IOFp16WLi192EEv26Group_norm_nhwc_fwd_params --------------------------
	.section	.nv.constant0._Z32group_norm_nhwc_fwd_scale_kernelI11Bf16IOFp16WLi192EEv26Group_norm_nhwc_fwd_params,"a",@progbits
	.sectionflags	@""
	.align	4
.nv.constant0._Z32group_norm_nhwc_fwd_scale_kernelI11Bf16IOFp16WLi192EEv26Group_norm_nhwc_fwd_params:
	.zero		688


//--------------------- .nv.constant0._Z32group_norm_nhwc_fwd_scale_kernelI11Bf16IOFp16WLi448EEv26Group_norm_nhwc_fwd_params --------------------------
	.section	.nv.constant0._Z32group_norm_nhwc_fwd_scale_kernelI11Bf16IOFp16WLi448EEv26Group_norm_nhwc_fwd_params,"a",@progbits
	.sectionflags	@""
	.align	4
.nv.constant0._Z32group_norm_nhwc_fwd_scale_kernelI11Bf16IOFp16WLi448EEv26Group_norm_nhwc_fwd_params:
	.zero		688


//--------------------- .nv.constant0._Z32group_norm_nhwc_fwd_scale_kernelI11Bf16IOFp16WLi256EEv26Group_norm_nhwc_fwd_params --------------------------
	.section	.nv.constant0._Z32group_norm_nhwc_fwd_scale_kernelI11Bf16IOFp16WLi256EEv26Group_norm_nhwc_fwd_params,"a",@progbits
	.sectionflags	@""
	.align	4
.nv.constant0._Z32group_norm_nhwc_fwd_scale_kernelI11Bf16IOFp16WLi256EEv26Group_norm_nhwc_fwd_params:
	.zero		688


//--------------------- .nv.constant0._Z32group_norm_nhwc_fwd_scale_kernelI11Bf16IOFp16WLi120EEv26Group_norm_nhwc_fwd_params --------------------------
	.section	.nv.constant0._Z32group_norm_nhwc_fwd_scale_kernelI11Bf16IOFp16WLi120EEv26Group_norm_nhwc_fwd_params,"a",@progbits
	.sectionflags	@""
	.align	4
.nv.constant0._Z32group_norm_nhwc_fwd_scale_kernelI11Bf16IOFp16WLi120EEv26Group_norm_nhwc_fwd_params:
	.zero		688


//--------------------- .nv.constant0._Z32group_norm_nhwc_fwd_scale_kernelI11Bf16IOFp16WLi140EEv26Group_norm_nhwc_fwd_params --------------------------
	.section	.nv.constant0._Z32group_norm_nhwc_fwd_scale_kernelI11Bf16IOFp16WLi140EEv26Group_norm_nhwc_fwd_params,"a",@progbits
	.sectionflags	@""
	.align	4
.nv.constant0._Z32group_norm_nhwc_fwd_scale_kernelI11Bf16IOFp16WLi140EEv26Group_norm_nhwc_fwd_params:
	.zero		688


//--------------------- .nv.constant0._Z32group_norm_nhwc_fwd_scale_kernelI11Bf16IOFp16WLi160EEv26Group_norm_nhwc_fwd_params --------------------------
	.section	.nv.constant0._Z32group_norm_nhwc_fwd_scale_kernelI11Bf16IOFp16WLi160EEv26Group_norm_nhwc_fwd_params,"a",@progbits
	.sectionflags	@""
	.align	4
.nv.constant0._Z32group_norm_nhwc_fwd_scale_kernelI11Bf16IOFp16WLi160EEv26Group_norm_nhwc_fwd_params:
	.zero		688


//--------------------- .nv.constant0._Z32group_norm_nhwc_fwd_scale_kernelI11Fp16IOFp32WLi196EEv26Group_norm_nhwc_fwd_params --------------------------
	.section	.nv.constant0._Z32group_norm_nhwc_fwd_scale_kernelI11Fp16IOFp32WLi196EEv26Group_norm_nhwc_fwd_params,"a",@progbits
	.sectionflags	@""
	.align	4
.nv.constant0._Z32group_norm_nhwc_fwd_scale_kernelI11Fp16IOFp32WLi196EEv26Group_norm_nhwc_fwd_params:
	.zero		688


//--------------------- .nv.constant0._Z32group_norm_nhwc_fwd_scale_kernelI11Fp16IOFp32WLi168EEv26Group_norm_nhwc_fwd_params --------------------------
	.section	.nv.constant0._Z32group_norm_nhwc_fwd_scale_kernelI11Fp16IOFp32WLi168EEv26Group_norm_nhwc_fwd_params,"a",@progbits
	.sectionflags	@""
	.align	4
.nv.constant0._Z32group_norm_nhwc_fwd_scale_kernelI11Fp16IOFp32WLi168EEv26Group_norm_nhwc_fwd_params:
	.zero		688


//--------------------- .nv.constant0._Z32group_norm_nhwc_fwd_scale_kernelI11Fp16IOFp32WLi64EEv26Group_norm_nhwc_fwd_params --------------------------
	.section	.nv.constant0._Z32group_norm_nhwc_fwd_scale_kernelI11Fp16IOFp32WLi64EEv26Group_norm_nhwc_fwd_params,"a",@progbits
	.sectionflags	@""
	.align	4
.nv.constant0._Z32group_norm_nhwc_fwd_scale_kernelI11Fp16IOFp32WLi64EEv26Group_norm_nhwc_fwd_params:
	.zero		688


//--------------------- .nv.constant0._Z32group_norm_nhwc_fwd_scale_kernelI11Fp16IOFp32WLi128EEv26Group_norm_nhwc_fwd_params --------------------------
	.section	.nv.constant0._Z32group_norm_nhwc_fwd_scale_kernelI11Fp16IOFp32WLi128EEv26Group_norm_nhwc_fwd_params,"a",@progbits
	.sectionflags	@""
	.align	4
.nv.constant0._Z32group_norm_nhwc_fwd_scale_kernelI11Fp16IOFp32WLi128EEv26Group_norm_nhwc_fwd_params:
	.zero		688


//--------------------- .nv.constant0._Z32group_norm_nhwc_fwd_scale_kernelI11Fp16IOFp32WLi192EEv26Group_norm_nhwc_fwd_params --------------------------
	.section	.nv.constant0._Z32group_norm_nhwc_fwd_scale_kernelI11Fp16IOFp32WLi192EEv26Group_norm_nhwc_fwd_params,"a",@progbits
	.sectionflags	@""
	.align	4
.nv.constant0._Z32group_norm_nhwc_fwd_scale_kernelI11Fp16IOFp32WLi192EEv26Group_norm_nhwc_fwd_params:
	.zero		688


//--------------------- .nv.constant0._Z32group_norm_nhwc_fwd_scale_kernelI11Fp16IOFp32WLi448EEv26Group_norm_nhwc_fwd_params --------------------------
	.section	.nv.constant0._Z32group_norm_nhwc_fwd_scale_kernelI11Fp16IOFp32WLi448EEv26Group_norm_nhwc_fwd_params,"a",@progbits
	.sectionflags	@""
	.align	4
.nv.constant0._Z32group_norm_nhwc_fwd_scale_kernelI11Fp16IOFp32WLi448EEv26Group_norm_nhwc_fwd_params:
	.zero		688


//--------------------- .nv.constant0._Z32group_norm_nhwc_fwd_scale_kernelI11Fp16IOFp32WLi256EEv26Group_norm_nhwc_fwd_params --------------------------
	.section	.nv.constant0._Z32group_norm_nhwc_fwd_scale_kernelI11Fp16IOFp32WLi256EEv26Group_norm_nhwc_fwd_params,"a",@progbits
	.sectionflags	@""
	.align	4
.nv.constant0._Z32group_norm_nhwc_fwd_scale_kernelI11Fp16IOFp32WLi256EEv26Group_norm_nhwc_fwd_params:
	.zero		688


//--------------------- .nv.constant0._Z32group_norm_nhwc_fwd_scale_kernelI11Fp16IOFp32WLi120EEv26Group_norm_nhwc_fwd_params --------------------------
	.section	.nv.constant0._Z32group_norm_nhwc_fwd_scale_kernelI11Fp16IOFp32WLi120EEv26Group_norm_nhwc_fwd_params,"a",@progbits
	.sectionflags	@""
	.align	4
.nv.constant0._Z32group_norm_nhwc_fwd_scale_kernelI11Fp16IOFp32WLi120EEv26Group_norm_nhwc_fwd_params:
	.zero		688


//--------------------- .nv.constant0._Z32group_norm_nhwc_fwd_scale_kernelI11Fp16IOFp32WLi140EEv26Group_norm_nhwc_fwd_params --------------------------
	.section	.nv.constant0._Z32group_norm_nhwc_fwd_scale_kernelI11Fp16IOFp32WLi140EEv26Group_norm_nhwc_fwd_params,"a",@progbits
	.sectionflags	@""
	.align	4
.nv.constant0._Z32group_norm_nhwc_fwd_scale_kernelI11Fp16IOFp32WLi140EEv26Group_norm_nhwc_fwd_params:
	.zero		688


//--------------------- .nv.constant0._Z32group_norm_nhwc_fwd_scale_kernelI11Fp16IOFp32WLi160EEv26Group_norm_nhwc_fwd_params --------------------------
	.section	.nv.constant0._Z32group_norm_nhwc_fwd_scale_kernelI11Fp16IOFp32WLi160EEv26Group_norm_nhwc_fwd_params,"a",@progbits
	.sectionflags	@""
	.align	4
.nv.constant0._Z32group_norm_nhwc_fwd_scale_kernelI11Fp16IOFp32WLi160EEv26Group_norm_nhwc_fwd_params:
	.zero		688


//--------------------- .nv.constant0._Z32group_norm_nhwc_fwd_scale_kernelI11Fp16IOBf16WLi196EEv26Group_norm_nhwc_fwd_params --------------------------
	.section	.nv.constant0._Z32group_norm_nhwc_fwd_scale_kernelI11Fp16IOBf16WLi196EEv26Group_norm_nhwc_fwd_params,"a",@progbits
	.sectionflags	@""
	.align	4
.nv.constant0._Z32group_norm_nhwc_fwd_scale_kernelI11Fp16IOBf16WLi196EEv26Group_norm_nhwc_fwd_params:
	.zero		688


//--------------------- .nv.constant0._Z32group_norm_nhwc_fwd_scale_kernelI11Fp16IOBf16WLi168EEv26Group_norm_nhwc_fwd_params --------------------------
	.section	.nv.constant0._Z32group_norm_nhwc_fwd_scale_kernelI11Fp16IOBf16WLi168EEv26Group_norm_nhwc_fwd_params,"a",@progbits
	.sectionflags	@""
	.align	4
.nv.constant0._Z32group_norm_nhwc_fwd_scale_kernelI11Fp16IOBf16WLi168EEv26Group_norm_nhwc_fwd_params:
	.zero		688


//--------------------- .nv.constant0._Z32group_norm_nhwc_fwd_scale_kernelI11Fp16IOBf16WLi64EEv26Group_norm_nhwc_fwd_params --------------------------
	.section	.nv.constant0._Z32group_norm_nhwc_fwd_scale_kernelI11Fp16IOBf16WLi64EEv26Group_norm_nhwc_fwd_params,"a",@progbits
	.sectionflags	@""
	.align	4
.nv.constant0._Z32group_norm_nhwc_fwd_scale_kernelI11Fp16IOBf16WLi64EEv26Group_norm_nhwc_fwd_params:
	.zero		688


//--------------------- .nv.constant0._Z32group_norm_nhwc_fwd_scale_kernelI11Fp16IOBf16WLi128EEv26Group_norm_nhwc_fwd_params --------------------------
	.section	.nv.constant0._Z32group_norm_nhwc_fwd_scale_kernelI11Fp16IOBf16WLi128EEv26Group_norm_nhwc_fwd_params,"a",@progbits
	.sectionflags	@""
	.align	4
.nv.constant0._Z32group_norm_nhwc_fwd_scale_kernelI11Fp16IOBf16WLi128EEv26Group_norm_nhwc_fwd_params:
	.zero		688


//--------------------- .nv.constant0._Z32group_norm_nhwc_fwd_scale_kernelI11Fp16IOBf16WLi192EEv26Group_norm_nhwc_fwd_params --------------------------
	.section	.nv.constant0._Z32group_norm_nhwc_fwd_scale_kernelI11Fp16IOBf16WLi192EEv26Group_norm_nhwc_fwd_params,"a",@progbits
	.sectionflags	@""
	.align	4
.nv.constant0._Z32group_norm_nhwc_fwd_scale_kernelI11Fp16IOBf16WLi192EEv26Group_norm_nhwc_fwd_params:
	.zero		688


//--------------------- .nv.constant0._Z32group_norm_nhwc_fwd_scale_kernelI11Fp16IOBf16WLi448EEv26Group_norm_nhwc_fwd_params --------------------------
	.section	.nv.constant0._Z32group_norm_nhwc_fwd_scale_kernelI11Fp16IOBf16WLi448EEv26Group_norm_nhwc_fwd_params,"a",@progbits
	.sectionflags	@""
	.align	4
.nv.constant0._Z32group_norm_nhwc_fwd_scale_kernelI11Fp16IOBf16WLi448EEv26Group_norm_nhwc_fwd_params:
	.zero		688


//--------------------- .nv.constant0._Z32group_norm_nhwc_fwd_scale_kernelI11Fp16IOBf16WLi256EEv26Group_norm_nhwc_fwd_params --------------------------
	.section	.nv.constant0._Z32group_norm_nhwc_fwd_scale_kernelI11Fp16IOBf16WLi256EEv26Group_norm_nhwc_fwd_params,"a",@progbits
	.sectionflags	@""
	.align	4
.nv.constant0._Z32group_norm_nhwc_fwd_scale_kernelI11Fp16IOBf16WLi256EEv26Group_norm_nhwc_fwd_params:
	.zero		688


//--------------------- .nv.constant0._Z32group_norm_nhwc_fwd_scale_kernelI11Fp16IOBf16WLi120EEv26Group_norm_nhwc_fwd_params --------------------------
	.section	.nv.constant0._Z32group_norm_nhwc_fwd_scale_kernelI11Fp16IOBf16WLi120EEv26Group_norm_nhwc_fwd_params,"a",@progbits
	.sectionflags	@""
	.align	4
.nv.constant0._Z32group_norm_nhwc_fwd_scale_kernelI11Fp16IOBf16WLi120EEv26Group_norm_nhwc_fwd_params:
	.zero		688


//--------------------- .nv.constant0._Z32group_norm_nhwc_fwd_scale_kernelI11Fp16IOBf16WLi140EEv26Group_norm_nhwc_fwd_params --------------------------
	.section	.nv.constant0._Z32group_norm_nhwc_fwd_scale_kernelI11Fp16IOBf16WLi140EEv26Group_norm_nhwc_fwd_params,"a",@progbits
	.sectionflags	@""
	.align	4
.nv.constant0._Z32group_norm_nhwc_fwd_scale_kernelI11Fp16IOBf16WLi140EEv26Group_norm_nhwc_fwd_params:
	.zero		688


//--------------------- .nv.constant0._Z32group_norm_nhwc_fwd_scale_kernelI11Fp16IOBf16WLi160EEv26Group_norm_nhwc_fwd_params --------------------------
	.section	.nv.constant0._Z32group_norm_nhwc_fwd_scale_kernelI11Fp16IOBf16WLi160EEv26Group_norm_nhwc_fwd_params,"a",@progbits
	.sectionflags	@""
	.align	4
.nv.constant0._Z32group_norm_nhwc_fwd_scale_kernelI11Fp16IOBf16WLi160EEv26Group_norm_nhwc_fwd_params:
	.zero		688


//--------------------- .nv.constant0._Z32group_norm_nhwc_fwd_scale_kernelI11Fp16IOFp16WLi196EEv26Group_norm_nhwc_fwd_params --------------------------
	.section	.nv.constant0._Z32group_norm_nhwc_fwd_scale_kernelI11Fp16IOFp16WLi196EEv26Group_norm_nhwc_fwd_params,"a",@progbits
	.sectionflags	@""
	.align	4
.nv.constant0._Z32group_norm_nhwc_fwd_scale_kernelI11Fp16IOFp16WLi196EEv26Group_norm_nhwc_fwd_params:
	.zero		688


//--------------------- .nv.constant0._Z32group_norm_nhwc_fwd_scale_kernelI11Fp16IOFp16WLi168EEv26Group_norm_nhwc_fwd_params --------------------------
	.section	.nv.constant0._Z32group_norm_nhwc_fwd_scale_kernelI11Fp16IOFp16WLi168EEv26Group_norm_nhwc_fwd_params,"a",@progbits
	.sectionflags	@""
	.align	4
.nv.constant0._Z32group_norm_nhwc_fwd_scale_kernelI11Fp16IOFp16WLi168EEv26Group_norm_nhwc_fwd_params:
	.zero		688


//--------------------- .nv.constant0._Z32group_norm_nhwc_fwd_scale_kernelI11Fp16IOFp16WLi64EEv26Group_norm_nhwc_fwd_params --------------------------
	.section	.nv.constant0._Z32group_norm_nhwc_fwd_scale_kernelI11Fp16IOFp16WLi64EEv26Group_norm_nhwc_fwd_params,"a",@progbits
	.sectionflags	@""
	.align	4
.nv.constant0._Z32group_norm_nhwc_fwd_scale_kernelI11Fp16IOFp16WLi64EEv26Group_norm_nhwc_fwd_params:
	.zero		688


//--------------------- .nv.constant0._Z32group_norm_nhwc_fwd_scale_kernelI11Fp16IOFp16WLi128EEv26Group_norm_nhwc_fwd_params --------------------------
	.section	.nv.constant0._Z32group_norm_nhwc_fwd_scale_kernelI11Fp16IOFp16WLi128EEv26Group_norm_nhwc_fwd_params,"a",@progbits
	.sectionflags	@""
	.align	4
.nv.constant0._Z32group_norm_nhwc_fwd_scale_kernelI11Fp16IOFp16WLi128EEv26Group_norm_nhwc_fwd_params:
	.zero		688


//--------------------- .nv.constant0._Z32group_norm_nhwc_fwd_scale_kernelI11Fp16IOFp16WLi192EEv26Group_norm_nhwc_fwd_params --------------------------
	.section	.nv.constant0._Z32group_norm_nhwc_fwd_scale_kernelI11Fp16IOFp16WLi192EEv26Group_norm_nhwc_fwd_params,"a",@progbits
	.sectionflags	@""
	.align	4
.nv.constant0._Z32group_norm_nhwc_fwd_scale_kernelI11Fp16IOFp16WLi192EEv26Group_norm_nhwc_fwd_params:
	.zero		688


//--------------------- .nv.constant0._Z32group_norm_nhwc_fwd_scale_kernelI11Fp16IOFp16WLi448EEv26Group_norm_nhwc_fwd_params --------------------------
	.section	.nv.constant0._Z32group_norm_nhwc_fwd_scale_kernelI11Fp16IOFp16WLi448EEv26Group_norm_nhwc_fwd_params,"a",@progbits
	.sectionflags	@""
	.align	4
.nv.constant0._Z32group_norm_nhwc_fwd_scale_kernelI11Fp16IOFp16WLi448EEv26Group_norm_nhwc_fwd_params:
	.zero		688


//--------------------- .nv.constant0._Z32group_norm_nhwc_fwd_scale_kernelI11Fp16IOFp16WLi256EEv26Group_norm_nhwc_fwd_params --------------------------
	.section	.nv.constant0._Z32group_norm_nhwc_fwd_scale_kernelI11Fp16IOFp16WLi256EEv26Group_norm_nhwc_fwd_params,"a",@progbits
	.sectionflags	@""
	.align	4
.nv.constant0._Z32group_norm_nhwc_fwd_scale_kernelI11Fp16IOFp16WLi256EEv26Group_norm_nhwc_fwd_params:
	.zero		688


//--------------------- .nv.constant0._Z32group_norm_nhwc_fwd_scale_kernelI11Fp16IOFp16WLi120EEv26Group_norm_nhwc_fwd_params --------------------------
	.section	.nv.constant0._Z32group_norm_nhwc_fwd_scale_kernelI11Fp16IOFp16WLi120EEv26Group_norm_nhwc_fwd_params,"a",@progbits
	.sectionflags	@""
	.align	4
.nv.constant0._Z32group_norm_nhwc_fwd_scale_kernelI11Fp16IOFp16WLi120EEv26Group_norm_nhwc_fwd_params:
	.zero		688


//--------------------- .nv.constant0._Z32group_norm_nhwc_fwd_scale_kernelI11Fp16IOFp16WLi140EEv26Group_norm_nhwc_fwd_params --------------------------
	.section	.nv.constant0._Z32group_norm_nhwc_fwd_scale_kernelI11Fp16IOFp16WLi140EEv26Group_norm_nhwc_fwd_params,"a",@progbits
	.sectionflags	@""
	.align	4
.nv.constant0._Z32group_norm_nhwc_fwd_scale_kernelI11Fp16IOFp16WLi140EEv26Group_norm_nhwc_fwd_params:
	.zero		688


//--------------------- .nv.constant0._Z32group_norm_nhwc_fwd_scale_kernelI11Fp16IOFp16WLi160EEv26Group_norm_nhwc_fwd_params --------------------------
	.section	.nv.constant0._Z32group_norm_nhwc_fwd_scale_kernelI11Fp16IOFp16WLi160EEv26Group_norm_nhwc_fwd_params,"a",@progbits
	.sectionflags	@""
	.align	4
.nv.constant0._Z32group_norm_nhwc_fwd_scale_kernelI11Fp16IOFp16WLi160EEv26Group_norm_nhwc_fwd_params:
	.zero		688


//--------------------- .nv.constant0._Z30group_norm_nhwc_fwd_sum_kernelI11Fp32IOFp32WLi196EEv26Group_norm_nhwc_fwd_params --------------------------
	.section	.nv.constant0._Z30group_norm_nhwc_fwd_sum_kernelI11Fp32IOFp32WLi196EEv26Group_norm_nhwc_fwd_params,"a",@progbits
	.sectionflags	@""
	.align	4
.nv.constant0._Z30group_norm_nhwc_fwd_sum_kernelI11Fp32IOFp32WLi196EEv26Group_norm_nhwc_fwd_params:
	.zero		688


//--------------------- .nv.constant0._Z30group_norm_nhwc_fwd_sum_kernelI11Fp32IOFp32WLi168EEv26Group_norm_nhwc_fwd_params --------------------------
	.section	.nv.constant0._Z30group_norm_nhwc_fwd_sum_kernelI11Fp32IOFp32WLi168EEv26Group_norm_nhwc_fwd_params,"a",@progbits
	.sectionflags	@""
	.align	4
.nv.constant0._Z30group_norm_nhwc_fwd_sum_kernelI11Fp32IOFp32WLi168EEv26Group_norm_nhwc_fwd_params:
	.zero		688


//--------------------- .nv.constant0._Z30group_norm_nhwc_fwd_sum_kernelI11Fp32IOFp32WLi64EEv26Group_norm_nhwc_fwd_params --------------------------
	.section	.nv.constant0._Z30group_norm_nhwc_fwd_sum_kernelI11Fp32IOFp32WLi64EEv26Group_norm_nhwc_fwd_params,"a",@progbits
	.sectionflags	@""
	.align	4
.nv.constant0._Z30group_norm_nhwc_fwd_sum_kernelI11Fp32IOFp32WLi64EEv26Group_norm_nhwc_fwd_params:
	.zero		688


//--------------------- .nv.constant0._Z30group_norm_nhwc_fwd_sum_kernelI11Fp32IOFp32WLi128EEv26Group_norm_nhwc_fwd_params --------------------------
	.section	.nv.constant0._Z30group_norm_nhwc_fwd_sum_kernelI11Fp32IOFp32WLi128EEv26Group_norm_nhwc_fwd_params,"a",@progbits
	.sectionflags	@""
	.align	4
.nv.constant0._Z30group_norm_nhwc_fwd_sum_kernelI11Fp32IOFp32WLi128EEv26Group_norm_nhwc_fwd_params:
	.zero		688


//--------------------- .nv.constant0._Z30group_norm_nhwc_fwd_sum_kernelI11Fp32IOFp32WLi192EEv26Group_norm_nhwc_fwd_params --------------------------
	.section	.nv.constant0._Z30group_norm_nhwc_fwd_sum_kernelI11Fp32IOFp32WLi192EEv26Group_norm_nhwc_fwd_params,"a",@progbits
	.sectionflags	@""
	.align	4
.nv.constant0._Z30group_norm_nhwc_fwd_sum_kernelI11Fp32IOFp32WLi192EEv26Group_norm_nhwc_fwd_params:
	.zero		688


//--------------------- .nv.constant0._Z30group_norm_nhwc_fwd_sum_kernelI11Fp32IOFp32WLi448EEv26Group_norm_nhwc_fwd_params --------------------------
	.section	.nv.constant0._Z30group_norm_nhwc_fwd_sum_kernelI11Fp32IOFp32WLi448EEv26Group_norm_nhwc_fwd_params,"a",@progbits
	.sectionflags	@""
	.align	4
.nv.constant0._Z30group_norm_nhwc_fwd_sum_kernelI11Fp32IOFp32WLi448EEv26Group_norm_nhwc_fwd_params:
	.zero		688


//--------------------- .nv.constant0._Z30group_norm_nhwc_fwd_sum_kernelI11Fp32IOFp32WLi256EEv26Group_norm_nhwc_fwd_params --------------------------
	.section	.nv.constant0._Z30group_norm_nhwc_fwd_sum_kernelI11Fp32IOFp32WLi256EEv26Group_norm_nhwc_fwd_params,"a",@progbits
	.sectionflags	@""
	.align	4
.nv.constant0._Z30group_norm_nhwc_fwd_sum_kernelI11Fp32IOFp32WLi256EEv26Group_norm_nhwc_fwd_params:
	.zero		688


//--------------------- .nv.constant0._Z30group_norm_nhwc_fwd_sum_kernelI11Fp32IOFp32WLi120EEv26Group_norm_nhwc_fwd_params --------------------------
	.section	.nv.constant0._Z30group_norm_nhwc_fwd_sum_kernelI11Fp32IOFp32WLi120EEv26Group_norm_nhwc_fwd_params,"a",@progbits
	.sectionflags	@""
	.align	4
.nv.constant0._Z30group_norm_nhwc_fwd_sum_kernelI11Fp32IOFp32WLi120EEv26Group_norm_nhwc_fwd_params:
	.zero		688


//--------------------- .nv.constant0._Z30group_norm_nhwc_fwd_sum_kernelI11Fp32IOFp32WLi140EEv26Group_norm_nhwc_fwd_params --------------------------
	.section	.nv.constant0._Z30group_norm_nhwc_fwd_sum_kernelI11Fp32IOFp32WLi140EEv26Group_norm_nhwc_fwd_params,"a",@progbits
	.sectionflags	@""
	.align	4
.nv.constant0._Z30group_norm_nhwc_fwd_sum_kernelI11Fp32IOFp32WLi140EEv26Group_norm_nhwc_fwd_params:
	.zero		688


//--------------------- .nv.constant0._Z30group_norm_nhwc_fwd_sum_kernelI11Fp32IOFp32WLi160EEv26Group_norm_nhwc_fwd_params --------------------------
	.section	.nv.constant0._Z30group_norm_nhwc_fwd_sum_kernelI11Fp32IOFp32WLi160EEv26Group_norm_nhwc_fwd_params,"a",@progbits
	.sectionflags	@""
	.align	4
.nv.constant0._Z30group_norm_nhwc_fwd_sum_kernelI11Fp32IOFp32WLi160EEv26Group_norm_nhwc_fwd_params:
	.zero		688


//--------------------- .nv.constant0._Z30group_norm_nhwc_fwd_sum_kernelI11Fp32IOBf16WLi196EEv26Group_norm_nhwc_fwd_params --------------------------
	.section	.nv.constant0._Z30group_norm_nhwc_fwd_sum_kernelI11Fp32IOBf16WLi196EEv26Group_norm_nhwc_fwd_params,"a",@progbits
	.sectionflags	@""
	.align	4
.nv.constant0._Z30group_norm_nhwc_fwd_sum_kernelI11Fp32IOBf16WLi196EEv26Group_norm_nhwc_fwd_params:
	.zero		688


//--------------------- .nv.constant0._Z30group_norm_nhwc_fwd_sum_kernelI11Fp32IOBf16WLi168EEv26Group_norm_nhwc_fwd_params --------------------------
	.section	.nv.constant0._Z30group_norm_nhwc_fwd_sum_kernelI11Fp32IOBf16WLi168EEv26Group_norm_nhwc_fwd_params,"a",@progbits
	.sectionflags	@""
	.align	4
.nv.constant0._Z30group_norm_nhwc_fwd_sum_kernelI11Fp32IOBf16WLi168EEv26Group_norm_nhwc_fwd_params:
	.zero		688


//--------------------- .nv.constant0._Z30group_norm_nhwc_fwd_sum_kernelI11Fp32IOBf16WLi64EEv26Group_norm_nhwc_fwd_params --------------------------
	.section	.nv.constant0._Z30group_norm_nhwc_fwd_sum_kernelI11Fp32IOBf16WLi64EEv26Group_norm_nhwc_fwd_params,"a",@progbits
	.sectionflags	@""
	.align	4
.nv.constant0._Z30group_norm_nhwc_fwd_sum_kernelI11Fp32IOBf16WLi64EEv26Group_norm_nhwc_fwd_params:
	.zero		688


//--------------------- .nv.constant0._Z30group_norm_nhwc_fwd_sum_kernelI11Fp32IOBf16WLi128EEv26Group_norm_nhwc_fwd_params --------------------------
	.section	.nv.constant0._Z30group_norm_nhwc_fwd_sum_kernelI11Fp32IOBf16WLi128EEv26Group_norm_nhwc_fwd_params,"a",@progbits
	.sectionflags	@""
	.align	4
.nv.constant0._Z30group_norm_nhwc_fwd_sum_kernelI11Fp32IOBf16WLi128EEv26Group_norm_nhwc_fwd_params:
	.zero		688


//--------------------- .nv.constant0._Z30group_norm_nhwc_fwd_sum_kernelI11Fp32IOBf16WLi192EEv26Group_norm_nhwc_fwd_params --------------------------
	.section	.nv.constant0._Z30group_norm_nhwc_fwd_sum_kernelI11Fp32IOBf16WLi192EEv26Group_norm_nhwc_fwd_params,"a",@progbits
	.sectionflags	@""
	.align	4
.nv.constant0._Z30group_norm_nhwc_fwd_sum_kernelI11Fp32IOBf16WLi192EEv26Group_norm_nhwc_fwd_params:
	.zero		688


//--------------------- .nv.constant0._Z30group_norm_nhwc_fwd_sum_kernelI11Fp32IOBf16WLi448EEv26Group_norm_nhwc_fwd_params --------------------------
	.section	.nv.constant0._Z30group_norm_nhwc_fwd_sum_kernelI11Fp32IOBf16WLi448EEv26Group_norm_nhwc_fwd_params,"a",@progbits
	.sectionflags	@""
	.align	4
.nv.constant0._Z30group_norm_nhwc_fwd_sum_kernelI11Fp32IOBf16WLi448EEv26Group_norm_nhwc_fwd_params:
	.zero		688


//--------------------- .nv.constant0._Z30group_norm_nhwc_fwd_sum_kernelI11Fp32IOBf16WLi256EEv26Group_norm_nhwc_fwd_params --------------------------
	.section	.nv.constant0._Z30group_norm_nhwc_fwd_sum_kernelI11Fp32IOBf16WLi256EEv26Group_norm_nhwc_fwd_params,"a",@progbits
	.sectionflags	@""
	.align	4
.nv.constant0._Z30group_norm_nhwc_fwd_sum_kernelI11Fp32IOBf16WLi256EEv26Group_norm_nhwc_fwd_params:
	.zero		688


//--------------------- .nv.constant0._Z30group_norm_nhwc_fwd_sum_kernelI11Fp32IOBf16WLi120EEv26Group_norm_nhwc_fwd_params --------------------------
	.section	.nv.constant0._Z30group_norm_nhwc_fwd_sum_kernelI11Fp32IOBf16WLi120EEv26Group_norm_nhwc_fwd_params,"a",@progbits
	.sectionflags	@""
	.align	4
.nv.constant0._Z30group_norm_nhwc_fwd_sum_kernelI11Fp32IOBf16WLi120EEv26Group_norm_nhwc_fwd_params:
	.zero		688


//--------------------- .nv.constant0._Z30group_norm_nhwc_fwd_sum_kernelI11Fp32IOBf16WLi140EEv26Group_norm_nhwc_fwd_params --------------------------
	.section	.nv.constant0._Z30group_norm_nhwc_fwd_sum_kernelI11Fp32IOBf16WLi140EEv26Group_norm_nhwc_fwd_params,"a",@progbits
	.sectionflags	@""
	.align	4
.nv.constant0._Z30group_norm_nhwc_fwd_sum_kernelI11Fp32IOBf16WLi140EEv26Group_norm_nhwc_fwd_params:
	.zero		688


//--------------------- .nv.constant0._Z30group_norm_nhwc_fwd_sum_kernelI11Fp32IOBf16WLi160EEv26Group_norm_nhwc_fwd_params --------------------------
	.section	.nv.constant0._Z30group_norm_nhwc_fwd_sum_kernelI11Fp32IOBf16WLi160EEv26Group_norm_nhwc_fwd_params,"a",@progbits
	.sectionflags	@""
	.align	4
.nv.constant0._Z30group_norm_nhwc_fwd_sum_kernelI11Fp32IOBf16WLi160EEv26Group_norm_nhwc_fwd_params:
	.zero		688


//--------------------- .nv.constant0._Z30group_norm_nhwc_fwd_sum_kernelI11Fp32IOFp16WLi196EEv26Group_norm_nhwc_fwd_params --------------------------
	.section	.nv.constant0._Z30group_norm_nhwc_fwd_sum_kernelI11Fp32IOFp16WLi196EEv26Group_norm_nhwc_fwd_params,"a",@progbits
	.sectionflags	@""
	.align	4
.nv.constant0._Z30group_norm_nhwc_fwd_sum_kernelI11Fp32IOFp16WLi196EEv26Group_norm_nhwc_fwd_params:
	.zero		688


//--------------------- .nv.constant0._Z30group_norm_nhwc_fwd_sum_kernelI11Fp32IOFp16WLi168EEv26Group_norm_nhwc_fwd_params --------------------------
	.section	.nv.constant0._Z30group_norm_nhwc_fwd_sum_kernelI11Fp32IOFp16WLi168EEv26Group_norm_nhwc_fwd_params,"a",@progbits
	.sectionflags	@""
	.align	4
.nv.constant0._Z30group_norm_nhwc_fwd_sum_kernelI11Fp32IOFp16WLi168EEv26Group_norm_nhwc_fwd_params:
	.zero		688


//--------------------- .nv.constant0._Z30group_norm_nhwc_fwd_sum_kernelI11Fp32IOFp16WLi64EEv26Group_norm_nhwc_fwd_params --------------------------
	.section	.nv.constant0._Z30group_norm_nhwc_fwd_sum_kernelI11Fp32IOFp16WLi64EEv26Group_norm_nhwc_fwd_params,"a",@progbits
	.sectionflags	@""
	.align	4
.nv.constant0._Z30group_norm_nhwc_fwd_sum_kernelI11Fp32IOFp16WLi64EEv26Group_norm_nhwc_fwd_params:
	.zero		688


//--------------------- .nv.constant0._Z30group_norm_nhwc_fwd_sum_kernelI11Fp32IOFp16WLi128EEv26Group_norm_nhwc_fwd_params --------------------------
	.section	.nv.constant0._Z30group_norm_nhwc_fwd_sum_kernelI11Fp32IOFp16WLi128EEv26Group_norm_nhwc_fwd_params,"a",@progbits
	.sectionflags	@""
	.align	4
.nv.constant0._Z30group_norm_nhwc_fwd_sum_kernelI11Fp32IOFp16WLi128EEv26Group_norm_nhwc_fwd_params:
	.zero		688


//--------------------- .nv.constant0._Z30group_norm_nhwc_fwd_sum_kernelI11Fp32IOFp16WLi192EEv26Group_norm_nhwc_fwd_params --------------------------
	.section	.nv.constant0._Z30group_norm_nhwc_fwd_sum_kernelI11Fp32IOFp16WLi192EEv26Group_norm_nhwc_fwd_params,"a",@progbits
	.sectionflags	@""
	.align	4
.nv.constant0._Z30group_norm_nhwc_fwd_sum_kernelI11Fp32IOFp16WLi192EEv26Group_norm_nhwc_fwd_params:
	.zero		688


//--------------------- .nv.constant0._Z30group_norm_nhwc_fwd_sum_kernelI11Fp32IOFp16WLi448EEv26Group_norm_nhwc_fwd_params --------------------------
	.section	.nv.constant0._Z30group_norm_nhwc_fwd_sum_kernelI11Fp32IOFp16WLi448EEv26Group_norm_nhwc_fwd_params,"a",@progbits
	.sectionflags	@""
	.align	4
.nv.constant0._Z30group_norm_nhwc_fwd_sum_kernelI11Fp32IOFp16WLi448EEv26Group_norm_nhwc_fwd_params:
	.zero		688


//--------------------- .nv.constant0._Z30group_norm_nhwc_fwd_sum_kernelI11Fp32IOFp16WLi256EEv26Group_norm_nhwc_fwd_params --------------------------
	.section	.nv.constant0._Z30group_norm_nhwc_fwd_sum_kernelI11Fp32IOFp16WLi256EEv26Group_norm_nhwc_fwd_params,"a",@progbits
	.sectionflags	@""
	.align	4
.nv.constant0._Z30group_norm_nhwc_fwd_sum_kernelI11Fp32IOFp16WLi256EEv26Group_norm_nhwc_fwd_params:
	.zero		688


//--------------------- .nv.constant0._Z30group_norm_nhwc_fwd_sum_kernelI11Fp32IOFp16WLi120EEv26Group_norm_nhwc_fwd_params --------------------------
	.section	.nv.constant0._Z30group_norm_nhwc_fwd_sum_kernelI11Fp32IOFp16WLi120EEv26Group_norm_nhwc_fwd_params,"a",@progbits
	.sectionflags	@""
	.align	4
.nv.constant0._Z30group_norm_nhwc_fwd_sum_kernelI11Fp32IOFp16WLi120EEv26Group_norm_nhwc_fwd_params:
	.zero		688


//--------------------- .nv.constant0._Z30group_norm_nhwc_fwd_sum_kernelI11Fp32IOFp16WLi140EEv26Group_norm_nhwc_fwd_params --------------------------
	.section	.nv.constant0._Z30group_norm_nhwc_fwd_sum_kernelI11Fp32IOFp16WLi140EEv26Group_norm_nhwc_fwd_params,"a",@progbits
	.sectionflags	@""
	.align	4
.nv.constant0._Z30group_norm_nhwc_fwd_sum_kernelI11Fp32IOFp16WLi140EEv26Group_norm_nhwc_fwd_params:
	.zero		688


//--------------------- .nv.constant0._Z30group_norm_nhwc_fwd_sum_kernelI11Fp32IOFp16WLi160EEv26Group_norm_nhwc_fwd_params --------------------------
	.section	.nv.constant0._Z30group_norm_nhwc_fwd_sum_kernelI11Fp32IOFp16WLi160EEv26Group_norm_nhwc_fwd_params,"a",@progbits
	.sectionflags	@""
	.align	4
.nv.constant0._Z30group_norm_nhwc_fwd_sum_kernelI11Fp32IOFp16WLi160EEv26Group_norm_nhwc_fwd_params:
	.zero		688


//--------------------- .nv.constant0._Z30group_norm_nhwc_fwd_sum_kernelI11Bf16IOFp32WLi196EEv26Group_norm_nhwc_fwd_params --------------------------
	.section	.nv.constant0._Z30group_norm_nhwc_fwd_sum_kernelI11Bf16IOFp32WLi196EEv26Group_norm_nhwc_fwd_params,"a",@progbits
	.sectionflags	@""
	.align	4
.nv.constant0._Z30group_norm_nhwc_fwd_sum_kernelI11Bf16IOFp32WLi196EEv26Group_norm_nhwc_fwd_params:
	.zero		688


//--------------------- .nv.constant0._Z30group_norm_nhwc_fwd_sum_kernelI11Bf16IOFp32WLi168EEv26Group_norm_nhwc_fwd_params --------------------------
	.section	.nv.constant0._Z30group_norm_nhwc_fwd_sum_kernelI11Bf16IOFp32WLi168EEv26Group_norm_nhwc_fwd_params,"a",@progbits
	.sectionflags	@""
	.align	4
.nv.constant0._Z30group_norm_nhwc_fwd_sum_kernelI11Bf16IOFp32WLi168EEv26Group_norm_nhwc_fwd_params:
	.zero		688


//--------------------- .nv.constant0._Z30group_norm_nhwc_fwd_sum_kernelI11Bf16IOFp32WLi64EEv26Group_norm_nhwc_fwd_params --------------------------
	.section	.nv.constant0._Z30group_norm_nhwc_fwd_sum_kernelI11Bf16IOFp32WLi64EEv26Group_norm_nhwc_fwd_params,"a",@progbits
	.sectionflags	@""
	.align	4
.nv.constant0._Z30group_norm_nhwc_fwd_sum_kernelI11Bf16IOFp32WLi64EEv26Group_norm_nhwc_fwd_params:
	.zero		688


//--------------------- .nv.constant0._Z30group_norm_nhwc_fwd_sum_kernelI11Bf16IOFp32WLi128EEv26Group_norm_nhwc_fwd_params --------------------------
	.section	.nv.constant0._Z30group_norm_nhwc_fwd_sum_kernelI11Bf16IOFp32WLi128EEv26Group_norm_nhwc_fwd_params,"a",@progbits
	.sectionflags	@""
	.align	4
.nv.constant0._Z30group_norm_nhwc_fwd_sum_kernelI11Bf16IOFp32WLi128EEv26Group_norm_nhwc_fwd_params:
	.zero		688


//--------------------- .nv.constant0._Z30group_norm_nhwc_fwd_sum_kernelI11Bf16IOFp32WLi192EEv26Group_norm_nhwc_fwd_params --------------------------
	.section	.nv.constant0._Z30group_norm_nhwc_fwd_sum_kernelI11Bf16IOFp32WLi192EEv26Group_norm_nhwc_fwd_params,"a",@progbits
	.sectionflags	@""
	.align	4
.nv.constant0._Z30group_norm_nhwc_fwd_sum_kernelI11Bf16IOFp32WLi192EEv26Group_norm_nhwc_fwd_params:
	.zero		688


//--------------------- .nv.constant0._Z30group_norm_nhwc_fwd_sum_kernelI11Bf16IOFp32WLi448EEv26Group_norm_nhwc_fwd_params --------------------------
	.section	.nv.constant0._Z30group_norm_nhwc_fwd_sum_kernelI11Bf16IOFp32WLi448EEv26Group_norm_nhwc_fwd_params,"a",@progbits
	.sectionflags	@""
	.align	4
.nv.constant0._Z30group_norm_nhwc_fwd_sum_kernelI11Bf16IOFp32WLi448EEv26Group_norm_nhwc_fwd_params:
	.zero		688


//--------------------- .nv.constant0._Z30group_norm_nhwc_fwd_sum_kernelI11Bf16IOFp32WLi256EEv26Group_norm_nhwc_fwd_params --------------------------
	.section	.nv.constant0._Z30group_norm_nhwc_fwd_sum_kernelI11Bf16IOFp32WLi256EEv26Group_norm_nhwc_fwd_params,"a",@progbits
	.sectionflags	@""
	.align	4
.nv.constant0._Z30group_norm_nhwc_fwd_sum_kernelI11Bf16IOFp32WLi256EEv26Group_norm_nhwc_fwd_params:
	.zero		688


//--------------------- .nv.constant0._Z30group_norm_nhwc_fwd_sum_kernelI11Bf16IOFp32WLi120EEv26Group_norm_nhwc_fwd_params --------------------------
	.section	.nv.constant0._Z30group_norm_nhwc_fwd_sum_kernelI11Bf16IOFp32WLi120EEv26Group_norm_nhwc_fwd_params,"a",@progbits
	.sectionflags	@""
	.align	4
.nv.constant0._Z30group_norm_nhwc_fwd_sum_kernelI11Bf16IOFp32WLi120EEv26Group_norm_nhwc_fwd_params:
	.zero		688


//--------------------- .nv.constant0._Z30group_norm_nhwc_fwd_sum_kernelI11Bf16IOFp32WLi140EEv26Group_norm_nhwc_fwd_params --------------------------
	.section	.nv.constant0._Z30group_norm_nhwc_fwd_sum_kernelI11Bf16IOFp32WLi140EEv26Group_norm_nhwc_fwd_params,"a",@progbits
	.sectionflags	@""
	.align	4
.nv.constant0._Z30group_norm_nhwc_fwd_sum_kernelI11Bf16IOFp32WLi140EEv26Group_norm_nhwc_fwd_params:
	.zero		688


//--------------------- .nv.constant0._Z30group_norm_nhwc_fwd_sum_kernelI11Bf16IOFp32WLi160EEv26Group_norm_nhwc_fwd_params --------------------------
	.section	.nv.constant0._Z30group_norm_nhwc_fwd_sum_kernelI11Bf16IOFp32WLi160EEv26Group_norm_nhwc_fwd_params,"a",@progbits
	.sectionflags	@""
	.align	4
.nv.constant0._Z30group_norm_nhwc_fwd_sum_kernelI11Bf16IOFp32WLi160EEv26Group_norm_nhwc_fwd_params:
	.zero		688


//--------------------- .nv.constant0._Z30group_norm_nhwc_fwd_sum_kernelI11Bf16IOBf16WLi196EEv26Group_norm_nhwc_fwd_params --------------------------
	.section	.nv.constant0._Z30group_norm_nhwc_fwd_sum_kernelI11Bf16IOBf16WLi196EEv26Group_norm_nhwc_fwd_params,"a",@progbits
	.sectionflags	@""
	.align	4
.nv.constant0._Z30group_norm_nhwc_fwd_sum_kernelI11Bf16IOBf16WLi196EEv26Group_norm_nhwc_fwd_params:
	.zero		688


//--------------------- .nv.constant0._Z30group_norm_nhwc_fwd_sum_kernelI11Bf16IOBf16WLi168EEv26Group_norm_nhwc_fwd_params --------------------------
	.section	.nv.constant0._Z30group_norm_nhwc_fwd_sum_kernelI11Bf16IOBf16WLi168EEv26Group_norm_nhwc_fwd_params,"a",@progbits
	.sectionflags	@""
	.align	4
.nv.constant0._Z30group_norm_nhwc_fwd_sum_kernelI11Bf16IOBf16WLi168EEv26Group_norm_nhwc_fwd_params:
	.zero		688


//--------------------- .nv.constant0._Z30group_norm_nhwc_fwd_sum_kernelI11Bf16IOBf16WLi64EEv26Group_norm_nhwc_fwd_params --------------------------
	.section	.nv.constant0._Z30group_norm_nhwc_fwd_sum_kernelI11Bf16IOBf16WLi64EEv26Group_norm_nhwc_fwd_params,"a",@progbits
	.sectionflags	@""
	.align	4
.nv.constant0._Z30group_norm_nhwc_fwd_sum_kernelI11Bf16IOBf16WLi64EEv26Group_norm_nhwc_fwd_params:
	.zero		688


//--------------------- .nv.constant0._Z30group_norm_nhwc_fwd_sum_kernelI11Bf16IOBf16WLi128EEv26Group_norm_nhwc_fwd_params --------------------------
	.section	.nv.constant0._Z30group_norm_nhwc_fwd_sum_kernelI11Bf16IOBf16WLi128EEv26Group_norm_nhwc_fwd_params,"a",@progbits
	.sectionflags	@""
	.align	4
.nv.constant0._Z30group_norm_nhwc_fwd_sum_kernelI11Bf16IOBf16WLi128EEv26Group_norm_nhwc_fwd_params:
	.zero		688


//--------------------- .nv.constant0._Z30group_norm_nhwc_fwd_sum_kernelI11Bf16IOBf16WLi192EEv26Group_norm_nhwc_fwd_params --------------------------
	.section	.nv.constant0._Z30group_norm_nhwc_fwd_sum_kernelI11Bf16IOBf16WLi192EEv26Group_norm_nhwc_fwd_params,"a",@progbits
	.sectionflags	@""
	.align	4
.nv.constant0._Z30group_norm_nhwc_fwd_sum_kernelI11Bf16IOBf16WLi192EEv26Group_norm_nhwc_fwd_params:
	.zero		688


//--------------------- .nv.constant0._Z30group_norm_nhwc_fwd_sum_kernelI11Bf16IOBf16WLi448EEv26Group_norm_nhwc_fwd_params --------------------------
	.section	.nv.constant0._Z30group_norm_nhwc_fwd_sum_kernelI11Bf16IOBf16WLi448EEv26Group_norm_nhwc_fwd_params,"a",@progbits
	.sectionflags	@""
	.align	4
.nv.constant0._Z30group_norm_nhwc_fwd_sum_kernelI11Bf16IOBf16WLi448EEv26Group_norm_nhwc_fwd_params:
	.zero		688


//--------------------- .nv.constant0._Z30group_norm_nhwc_fwd_sum_kernelI11Bf16IOBf16WLi256EEv26Group_norm_nhwc_fwd_params --------------------------
	.section	.nv.constant0._Z30group_norm_nhwc_fwd_sum_kernelI11Bf16IOBf16WLi256EEv26Group_norm_nhwc_fwd_params,"a",@progbits
	.sectionflags	@""
	.align	4
.nv.constant0._Z30group_norm_nhwc_fwd_sum_kernelI11Bf16IOBf16WLi256EEv26Group_norm_nhwc_fwd_params:
	.zero		688


//--------------------- .nv.constant0._Z30group_norm_nhwc_fwd_sum_kernelI11Bf16IOBf16WLi120EEv26Group_norm_nhwc_fwd_params --------------------------
	.section	.nv.constant0._Z30group_norm_nhwc_fwd_sum_kernelI11Bf16IOBf16WLi120EEv26Group_norm_nhwc_fwd_params,"a",@progbits
	.sectionflags	@""
	.align	4
.nv.constant0._Z30group_norm_nhwc_fwd_sum_kernelI11Bf16IOBf16WLi120EEv26Group_norm_nhwc_fwd_params:
	.zero		688


//--------------------- .nv.constant0._Z30group_norm_nhwc_fwd_sum_kernelI11Bf16IOBf16WLi140EEv26Group_norm_nhwc_fwd_params --------------------------
	.section	.nv.constant0._Z30group_norm_nhwc_fwd_sum_kernelI11Bf16IOBf16WLi140EEv26Group_norm_nhwc_fwd_params,"a",@progbits
	.sectionflags	@""
	.align	4
.nv.constant0._Z30group_norm_nhwc_fwd_sum_kernelI11Bf16IOBf16WLi140EEv26Group_norm_nhwc_fwd_params:
	.zero		688


//--------------------- .nv.constant0._Z30group_norm_nhwc_fwd_sum_kernelI11Bf16IOBf16WLi160EEv26Group_norm_nhwc_fwd_params --------------------------
	.section	.nv.constant0._Z30group_norm_nhwc_fwd_sum_kernelI11Bf16IOBf16WLi160EEv26Group_norm_nhwc_fwd_params,"a",@progbits
	.sectionflags	@""
	.align	4
.nv.constant0._Z30group_norm_nhwc_fwd_sum_kernelI11Bf16IOBf16WLi160EEv26Group_norm_nhwc_fwd_params:
	.zero		688


//--------------------- .nv.constant0._Z30group_norm_nhwc_fwd_sum_kernelI11Bf16IOFp16WLi196EEv26Group_norm_nhwc_fwd_params --------------------------
	.section	.nv.constant0._Z30group_norm_nhwc_fwd_sum_kernelI11Bf16IOFp16WLi196EEv26Group_norm_nhwc_fwd_params,"a",@progbits
	.sectionflags	@""
	.align	4
.nv.constant0._Z30group_norm_nhwc_fwd_sum_kernelI11Bf16IOFp16WLi196EEv26Group_norm_nhwc_fwd_params:
	.zero		688


//--------------------- .nv.constant0._Z30group_norm_nhwc_fwd_sum_kernelI11Bf16IOFp16WLi168EEv26Group_norm_nhwc_fwd_params --------------------------
	.section	.nv.constant0._Z30group_norm_nhwc_fwd_sum_kernelI11Bf16IOFp16WLi168EEv26Group_norm_nhwc_fwd_params,"a",@progbits
	.sectionflags	@""
	.align	4
.nv.constant0._Z30group_norm_nhwc_fwd_sum_kernelI11Bf16IOFp16WLi168EEv26Group_norm_nhwc_fwd_params:
	.zero		688


//--------------------- .nv.constant0._Z30group_norm_nhwc_fwd_sum_kernelI11Bf16IOFp16WLi64EEv26Group_norm_nhwc_fwd_params --------------------------
	.section	.nv.constant0._Z30group_norm_nhwc_fwd_sum_kernelI11Bf16IOFp16WLi64EEv26Group_norm_nhwc_fwd_params,"a",@progbits
	.sectionflags	@""
	.align	4
.nv.constant0._Z30group_norm_nhwc_fwd_sum_kernelI11Bf16IOFp16WLi64EEv26Group_norm_nhwc_fwd_params:
	.zero		688


//--------------------- .nv.constant0._Z30group_norm_nhwc_fwd_sum_kernelI11Bf16IOFp16WLi128EEv26Group_norm_nhwc_fwd_params --------------------------
	.section	.nv.constant0._Z30group_norm_nhwc_fwd_sum_kernelI11Bf16IOFp16WLi128EEv26Group_norm_nhwc_fwd_params,"a",@progbits
	.sectionflags	@""
	.align	4
.nv.constant0._Z30group_norm_nhwc_fwd_sum_kernelI11Bf16IOFp16WLi128EEv26Group_norm_nhwc_fwd_params:
	.zero		688


//--------------------- .nv.constant0._Z30group_norm_nhwc_fwd_sum_kernelI11Bf16IOFp16WLi192EEv26Group_norm_nhwc_fwd_params --------------------------
	.section	.nv.constant0._Z30group_norm_nhwc_fwd_sum_kernelI11Bf16IOFp16WLi192EEv26Group_norm_nhwc_fwd_params,"a",@progbits
	.sectionflags	@""
	.align	4
.nv.constant0._Z30group_norm_nhwc_fwd_sum_kernelI11Bf16IOFp16WLi192EEv26Group_norm_nhwc_fwd_params:
	.zero		688


//--------------------- .nv.constant0._Z30group_norm_nhwc_fwd_sum_kernelI11Bf16IOFp16WLi448EEv26Group_norm_nhwc_fwd_params --------------------------
	.section	.nv.constant0._Z30group_norm_nhwc_fwd_sum_kernelI11Bf16IOFp16WLi448EEv26Group_norm_nhwc_fwd_params,"a",@progbits
	.sectionflags	@""
	.align	4
.nv.constant0._Z30group_norm_nhwc_fwd_sum_kernelI11Bf16IOFp16WLi448EEv26Group_norm_nhwc_fwd_params:
	.zero		688


//--------------------- .nv.constant0._Z30group_norm_nhwc_fwd_sum_kernelI11Bf16IOFp16WLi256EEv26Group_norm_nhwc_fwd_params --------------------------
	.section	.nv.constant0._Z30group_norm_nhwc_fwd_sum_kernelI11Bf16IOFp16WLi256EEv26Group_norm_nhwc_fwd_params,"a",@progbits
	.sectionflags	@""
	.align	4
.nv.constant0._Z30group_norm_nhwc_fwd_sum_kernelI11Bf16IOFp16WLi256EEv26Group_norm_nhwc_fwd_params:
	.zero		688


//--------------------- .nv.constant0._Z30group_norm_nhwc_fwd_sum_kernelI11Bf16IOFp16WLi120EEv26Group_norm_nhwc_fwd_params --------------------------
	.section	.nv.constant0._Z30group_norm_nhwc_fwd_sum_kernelI11Bf16IOFp16WLi120EEv26Group_norm_nhwc_fwd_params,"a",@progbits
	.sectionflags	@""
	.align	4
.nv.constant0._Z30group_norm_nhwc_fwd_sum_kernelI11Bf16IOFp16WLi120EEv26Group_norm_nhwc_fwd_params:
	.zero		688


//--------------------- .nv.constant0._Z30group_norm_nhwc_fwd_sum_kernelI11Bf16IOFp16WLi140EEv26Group_norm_nhwc_fwd_params --------------------------
	.section	.nv.constant0._Z30group_norm_nhwc_fwd_sum_kernelI11Bf16IOFp16WLi140EEv26Group_norm_nhwc_fwd_params,"a",@progbits
	.sectionflags	@""
	.align	4
.nv.constant0._Z30group_norm_nhwc_fwd_sum_kernelI11Bf16IOFp16WLi140EEv26Group_norm_nhwc_fwd_params:
	.zero		688


//--------------------- .nv.constant0._Z30group_norm_nhwc_fwd_sum_kernelI11Bf16IOFp16WLi160EEv26Group_norm_nhwc_fwd_params --------------------------
	.section	.nv.constant0._Z30group_norm_nhwc_fwd_sum_kernelI11Bf16IOFp16WLi160EEv26Group_norm_nhwc_fwd_params,"a",@progbits
	.sectionflags	@""
	.align	4
.nv.constant0._Z30group_norm_nhwc_fwd_sum_kernelI11Bf16IOFp16WLi160EEv26Group_norm_nhwc_fwd_params:
	.zero		688


//--------------------- .nv.constant0._Z30group_norm_nhwc_fwd_sum_kernelI11Fp16IOFp32WLi196EEv26Group_norm_nhwc_fwd_params --------------------------
	.section	.nv.constant0._Z30group_norm_nhwc_fwd_sum_kernelI11Fp16IOFp32WLi196EEv26Group_norm_nhwc_fwd_params,"a",@progbits
	.sectionflags	@""
	.align	4
.nv.constant0._Z30group_norm_nhwc_fwd_sum_kernelI11Fp16IOFp32WLi196EEv26Group_norm_nhwc_fwd_params:
	.zero		688


//--------------------- .nv.constant0._Z30group_norm_nhwc_fwd_sum_kernelI11Fp16IOFp32WLi168EEv26Group_norm_nhwc_fwd_params --------------------------
	.section	.nv.constant0._Z30group_norm_nhwc_fwd_sum_kernelI11Fp16IOFp32WLi168EEv26Group_norm_nhwc_fwd_params,"a",@progbits
	.sectionflags	@""
	.align	4
.nv.constant0._Z30group_norm_nhwc_fwd_sum_kernelI11Fp16IOFp32WLi168EEv26Group_norm_nhwc_fwd_params:
	.zero		688


//--------------------- .nv.constant0._Z30group_norm_nhwc_fwd_sum_kernelI11Fp16IOFp32WLi64EEv26Group_norm_nhwc_fwd_params --------------------------
	.section	.nv.constant0._Z30group_norm_nhwc_fwd_sum_kernelI11Fp16IOFp32WLi64EEv26Group_norm_nhwc_fwd_params,"a",@progbits
	.sectionflags	@""
	.align	4
.nv.constant0._Z30group_norm_nhwc_fwd_sum_kernelI11Fp16IOFp32WLi64EEv26Group_norm_nhwc_fwd_params:
	.zero		688


//--------------------- .nv.constant0._Z30group_norm_nhwc_fwd_sum_kernelI11Fp16IOFp32WLi128EEv26Group_norm_nhwc_fwd_params --------------------------
	.section	.nv.constant0._Z30group_norm_nhwc_fwd_sum_kernelI11Fp16IOFp32WLi128EEv26Group_norm_nhwc_fwd_params,"a",@progbits
	.sectionflags	@""
	.align	4
.nv.constant0._Z30group_norm_nhwc_fwd_sum_kernelI11Fp16IOFp32WLi128EEv26Group_norm_nhwc_fwd_params:
	.zero		688


//--------------------- .nv.constant0._Z30group_norm_nhwc_fwd_sum_kernelI11Fp16IOFp32WLi192EEv26Group_norm_nhwc_fwd_params --------------------------
	.section	.nv.constant0._Z30group_norm_nhwc_fwd_sum_kernelI11Fp16IOFp32WLi192EEv26Group_norm_nhwc_fwd_params,"a",@progbits
	.sectionflags	@""
	.align	4
.nv.constant0._Z30group_norm_nhwc_fwd_sum_kernelI11Fp16IOFp32WLi192EEv26Group_norm_nhwc_fwd_params:
	.zero		688


//--------------------- .nv.constant0._Z30group_norm_nhwc_fwd_sum_kernelI11Fp16IOFp32WLi448EEv26Group_norm_nhwc_fwd_params --------------------------
	.section	.nv.constant0._Z30group_norm_nhwc_fwd_sum_kernelI11Fp16IOFp32WLi448EEv26Group_norm_nhwc_fwd_params,"a",@progbits
	.sectionflags	@""
	.align	4
.nv.constant0._Z30group_norm_nhwc_fwd_sum_kernelI11Fp16IOFp32WLi448EEv26Group_norm_nhwc_fwd_params:
	.zero		688


//--------------------- .nv.constant0._Z30group_norm_nhwc_fwd_sum_kernelI11Fp16IOFp32WLi256EEv26Group_norm_nhwc_fwd_params --------------------------
	.section	.nv.constant0._Z30group_norm_nhwc_fwd_sum_kernelI11Fp16IOFp32WLi256EEv26Group_norm_nhwc_fwd_params,"a",@progbits
	.sectionflags	@""
	.align	4
.nv.constant0._Z30group_norm_nhwc_fwd_sum_kernelI11Fp16IOFp32WLi256EEv26Group_norm_nhwc_fwd_params:
	.zero		688


//--------------------- .nv.constant0._Z30group_norm_nhwc_fwd_sum_kernelI11Fp16IOFp32WLi120EEv26Group_norm_nhwc_fwd_params --------------------------
	.section	.nv.constant0._Z30group_norm_nhwc_fwd_sum_kernelI11Fp16IOFp32WLi120EEv26Group_norm_nhwc_fwd_params,"a",@progbits
	.sectionflags	@""
	.align	4
.nv.constant0._Z30group_norm_nhwc_fwd_sum_kernelI11Fp16IOFp32WLi120EEv26Group_norm_nhwc_fwd_params:
	.zero		688


//--------------------- .nv.constant0._Z30group_norm_nhwc_fwd_sum_kernelI11Fp16IOFp32WLi140EEv26Group_norm_nhwc_fwd_params --------------------------
	.section	.nv.constant0._Z30group_norm_nhwc_fwd_sum_kernelI11Fp16IOFp32WLi140EEv26Group_norm_nhwc_fwd_params,"a",@progbits
	.sectionflags	@""
	.align	4
.nv.constant0._Z30group_norm_nhwc_fwd_sum_kernelI11Fp16IOFp32WLi140EEv26Group_norm_nhwc_fwd_params:
	.zero		688


//--------------------- .nv.constant0._Z30group_norm_nhwc_fwd_sum_kernelI11Fp16IOFp32WLi160EEv26Group_norm_nhwc_fwd_params --------------------------
	.section	.nv.constant0._Z30group_norm_nhwc_fwd_sum_kernelI11Fp16IOFp32WLi160EEv26Group_norm_nhwc_fwd_params,"a",@progbits
	.sectionflags	@""
	.align	4
.nv.constant0._Z30group_norm_nhwc_fwd_sum_kernelI11Fp16IOFp32WLi160EEv26Group_norm_nhwc_fwd_params:
	.zero		688


//--------------------- .nv.constant0._Z30group_norm_nhwc_fwd_sum_kernelI11Fp16IOBf16WLi196EEv26Group_norm_nhwc_fwd_params --------------------------
	.section	.nv.constant0._Z30group_norm_nhwc_fwd_sum_kernelI11Fp16IOBf16WLi196EEv26Group_norm_nhwc_fwd_params,"a",@progbits
	.sectionflags	@""
	.align	4
.nv.constant0._Z30group_norm_nhwc_fwd_sum_kernelI11Fp16IOBf16WLi196EEv26Group_norm_nhwc_fwd_params:
	.zero		688


//--------------------- .nv.constant0._Z30group_norm_nhwc_fwd_sum_kernelI11Fp16IOBf16WLi168EEv26Group_norm_nhwc_fwd_params --------------------------
	.section	.nv.constant0._Z30group_norm_nhwc_fwd_sum_kernelI11Fp16IOBf16WLi168EEv26Group_norm_nhwc_fwd_params,"a",@progbits
	.sectionflags	@""
	.align	4
.nv.constant0._Z30group_norm_nhwc_fwd_sum_kernelI11Fp16IOBf16WLi168EEv26Group_norm_nhwc_fwd_params:
	.zero		688


//--------------------- .nv.constant0._Z30group_norm_nhwc_fwd_sum_kernelI11Fp16IOBf16WLi64EEv26Group_norm_nhwc_fwd_params --------------------------
	.section	.nv.constant0._Z30group_norm_nhwc_fwd_sum_kernelI11Fp16IOBf16WLi64EEv26Group_norm_nhwc_fwd_params,"a",@progbits
	.sectionflags	@""
	.align	4
.nv.constant0._Z30group_norm_nhwc_fwd_sum_kernelI11Fp16IOBf16WLi64EEv26Group_norm_nhwc_fwd_params:
	.zero		688


//--------------------- .nv.constant0._Z30group_norm_nhwc_fwd_sum_kernelI11Fp16IOBf16WLi128EEv26Group_norm_nhwc_fwd_params --------------------------
	.section	.nv.constant0._Z30group_norm_nhwc_fwd_sum_kernelI11Fp16IOBf16WLi128EEv26Group_norm_nhwc_fwd_params,"a",@progbits
	.sectionflags	@""
	.align	4
.nv.constant0._Z30group_norm_nhwc_fwd_sum_kernelI11Fp16IOBf16WLi128EEv26Group_norm_nhwc_fwd_params:
	.zero		688


//--------------------- .nv.constant0._Z30group_norm_nhwc_fwd_sum_kernelI11Fp16IOBf16WLi192EEv26Group_norm_nhwc_fwd_params --------------------------
	.section	.nv.constant0._Z30group_norm_nhwc_fwd_sum_kernelI11Fp16IOBf16WLi192EEv26Group_norm_nhwc_fwd_params,"a",@progbits
	.sectionflags	@""
	.align	4
.nv.constant0._Z30group_norm_nhwc_fwd_sum_kernelI11Fp16IOBf16WLi192EEv26Group_norm_nhwc_fwd_params:
	.zero		688


//--------------------- .nv.constant0._Z30group_norm_nhwc_fwd_sum_kernelI11Fp16IOBf16WLi448EEv26Group_norm_nhwc_fwd_params --------------------------
	.section	.nv.constant0._Z30group_norm_nhwc_fwd_sum_kernelI11Fp16IOBf16WLi448EEv26Group_norm_nhwc_fwd_params,"a",@progbits
	.sectionflags	@""
	.align	4
.nv.constant0._Z30group_norm_nhwc_fwd_sum_kernelI11Fp16IOBf16WLi448EEv26Group_norm_nhwc_fwd_params:
	.zero		688


//--------------------- .nv.constant0._Z30group_norm_nhwc_fwd_sum_kernelI11Fp16IOBf16WLi256EEv26Group_norm_nhwc_fwd_params --------------------------
	.section	.nv.constant0._Z30group_norm_nhwc_fwd_sum_kernelI11Fp16IOBf16WLi256EEv26Group_norm_nhwc_fwd_params,"a",@progbits
	.sectionflags	@""
	.align	4
.nv.constant0._Z30group_norm_nhwc_fwd_sum_kernelI11Fp16IOBf16WLi256EEv26Group_norm_nhwc_fwd_params:
	.zero		688


//--------------------- .nv.constant0._Z30group_norm_nhwc_fwd_sum_kernelI11Fp16IOBf16WLi120EEv26Group_norm_nhwc_fwd_params --------------------------
	.section	.nv.constant0._Z30group_norm_nhwc_fwd_sum_kernelI11Fp16IOBf16WLi120EEv26Group_norm_nhwc_fwd_params,"a",@progbits
	.sectionflags	@""
	.align	4
.nv.constant0._Z30group_norm_nhwc_fwd_sum_kernelI11Fp16IOBf16WLi120EEv26Group_norm_nhwc_fwd_params:
	.zero		688


//--------------------- .nv.constant0._Z30group_norm_nhwc_fwd_sum_kernelI11Fp16IOBf16WLi140EEv26Group_norm_nhwc_fwd_params --------------------------
	.section	.nv.constant0._Z30group_norm_nhwc_fwd_sum_kernelI11Fp16IOBf16WLi140EEv26Group_norm_nhwc_fwd_params,"a",@progbits
	.sectionflags	@""
	.align	4
.nv.constant0._Z30group_norm_nhwc_fwd_sum_kernelI11Fp16IOBf16WLi140EEv26Group_norm_nhwc_fwd_params:
	.zero		688


//--------------------- .nv.constant0._Z30group_norm_nhwc_fwd_sum_kernelI11Fp16IOBf16WLi160EEv26Group_norm_nhwc_fwd_params --------------------------
	.section	.nv.constant0._Z30group_norm_nhwc_fwd_sum_kernelI11Fp16IOBf16WLi160EEv26Group_norm_nhwc_fwd_params,"a",@progbits
	.sectionflags	@""
	.align	4
.nv.constant0._Z30group_norm_nhwc_fwd_sum_kernelI11Fp16IOBf16WLi160EEv26Group_norm_nhwc_fwd_params:
	.zero		688


//--------------------- .nv.constant0._Z30group_norm_nhwc_fwd_sum_kernelI11Fp16IOFp16WLi196EEv26Group_norm_nhwc_fwd_params --------------------------
	.section	.nv.constant0._Z30group_norm_nhwc_fwd_sum_kernelI11Fp16IOFp16WLi196EEv26Group_norm_nhwc_fwd_params,"a",@progbits
	.sectionflags	@""
	.align	4
.nv.constant0._Z30group_norm_nhwc_fwd_sum_kernelI11Fp16IOFp16WLi196EEv26Group_norm_nhwc_fwd_params:
	.zero		688


//--------------------- .nv.constant0._Z30group_norm_nhwc_fwd_sum_kernelI11Fp16IOFp16WLi168EEv26Group_norm_nhwc_fwd_params --------------------------
	.section	.nv.constant0._Z30group_norm_nhwc_fwd_sum_kernelI11Fp16IOFp16WLi168EEv26Group_norm_nhwc_fwd_params,"a",@progbits
	.sectionflags	@""
	.align	4
.nv.constant0._Z30group_norm_nhwc_fwd_sum_kernelI11Fp16IOFp16WLi168EEv26Group_norm_nhwc_fwd_params:
	.zero		688


//--------------------- .nv.constant0._Z30group_norm_nhwc_fwd_sum_kernelI11Fp16IOFp16WLi64EEv26Group_norm_nhwc_fwd_params --------------------------
	.section	.nv.constant0._Z30group_norm_nhwc_fwd_sum_kernelI11Fp16IOFp16WLi64EEv26Group_norm_nhwc_fwd_params,"a",@progbits
	.sectionflags	@""
	.align	4
.nv.constant0._Z30group_norm_nhwc_fwd_sum_kernelI11Fp16IOFp16WLi64EEv26Group_norm_nhwc_fwd_params:
	.zero		688


//--------------------- .nv.constant0._Z30group_norm_nhwc_fwd_sum_kernelI11Fp16IOFp16WLi128EEv26Group_norm_nhwc_fwd_params --------------------------
	.section	.nv.constant0._Z30group_norm_nhwc_fwd_sum_kernelI11Fp16IOFp16WLi128EEv26Group_norm_nhwc_fwd_params,"a",@progbits
	.sectionflags	@""
	.align	4
.nv.constant0._Z30group_norm_nhwc_fwd_sum_kernelI11Fp16IOFp16WLi128EEv26Group_norm_nhwc_fwd_params:
	.zero		688


//--------------------- .nv.constant0._Z30group_norm_nhwc_fwd_sum_kernelI11Fp16IOFp16WLi192EEv26Group_norm_nhwc_fwd_params --------------------------
	.section	.nv.constant0._Z30group_norm_nhwc_fwd_sum_kernelI11Fp16IOFp16WLi192EEv26Group_norm_nhwc_fwd_params,"a",@progbits
	.sectionflags	@""
	.align	4
.nv.constant0._Z30group_norm_nhwc_fwd_sum_kernelI11Fp16IOFp16WLi192EEv26Group_norm_nhwc_fwd_params:
	.zero		688


//--------------------- .nv.constant0._Z30group_norm_nhwc_fwd_sum_kernelI11Fp16IOFp16WLi448EEv26Group_norm_nhwc_fwd_params --------------------------
	.section	.nv.constant0._Z30group_norm_nhwc_fwd_sum_kernelI11Fp16IOFp16WLi448EEv26Group_norm_nhwc_fwd_params,"a",@progbits
	.sectionflags	@""
	.align	4
.nv.constant0._Z30group_norm_nhwc_fwd_sum_kernelI11Fp16IOFp16WLi448EEv26Group_norm_nhwc_fwd_params:
	.zero		688


//--------------------- .nv.constant0._Z30group_norm_nhwc_fwd_sum_kernelI11Fp16IOFp16WLi256EEv26Group_norm_nhwc_fwd_params --------------------------
	.section	.nv.constant0._Z30group_norm_nhwc_fwd_sum_kernelI11Fp16IOFp16WLi256EEv26Group_norm_nhwc_fwd_params,"a",@progbits
	.sectionflags	@""
	.align	4
.nv.constant0._Z30group_norm_nhwc_fwd_sum_kernelI11Fp16IOFp16WLi256EEv26Group_norm_nhwc_fwd_params:
	.zero		688


//--------------------- .nv.constant0._Z30group_norm_nhwc_fwd_sum_kernelI11Fp16IOFp16WLi120EEv26Group_norm_nhwc_fwd_params --------------------------
	.section	.nv.constant0._Z30group_norm_nhwc_fwd_sum_kernelI11Fp16IOFp16WLi120EEv26Group_norm_nhwc_fwd_params,"a",@progbits
	.sectionflags	@""
	.align	4
.nv.constant0._Z30group_norm_nhwc_fwd_sum_kernelI11Fp16IOFp16WLi120EEv26Group_norm_nhwc_fwd_params:
	.zero		688


//--------------------- .nv.constant0._Z30group_norm_nhwc_fwd_sum_kernelI11Fp16IOFp16WLi140EEv26Group_norm_nhwc_fwd_params --------------------------
	.section	.nv.constant0._Z30group_norm_nhwc_fwd_sum_kernelI11Fp16IOFp16WLi140EEv26Group_norm_nhwc_fwd_params,"a",@progbits
	.sectionflags	@""
	.align	4
.nv.constant0._Z30group_norm_nhwc_fwd_sum_kernelI11Fp16IOFp16WLi140EEv26Group_norm_nhwc_fwd_params:
	.zero		688


//--------------------- .nv.constant0._Z30group_norm_nhwc_fwd_sum_kernelI11Fp16IOFp16WLi160EEv26Group_norm_nhwc_fwd_params --------------------------
	.section	.nv.constant0._Z30group_norm_nhwc_fwd_sum_kernelI11Fp16IOFp16WLi160EEv26Group_norm_nhwc_fwd_params,"a",@progbits
	.sectionflags	@""
	.align	4
.nv.constant0._Z30group_norm_nhwc_fwd_sum_kernelI11Fp16IOFp16WLi160EEv26Group_norm_nhwc_fwd_params:
	.zero		688


//--------------------- SYMBOLS --------------------------

	.type		.nv.reservedSmem.offset0,@object
	.size		.nv.reservedSmem.offset0,0x4
